//
// Generated by NVIDIA NVVM Compiler
//
// Compiler Build ID: CL-36424714
// Cuda compilation tools, release 13.0, V13.0.88
// Based on NVVM 20.0.0
//

.version 9.0
.target sm_100
.address_size 64

	// .globl	_Z17markVisibleKernelPKfiS0_S0_S0_PiS1_S1_
// _ZZN3cub18CUB_300001_SM_10006detail4scan16DeviceScanKernelINS2_10policy_hubIiiijN4cuda3std3__44plusIvEEE10Policy1000EN6thrust24THRUST_300001_SM_1000_NS6detail15normal_iteratorINSD_10device_ptrIiEEEESI_NS0_13ScanTileStateIiLb1EEES9_NS1_10InputValueIiPiEEjiLb0EiEEvT0_T1_T2_iT3_T4_T5_E12temp_storage has been demoted
// _ZZN3cub18CUB_300001_SM_10006detail4scan16DeviceScanKernelINS2_10policy_hubIiiimN4cuda3std3__44plusIvEEE10Policy1000EN6thrust24THRUST_300001_SM_1000_NS6detail15normal_iteratorINSD_10device_ptrIiEEEESI_NS0_13ScanTileStateIiLb1EEES9_NS1_10InputValueIiPiEEmiLb0EiEEvT0_T1_T2_iT3_T4_T5_E12temp_storage has been demoted
.global .align 1 .b8 _ZN34_INTERNAL_0c5a1324_4_k_cu_e728c9634cuda3std3__45__cpo5beginE[1];
.global .align 1 .b8 _ZN34_INTERNAL_0c5a1324_4_k_cu_e728c9634cuda3std3__45__cpo3endE[1];
.global .align 1 .b8 _ZN34_INTERNAL_0c5a1324_4_k_cu_e728c9634cuda3std3__45__cpo6cbeginE[1];
.global .align 1 .b8 _ZN34_INTERNAL_0c5a1324_4_k_cu_e728c9634cuda3std3__45__cpo4cendE[1];
.global .align 1 .b8 _ZN34_INTERNAL_0c5a1324_4_k_cu_e728c9634cuda3std3__45__cpo6rbeginE[1];
.global .align 1 .b8 _ZN34_INTERNAL_0c5a1324_4_k_cu_e728c9634cuda3std3__45__cpo4rendE[1];
.global .align 1 .b8 _ZN34_INTERNAL_0c5a1324_4_k_cu_e728c9634cuda3std3__45__cpo7crbeginE[1];
.global .align 1 .b8 _ZN34_INTERNAL_0c5a1324_4_k_cu_e728c9634cuda3std3__45__cpo5crendE[1];
.global .align 1 .b8 _ZN34_INTERNAL_0c5a1324_4_k_cu_e728c9634cuda3std3__436_GLOBAL__N__0c5a1324_4_k_cu_e728c9636ignoreE[1];
.global .align 1 .b8 _ZN34_INTERNAL_0c5a1324_4_k_cu_e728c9634cuda3std3__419piecewise_constructE[1];
.global .align 1 .b8 _ZN34_INTERNAL_0c5a1324_4_k_cu_e728c9634cuda3std3__48in_placeE[1];
.global .align 1 .b8 _ZN34_INTERNAL_0c5a1324_4_k_cu_e728c9634cuda3std3__420unreachable_sentinelE[1];
.global .align 1 .b8 _ZN34_INTERNAL_0c5a1324_4_k_cu_e728c9634cuda3std3__47nulloptE[1];
.global .align 1 .b8 _ZN34_INTERNAL_0c5a1324_4_k_cu_e728c9634cuda3std3__48unexpectE[1];
.global .align 1 .b8 _ZN34_INTERNAL_0c5a1324_4_k_cu_e728c9634cuda3std6ranges3__45__cpo4swapE[1];
.global .align 1 .b8 _ZN34_INTERNAL_0c5a1324_4_k_cu_e728c9634cuda3std6ranges3__45__cpo9iter_moveE[1];
.global .align 1 .b8 _ZN34_INTERNAL_0c5a1324_4_k_cu_e728c9634cuda3std6ranges3__45__cpo5beginE[1];
.global .align 1 .b8 _ZN34_INTERNAL_0c5a1324_4_k_cu_e728c9634cuda3std6ranges3__45__cpo3endE[1];
.global .align 1 .b8 _ZN34_INTERNAL_0c5a1324_4_k_cu_e728c9634cuda3std6ranges3__45__cpo6cbeginE[1];
.global .align 1 .b8 _ZN34_INTERNAL_0c5a1324_4_k_cu_e728c9634cuda3std6ranges3__45__cpo4cendE[1];
.global .align 1 .b8 _ZN34_INTERNAL_0c5a1324_4_k_cu_e728c9634cuda3std6ranges3__45__cpo7advanceE[1];
.global .align 1 .b8 _ZN34_INTERNAL_0c5a1324_4_k_cu_e728c9634cuda3std6ranges3__45__cpo9iter_swapE[1];
.global .align 1 .b8 _ZN34_INTERNAL_0c5a1324_4_k_cu_e728c9634cuda3std6ranges3__45__cpo4nextE[1];
.global .align 1 .b8 _ZN34_INTERNAL_0c5a1324_4_k_cu_e728c9634cuda3std6ranges3__45__cpo4prevE[1];
.global .align 1 .b8 _ZN34_INTERNAL_0c5a1324_4_k_cu_e728c9634cuda3std6ranges3__45__cpo4dataE[1];
.global .align 1 .b8 _ZN34_INTERNAL_0c5a1324_4_k_cu_e728c9634cuda3std6ranges3__45__cpo5cdataE[1];
.global .align 1 .b8 _ZN34_INTERNAL_0c5a1324_4_k_cu_e728c9634cuda3std6ranges3__45__cpo4sizeE[1];
.global .align 1 .b8 _ZN34_INTERNAL_0c5a1324_4_k_cu_e728c9634cuda3std6ranges3__45__cpo5ssizeE[1];
.global .align 1 .b8 _ZN34_INTERNAL_0c5a1324_4_k_cu_e728c9634cuda3std6ranges3__45__cpo8distanceE[1];
.global .align 1 .b8 _ZN34_INTERNAL_0c5a1324_4_k_cu_e728c9636thrust24THRUST_300001_SM_1000_NS8cuda_cub3parE[1];
.global .align 1 .b8 _ZN34_INTERNAL_0c5a1324_4_k_cu_e728c9636thrust24THRUST_300001_SM_1000_NS8cuda_cub10par_nosyncE[1];
.global .align 1 .b8 _ZN34_INTERNAL_0c5a1324_4_k_cu_e728c9636thrust24THRUST_300001_SM_1000_NS6system6detail10sequential3seqE[1];
.global .align 1 .b8 _ZN34_INTERNAL_0c5a1324_4_k_cu_e728c9636thrust24THRUST_300001_SM_1000_NS12placeholders2_1E[1];
.global .align 1 .b8 _ZN34_INTERNAL_0c5a1324_4_k_cu_e728c9636thrust24THRUST_300001_SM_1000_NS12placeholders2_2E[1];
.global .align 1 .b8 _ZN34_INTERNAL_0c5a1324_4_k_cu_e728c9636thrust24THRUST_300001_SM_1000_NS12placeholders2_3E[1];
.global .align 1 .b8 _ZN34_INTERNAL_0c5a1324_4_k_cu_e728c9636thrust24THRUST_300001_SM_1000_NS12placeholders2_4E[1];
.global .align 1 .b8 _ZN34_INTERNAL_0c5a1324_4_k_cu_e728c9636thrust24THRUST_300001_SM_1000_NS12placeholders2_5E[1];
.global .align 1 .b8 _ZN34_INTERNAL_0c5a1324_4_k_cu_e728c9636thrust24THRUST_300001_SM_1000_NS12placeholders2_6E[1];
.global .align 1 .b8 _ZN34_INTERNAL_0c5a1324_4_k_cu_e728c9636thrust24THRUST_300001_SM_1000_NS12placeholders2_7E[1];
.global .align 1 .b8 _ZN34_INTERNAL_0c5a1324_4_k_cu_e728c9636thrust24THRUST_300001_SM_1000_NS12placeholders2_8E[1];
.global .align 1 .b8 _ZN34_INTERNAL_0c5a1324_4_k_cu_e728c9636thrust24THRUST_300001_SM_1000_NS12placeholders2_9E[1];
.global .align 1 .b8 _ZN34_INTERNAL_0c5a1324_4_k_cu_e728c9636thrust24THRUST_300001_SM_1000_NS12placeholders3_10E[1];
.global .align 1 .b8 _ZN34_INTERNAL_0c5a1324_4_k_cu_e728c9636thrust24THRUST_300001_SM_1000_NS3seqE[1];

.visible .entry _Z17markVisibleKernelPKfiS0_S0_S0_PiS1_S1_(
	.param .u64 .ptr .align 1 _Z17markVisibleKernelPKfiS0_S0_S0_PiS1_S1__param_0,
	.param .u32 _Z17markVisibleKernelPKfiS0_S0_S0_PiS1_S1__param_1,
	.param .u64 .ptr .align 1 _Z17markVisibleKernelPKfiS0_S0_S0_PiS1_S1__param_2,
	.param .u64 .ptr .align 1 _Z17markVisibleKernelPKfiS0_S0_S0_PiS1_S1__param_3,
	.param .u64 .ptr .align 1 _Z17markVisibleKernelPKfiS0_S0_S0_PiS1_S1__param_4,
	.param .u64 .ptr .align 1 _Z17markVisibleKernelPKfiS0_S0_S0_PiS1_S1__param_5,
	.param .u64 .ptr .align 1 _Z17markVisibleKernelPKfiS0_S0_S0_PiS1_S1__param_6,
	.param .u64 .ptr .align 1 _Z17markVisibleKernelPKfiS0_S0_S0_PiS1_S1__param_7
)
{
	.reg .pred 	%p<12>;
	.reg .b32 	%r<15>;
	.reg .b32 	%f<75>;
	.reg .b64 	%rd<21>;

	ld.param.u64 	%rd1, [_Z17markVisibleKernelPKfiS0_S0_S0_PiS1_S1__param_0];
	ld.param.u32 	%r4, [_Z17markVisibleKernelPKfiS0_S0_S0_PiS1_S1__param_1];
	ld.param.u64 	%rd2, [_Z17markVisibleKernelPKfiS0_S0_S0_PiS1_S1__param_2];
	ld.param.u64 	%rd3, [_Z17markVisibleKernelPKfiS0_S0_S0_PiS1_S1__param_3];
	ld.param.u64 	%rd4, [_Z17markVisibleKernelPKfiS0_S0_S0_PiS1_S1__param_4];
	ld.param.u64 	%rd5, [_Z17markVisibleKernelPKfiS0_S0_S0_PiS1_S1__param_5];
	ld.param.u64 	%rd6, [_Z17markVisibleKernelPKfiS0_S0_S0_PiS1_S1__param_6];
	ld.param.u64 	%rd7, [_Z17markVisibleKernelPKfiS0_S0_S0_PiS1_S1__param_7];
	mov.u32 	%r5, %ctaid.x;
	mov.u32 	%r6, %ntid.x;
	mov.u32 	%r7, %tid.x;
	mad.lo.s32 	%r1, %r5, %r6, %r7;
	setp.ge.s32 	%p2, %r1, %r4;
	@%p2 bra 	$L__BB0_5;
	cvta.to.global.u64 	%rd8, %rd2;
	cvta.to.global.u64 	%rd9, %rd1;
	mul.lo.s32 	%r9, %r1, 3;
	mul.wide.s32 	%rd10, %r9, 4;
	add.s64 	%rd11, %rd9, %rd10;
	ld.global.f32 	%f1, [%rd11];
	ld.global.f32 	%f2, [%rd11+4];
	ld.global.f32 	%f3, [%rd11+8];
	cvta.to.global.u64 	%rd12, %rd4;
	ld.global.f32 	%f5, [%rd12+8];
	neg.f32 	%f6, %f5;
	ld.global.f32 	%f8, [%rd8];
	ld.global.f32 	%f9, [%rd8+4];
	ld.global.f32 	%f10, [%rd8+8];
	ld.global.f32 	%f11, [%rd8+12];
	mul.f32 	%f12, %f2, %f9;
	fma.rn.f32 	%f13, %f1, %f8, %f12;
	fma.rn.f32 	%f14, %f3, %f10, %f13;
	add.f32 	%f15, %f11, %f14;
	ld.global.f32 	%f17, [%rd8+16];
	ld.global.f32 	%f18, [%rd8+20];
	ld.global.f32 	%f19, [%rd8+24];
	ld.global.f32 	%f20, [%rd8+28];
	mul.f32 	%f21, %f2, %f18;
	fma.rn.f32 	%f22, %f1, %f17, %f21;
	fma.rn.f32 	%f23, %f3, %f19, %f22;
	add.f32 	%f24, %f20, %f23;
	ld.global.f32 	%f26, [%rd8+32];
	ld.global.f32 	%f27, [%rd8+36];
	ld.global.f32 	%f28, [%rd8+40];
	ld.global.f32 	%f29, [%rd8+44];
	mul.f32 	%f30, %f2, %f27;
	fma.rn.f32 	%f31, %f1, %f26, %f30;
	fma.rn.f32 	%f32, %f3, %f28, %f31;
	add.f32 	%f33, %f29, %f32;
	ld.global.f32 	%f35, [%rd8+48];
	ld.global.f32 	%f36, [%rd8+52];
	ld.global.f32 	%f37, [%rd8+56];
	ld.global.f32 	%f38, [%rd8+60];
	mul.f32 	%f39, %f2, %f36;
	fma.rn.f32 	%f40, %f1, %f35, %f39;
	fma.rn.f32 	%f41, %f3, %f37, %f40;
	add.f32 	%f42, %f38, %f41;
	ld.global.f32 	%f44, [%rd8+64];
	ld.global.f32 	%f45, [%rd8+68];
	ld.global.f32 	%f46, [%rd8+72];
	ld.global.f32 	%f47, [%rd8+76];
	mul.f32 	%f48, %f2, %f45;
	fma.rn.f32 	%f49, %f1, %f44, %f48;
	fma.rn.f32 	%f50, %f3, %f46, %f49;
	add.f32 	%f51, %f47, %f50;
	ld.global.f32 	%f53, [%rd8+80];
	ld.global.f32 	%f54, [%rd8+84];
	ld.global.f32 	%f55, [%rd8+88];
	ld.global.f32 	%f56, [%rd8+92];
	mul.f32 	%f57, %f2, %f54;
	fma.rn.f32 	%f58, %f1, %f53, %f57;
	fma.rn.f32 	%f59, %f3, %f55, %f58;
	add.f32 	%f60, %f56, %f59;
	min.f32 	%f61, %f60, %f51;
	min.f32 	%f62, %f61, %f42;
	min.f32 	%f63, %f62, %f33;
	min.f32 	%f64, %f63, %f24;
	min.f32 	%f65, %f64, %f15;
	setp.geu.f32 	%p1, %f65, %f6;
	setp.lt.f32 	%p3, %f65, %f6;
	mov.b32 	%r14, 2;
	@%p3 bra 	$L__BB0_4;
	cvta.to.global.u64 	%rd13, %rd3;
	ld.global.f32 	%f66, [%rd13];
	sub.f32 	%f67, %f1, %f66;
	ld.global.f32 	%f68, [%rd13+4];
	sub.f32 	%f69, %f2, %f68;
	ld.global.f32 	%f70, [%rd13+8];
	sub.f32 	%f71, %f3, %f70;
	mul.f32 	%f72, %f69, %f69;
	fma.rn.f32 	%f73, %f67, %f67, %f72;
	fma.rn.f32 	%f74, %f71, %f71, %f73;
	sqrt.rn.f32 	%f4, %f74;
	setp.lt.f32 	%p4, %f4, 0f42480000;
	mov.b32 	%r14, 0;
	@%p4 bra 	$L__BB0_4;
	setp.lt.f32 	%p5, %f4, 0f42C80000;
	selp.b32 	%r14, 1, 2, %p5;
$L__BB0_4:
	setp.eq.s32 	%p6, %r14, 0;
	and.pred  	%p7, %p1, %p6;
	selp.u32 	%r11, 1, 0, %p7;
	cvta.to.global.u64 	%rd14, %rd5;
	mul.wide.s32 	%rd15, %r1, 4;
	add.s64 	%rd16, %rd14, %rd15;
	st.global.u32 	[%rd16], %r11;
	setp.eq.s32 	%p8, %r14, 1;
	and.pred  	%p9, %p1, %p8;
	selp.u32 	%r12, 1, 0, %p9;
	cvta.to.global.u64 	%rd17, %rd6;
	add.s64 	%rd18, %rd17, %rd15;
	st.global.u32 	[%rd18], %r12;
	setp.eq.s32 	%p10, %r14, 2;
	and.pred  	%p11, %p1, %p10;
	selp.u32 	%r13, 1, 0, %p11;
	cvta.to.global.u64 	%rd19, %rd7;
	add.s64 	%rd20, %rd19, %rd15;
	st.global.u32 	[%rd20], %r13;
$L__BB0_5:
	ret;

}
	// .globl	_Z13compactKernelPKfiPKiS2_Pf
.visible .entry _Z13compactKernelPKfiPKiS2_Pf(
	.param .u64 .ptr .align 1 _Z13compactKernelPKfiPKiS2_Pf_param_0,
	.param .u32 _Z13compactKernelPKfiPKiS2_Pf_param_1,
	.param .u64 .ptr .align 1 _Z13compactKernelPKfiPKiS2_Pf_param_2,
	.param .u64 .ptr .align 1 _Z13compactKernelPKfiPKiS2_Pf_param_3,
	.param .u64 .ptr .align 1 _Z13compactKernelPKfiPKiS2_Pf_param_4
)
{
	.reg .pred 	%p<3>;
	.reg .b32 	%r<10>;
	.reg .b32 	%f<4>;
	.reg .b64 	%rd<17>;

	ld.param.u64 	%rd1, [_Z13compactKernelPKfiPKiS2_Pf_param_0];
	ld.param.u32 	%r2, [_Z13compactKernelPKfiPKiS2_Pf_param_1];
	ld.param.u64 	%rd2, [_Z13compactKernelPKfiPKiS2_Pf_param_2];
	ld.param.u64 	%rd3, [_Z13compactKernelPKfiPKiS2_Pf_param_3];
	ld.param.u64 	%rd4, [_Z13compactKernelPKfiPKiS2_Pf_param_4];
	mov.u32 	%r3, %ctaid.x;
	mov.u32 	%r4, %ntid.x;
	mov.u32 	%r5, %tid.x;
	mad.lo.s32 	%r1, %r3, %r4, %r5;
	setp.ge.s32 	%p1, %r1, %r2;
	@%p1 bra 	$L__BB1_3;
	cvta.to.global.u64 	%rd5, %rd2;
	mul.wide.s32 	%rd6, %r1, 4;
	add.s64 	%rd7, %rd5, %rd6;
	ld.global.u32 	%r6, [%rd7];
	setp.eq.s32 	%p2, %r6, 0;
	@%p2 bra 	$L__BB1_3;
	cvta.to.global.u64 	%rd8, %rd3;
	add.s64 	%rd10, %rd8, %rd6;
	ld.global.u32 	%r7, [%rd10];
	mul.lo.s32 	%r8, %r1, 3;
	cvta.to.global.u64 	%rd11, %rd1;
	mul.wide.s32 	%rd12, %r8, 4;
	add.s64 	%rd13, %rd11, %rd12;
	ld.global.f32 	%f1, [%rd13];
	mul.lo.s32 	%r9, %r7, 3;
	cvta.to.global.u64 	%rd14, %rd4;
	mul.wide.s32 	%rd15, %r9, 4;
	add.s64 	%rd16, %rd14, %rd15;
	st.global.f32 	[%rd16], %f1;
	ld.global.f32 	%f2, [%rd13+4];
	st.global.f32 	[%rd16+4], %f2;
	ld.global.f32 	%f3, [%rd13+8];
	st.global.f32 	[%rd16+8], %f3;
$L__BB1_3:
	ret;

}
	// .globl	_ZN3cub18CUB_300001_SM_10006detail11EmptyKernelIvEEvv
.visible .entry _ZN3cub18CUB_300001_SM_10006detail11EmptyKernelIvEEvv()
{


	ret;

}
	// .globl	_ZN3cub18CUB_300001_SM_10006detail8for_each13static_kernelINS2_12policy_hub_t12policy_500_tEmN6thrust24THRUST_300001_SM_1000_NS8cuda_cub20__uninitialized_fill7functorINS7_10device_ptrIiEEiEEEEvT0_T1_
.visible .entry _ZN3cub18CUB_300001_SM_10006detail8for_each13static_kernelINS2_12policy_hub_t12policy_500_tEmN6thrust24THRUST_300001_SM_1000_NS8cuda_cub20__uninitialized_fill7functorINS7_10device_ptrIiEEiEEEEvT0_T1_(
	.param .u64 _ZN3cub18CUB_300001_SM_10006detail8for_each13static_kernelINS2_12policy_hub_t12policy_500_tEmN6thrust24THRUST_300001_SM_1000_NS8cuda_cub20__uninitialized_fill7functorINS7_10device_ptrIiEEiEEEEvT0_T1__param_0,
	.param .align 8 .b8 _ZN3cub18CUB_300001_SM_10006detail8for_each13static_kernelINS2_12policy_hub_t12policy_500_tEmN6thrust24THRUST_300001_SM_1000_NS8cuda_cub20__uninitialized_fill7functorINS7_10device_ptrIiEEiEEEEvT0_T1__param_1[16]
)
.maxntid 256
{
	.reg .pred 	%p<4>;
	.reg .b16 	%rs<5>;
	.reg .b32 	%r<12>;
	.reg .b64 	%rd<16>;

	ld.param.u32 	%r3, [_ZN3cub18CUB_300001_SM_10006detail8for_each13static_kernelINS2_12policy_hub_t12policy_500_tEmN6thrust24THRUST_300001_SM_1000_NS8cuda_cub20__uninitialized_fill7functorINS7_10device_ptrIiEEiEEEEvT0_T1__param_1+8];
	ld.param.u64 	%rd4, [_ZN3cub18CUB_300001_SM_10006detail8for_each13static_kernelINS2_12policy_hub_t12policy_500_tEmN6thrust24THRUST_300001_SM_1000_NS8cuda_cub20__uninitialized_fill7functorINS7_10device_ptrIiEEiEEEEvT0_T1__param_1];
	ld.param.u64 	%rd5, [_ZN3cub18CUB_300001_SM_10006detail8for_each13static_kernelINS2_12policy_hub_t12policy_500_tEmN6thrust24THRUST_300001_SM_1000_NS8cuda_cub20__uninitialized_fill7functorINS7_10device_ptrIiEEiEEEEvT0_T1__param_0];
	mov.u32 	%r9, %ctaid.x;
	mul.wide.u32 	%rd1, %r9, 512;
	sub.s64 	%rd2, %rd5, %rd1;
	setp.lt.u64 	%p1, %rd2, 512;
	@%p1 bra 	$L__BB3_2;
	mov.u32 	%r11, %tid.x;
	cvta.to.global.u64 	%rd11, %rd4;
	cvt.u64.u32 	%rd12, %r11;
	add.s64 	%rd13, %rd1, %rd12;
	shl.b64 	%rd14, %rd13, 2;
	add.s64 	%rd15, %rd11, %rd14;
	st.global.u32 	[%rd15], %r3;
	st.global.u32 	[%rd15+1024], %r3;
	bra.uni 	$L__BB3_6;
$L__BB3_2:
	cvta.to.global.u64 	%rd6, %rd4;
	mov.u32 	%r2, %tid.x;
	cvt.u64.u32 	%rd7, %r2;
	setp.le.u64 	%p2, %rd2, %rd7;
	add.s64 	%rd8, %rd1, %rd7;
	shl.b64 	%rd9, %rd8, 2;
	add.s64 	%rd3, %rd6, %rd9;
	@%p2 bra 	$L__BB3_4;
	st.global.u32 	[%rd3], %r3;
$L__BB3_4:
	add.s32 	%r10, %r2, 256;
	cvt.u64.u32 	%rd10, %r10;
	setp.le.u64 	%p3, %rd2, %rd10;
	@%p3 bra 	$L__BB3_6;
	st.global.u32 	[%rd3+1024], %r3;
$L__BB3_6:
	ret;

}
	// .globl	_ZN3cub18CUB_300001_SM_10006detail4scan20DeviceScanInitKernelINS0_13ScanTileStateIiLb1EEEEEvT_i
.visible .entry _ZN3cub18CUB_300001_SM_10006detail4scan20DeviceScanInitKernelINS0_13ScanTileStateIiLb1EEEEEvT_i(
	.param .align 8 .b8 _ZN3cub18CUB_300001_SM_10006detail4scan20DeviceScanInitKernelINS0_13ScanTileStateIiLb1EEEEEvT_i_param_0[8],
	.param .u32 _ZN3cub18CUB_300001_SM_10006detail4scan20DeviceScanInitKernelINS0_13ScanTileStateIiLb1EEEEEvT_i_param_1
)
{
	.reg .pred 	%p<5>;
	.reg .b32 	%r<10>;
	.reg .b64 	%rd<7>;

	ld.param.u64 	%rd2, [_ZN3cub18CUB_300001_SM_10006detail4scan20DeviceScanInitKernelINS0_13ScanTileStateIiLb1EEEEEvT_i_param_0];
	ld.param.u32 	%r4, [_ZN3cub18CUB_300001_SM_10006detail4scan20DeviceScanInitKernelINS0_13ScanTileStateIiLb1EEEEEvT_i_param_1];
	cvta.to.global.u64 	%rd1, %rd2;
	mov.u32 	%r1, %ctaid.x;
	mov.u32 	%r5, %ntid.x;
	mov.u32 	%r2, %tid.x;
	mad.lo.s32 	%r3, %r1, %r5, %r2;
	setp.ge.s32 	%p1, %r3, %r4;
	@%p1 bra 	$L__BB4_2;
	mul.wide.s32 	%rd3, %r3, 8;
	add.s64 	%rd4, %rd1, %rd3;
	mov.b32 	%r6, 0;
	mov.b32 	%r7, 99;
	st.global.v2.u32 	[%rd4+256], {%r7, %r6};
$L__BB4_2:
	setp.ne.s32 	%p2, %r1, 0;
	setp.gt.u32 	%p3, %r2, 31;
	or.pred  	%p4, %p2, %p3;
	@%p4 bra 	$L__BB4_4;
	mul.wide.u32 	%rd5, %r2, 8;
	add.s64 	%rd6, %rd1, %rd5;
	mov.b32 	%r9, 0;
	st.global.v2.u32 	[%rd6], {%r9, %r9};
$L__BB4_4:
	ret;

}
	// .globl	_ZN3cub18CUB_300001_SM_10006detail4scan16DeviceScanKernelINS2_10policy_hubIiiijN4cuda3std3__44plusIvEEE10Policy1000EN6thrust24THRUST_300001_SM_1000_NS6detail15normal_iteratorINSD_10device_ptrIiEEEESI_NS0_13ScanTileStateIiLb1EEES9_NS1_10InputValueIiPiEEjiLb0EiEEvT0_T1_T2_iT3_T4_T5_
.visible .entry _ZN3cub18CUB_300001_SM_10006detail4scan16DeviceScanKernelINS2_10policy_hubIiiijN4cuda3std3__44plusIvEEE10Policy1000EN6thrust24THRUST_300001_SM_1000_NS6detail15normal_iteratorINSD_10device_ptrIiEEEESI_NS0_13ScanTileStateIiLb1EEES9_NS1_10InputValueIiPiEEjiLb0EiEEvT0_T1_T2_iT3_T4_T5_(
	.param .align 8 .b8 _ZN3cub18CUB_300001_SM_10006detail4scan16DeviceScanKernelINS2_10policy_hubIiiijN4cuda3std3__44plusIvEEE10Policy1000EN6thrust24THRUST_300001_SM_1000_NS6detail15normal_iteratorINSD_10device_ptrIiEEEESI_NS0_13ScanTileStateIiLb1EEES9_NS1_10InputValueIiPiEEjiLb0EiEEvT0_T1_T2_iT3_T4_T5__param_0[8],
	.param .align 8 .b8 _ZN3cub18CUB_300001_SM_10006detail4scan16DeviceScanKernelINS2_10policy_hubIiiijN4cuda3std3__44plusIvEEE10Policy1000EN6thrust24THRUST_300001_SM_1000_NS6detail15normal_iteratorINSD_10device_ptrIiEEEESI_NS0_13ScanTileStateIiLb1EEES9_NS1_10InputValueIiPiEEjiLb0EiEEvT0_T1_T2_iT3_T4_T5__param_1[8],
	.param .align 8 .b8 _ZN3cub18CUB_300001_SM_10006detail4scan16DeviceScanKernelINS2_10policy_hubIiiijN4cuda3std3__44plusIvEEE10Policy1000EN6thrust24THRUST_300001_SM_1000_NS6detail15normal_iteratorINSD_10device_ptrIiEEEESI_NS0_13ScanTileStateIiLb1EEES9_NS1_10InputValueIiPiEEjiLb0EiEEvT0_T1_T2_iT3_T4_T5__param_2[8],
	.param .u32 _ZN3cub18CUB_300001_SM_10006detail4scan16DeviceScanKernelINS2_10policy_hubIiiijN4cuda3std3__44plusIvEEE10Policy1000EN6thrust24THRUST_300001_SM_1000_NS6detail15normal_iteratorINSD_10device_ptrIiEEEESI_NS0_13ScanTileStateIiLb1EEES9_NS1_10InputValueIiPiEEjiLb0EiEEvT0_T1_T2_iT3_T4_T5__param_3,
	.param .align 1 .b8 _ZN3cub18CUB_300001_SM_10006detail4scan16DeviceScanKernelINS2_10policy_hubIiiijN4cuda3std3__44plusIvEEE10Policy1000EN6thrust24THRUST_300001_SM_1000_NS6detail15normal_iteratorINSD_10device_ptrIiEEEESI_NS0_13ScanTileStateIiLb1EEES9_NS1_10InputValueIiPiEEjiLb0EiEEvT0_T1_T2_iT3_T4_T5__param_4[1],
	.param .align 8 .b8 _ZN3cub18CUB_300001_SM_10006detail4scan16DeviceScanKernelINS2_10policy_hubIiiijN4cuda3std3__44plusIvEEE10Policy1000EN6thrust24THRUST_300001_SM_1000_NS6detail15normal_iteratorINSD_10device_ptrIiEEEESI_NS0_13ScanTileStateIiLb1EEES9_NS1_10InputValueIiPiEEjiLb0EiEEvT0_T1_T2_iT3_T4_T5__param_5[16],
	.param .u32 _ZN3cub18CUB_300001_SM_10006detail4scan16DeviceScanKernelINS2_10policy_hubIiiijN4cuda3std3__44plusIvEEE10Policy1000EN6thrust24THRUST_300001_SM_1000_NS6detail15normal_iteratorINSD_10device_ptrIiEEEESI_NS0_13ScanTileStateIiLb1EEES9_NS1_10InputValueIiPiEEjiLb0EiEEvT0_T1_T2_iT3_T4_T5__param_6
)
.maxntid 384
{
	.reg .pred 	%p<160>;
	.reg .b16 	%rs<3>;
	.reg .b32 	%r<1050>;
	.reg .b64 	%rd<58>;
	// demoted variable
	.shared .align 16 .b8 _ZZN3cub18CUB_300001_SM_10006detail4scan16DeviceScanKernelINS2_10policy_hubIiiijN4cuda3std3__44plusIvEEE10Policy1000EN6thrust24THRUST_300001_SM_1000_NS6detail15normal_iteratorINSD_10device_ptrIiEEEESI_NS0_13ScanTileStateIiLb1EEES9_NS1_10InputValueIiPiEEjiLb0EiEEvT0_T1_T2_iT3_T4_T5_E12temp_storage[33808];
	ld.param.u32 	%r239, [_ZN3cub18CUB_300001_SM_10006detail4scan16DeviceScanKernelINS2_10policy_hubIiiijN4cuda3std3__44plusIvEEE10Policy1000EN6thrust24THRUST_300001_SM_1000_NS6detail15normal_iteratorINSD_10device_ptrIiEEEESI_NS0_13ScanTileStateIiLb1EEES9_NS1_10InputValueIiPiEEjiLb0EiEEvT0_T1_T2_iT3_T4_T5__param_5];
	bfe.u32 	%r240, %r239, 0, 8;
	cvt.u16.u32 	%rs1, %r240;
	and.b16  	%rs2, %rs1, 255;
	ld.param.u64 	%rd16, [_ZN3cub18CUB_300001_SM_10006detail4scan16DeviceScanKernelINS2_10policy_hubIiiijN4cuda3std3__44plusIvEEE10Policy1000EN6thrust24THRUST_300001_SM_1000_NS6detail15normal_iteratorINSD_10device_ptrIiEEEESI_NS0_13ScanTileStateIiLb1EEES9_NS1_10InputValueIiPiEEjiLb0EiEEvT0_T1_T2_iT3_T4_T5__param_2];
	ld.param.u64 	%rd15, [_ZN3cub18CUB_300001_SM_10006detail4scan16DeviceScanKernelINS2_10policy_hubIiiijN4cuda3std3__44plusIvEEE10Policy1000EN6thrust24THRUST_300001_SM_1000_NS6detail15normal_iteratorINSD_10device_ptrIiEEEESI_NS0_13ScanTileStateIiLb1EEES9_NS1_10InputValueIiPiEEjiLb0EiEEvT0_T1_T2_iT3_T4_T5__param_1];
	ld.param.u64 	%rd14, [_ZN3cub18CUB_300001_SM_10006detail4scan16DeviceScanKernelINS2_10policy_hubIiiijN4cuda3std3__44plusIvEEE10Policy1000EN6thrust24THRUST_300001_SM_1000_NS6detail15normal_iteratorINSD_10device_ptrIiEEEESI_NS0_13ScanTileStateIiLb1EEES9_NS1_10InputValueIiPiEEjiLb0EiEEvT0_T1_T2_iT3_T4_T5__param_0];
	ld.param.u64 	%rd1, [_ZN3cub18CUB_300001_SM_10006detail4scan16DeviceScanKernelINS2_10policy_hubIiiijN4cuda3std3__44plusIvEEE10Policy1000EN6thrust24THRUST_300001_SM_1000_NS6detail15normal_iteratorINSD_10device_ptrIiEEEESI_NS0_13ScanTileStateIiLb1EEES9_NS1_10InputValueIiPiEEjiLb0EiEEvT0_T1_T2_iT3_T4_T5__param_5+8];
	ld.param.u32 	%r238, [_ZN3cub18CUB_300001_SM_10006detail4scan16DeviceScanKernelINS2_10policy_hubIiiijN4cuda3std3__44plusIvEEE10Policy1000EN6thrust24THRUST_300001_SM_1000_NS6detail15normal_iteratorINSD_10device_ptrIiEEEESI_NS0_13ScanTileStateIiLb1EEES9_NS1_10InputValueIiPiEEjiLb0EiEEvT0_T1_T2_iT3_T4_T5__param_6];
	setp.eq.s16 	%p1, %rs2, 0;
	@%p1 bra 	$L__BB5_2;
	cvta.to.global.u64 	%rd17, %rd1;
	ld.global.u32 	%r997, [%rd17];
	bra.uni 	$L__BB5_3;
$L__BB5_2:
	cvt.u32.u64 	%r997, %rd1;
$L__BB5_3:
	ld.param.u32 	%r995, [_ZN3cub18CUB_300001_SM_10006detail4scan16DeviceScanKernelINS2_10policy_hubIiiijN4cuda3std3__44plusIvEEE10Policy1000EN6thrust24THRUST_300001_SM_1000_NS6detail15normal_iteratorINSD_10device_ptrIiEEEESI_NS0_13ScanTileStateIiLb1EEES9_NS1_10InputValueIiPiEEjiLb0EiEEvT0_T1_T2_iT3_T4_T5__param_3];
	cvta.to.global.u64 	%rd3, %rd14;
	cvta.to.global.u64 	%rd4, %rd15;
	mov.u32 	%r241, %ctaid.x;
	add.s32 	%r998, %r995, %r241;
	mul.lo.s32 	%r5, %r998, 8448;
	sub.s32 	%r6, %r238, %r5;
	setp.lt.u32 	%p2, %r6, 8449;
	@%p2 bra 	$L__BB5_29;
	cvt.u64.u32 	%rd40, %r5;
	mov.u32 	%r7, %tid.x;
	and.b32  	%r640, %r7, 31;
	and.b32  	%r641, %r7, 992;
	mul.lo.s32 	%r642, %r641, 22;
	or.b32  	%r643, %r642, %r640;
	cvt.u64.u32 	%rd41, %r643;
	add.s64 	%rd5, %rd41, %rd40;
	shl.b64 	%rd42, %rd5, 2;
	add.s64 	%rd43, %rd3, %rd42;
	ld.global.u32 	%r644, [%rd43];
	ld.global.u32 	%r645, [%rd43+128];
	ld.global.u32 	%r646, [%rd43+256];
	ld.global.u32 	%r647, [%rd43+384];
	ld.global.u32 	%r648, [%rd43+512];
	ld.global.u32 	%r649, [%rd43+640];
	ld.global.u32 	%r650, [%rd43+768];
	ld.global.u32 	%r651, [%rd43+896];
	ld.global.u32 	%r652, [%rd43+1024];
	ld.global.u32 	%r653, [%rd43+1152];
	ld.global.u32 	%r654, [%rd43+1280];
	ld.global.u32 	%r655, [%rd43+1408];
	ld.global.u32 	%r656, [%rd43+1536];
	ld.global.u32 	%r657, [%rd43+1664];
	ld.global.u32 	%r658, [%rd43+1792];
	ld.global.u32 	%r659, [%rd43+1920];
	ld.global.u32 	%r660, [%rd43+2048];
	ld.global.u32 	%r661, [%rd43+2176];
	ld.global.u32 	%r662, [%rd43+2304];
	ld.global.u32 	%r663, [%rd43+2432];
	ld.global.u32 	%r664, [%rd43+2560];
	ld.global.u32 	%r665, [%rd43+2688];
	// begin inline asm
	mov.u32 %r639, %laneid;
	// end inline asm
	shr.u32 	%r9, %r7, 5;
	mad.lo.s32 	%r666, %r9, 704, %r639;
	shl.b32 	%r667, %r666, 2;
	mov.u32 	%r668, _ZZN3cub18CUB_300001_SM_10006detail4scan16DeviceScanKernelINS2_10policy_hubIiiijN4cuda3std3__44plusIvEEE10Policy1000EN6thrust24THRUST_300001_SM_1000_NS6detail15normal_iteratorINSD_10device_ptrIiEEEESI_NS0_13ScanTileStateIiLb1EEES9_NS1_10InputValueIiPiEEjiLb0EiEEvT0_T1_T2_iT3_T4_T5_E12temp_storage;
	add.s32 	%r10, %r668, %r667;
	st.shared.u32 	[%r10], %r644;
	st.shared.u32 	[%r10+128], %r645;
	st.shared.u32 	[%r10+256], %r646;
	st.shared.u32 	[%r10+384], %r647;
	st.shared.u32 	[%r10+512], %r648;
	st.shared.u32 	[%r10+640], %r649;
	st.shared.u32 	[%r10+768], %r650;
	st.shared.u32 	[%r10+896], %r651;
	st.shared.u32 	[%r10+1024], %r652;
	st.shared.u32 	[%r10+1152], %r653;
	st.shared.u32 	[%r10+1280], %r654;
	st.shared.u32 	[%r10+1408], %r655;
	st.shared.u32 	[%r10+1536], %r656;
	st.shared.u32 	[%r10+1664], %r657;
	st.shared.u32 	[%r10+1792], %r658;
	st.shared.u32 	[%r10+1920], %r659;
	st.shared.u32 	[%r10+2048], %r660;
	st.shared.u32 	[%r10+2176], %r661;
	st.shared.u32 	[%r10+2304], %r662;
	st.shared.u32 	[%r10+2432], %r663;
	st.shared.u32 	[%r10+2560], %r664;
	st.shared.u32 	[%r10+2688], %r665;
	bar.warp.sync 	-1;
	mad.lo.s32 	%r11, %r639, 84, %r10;
	ld.shared.v2.u32 	{%r12, %r13}, [%r11];
	ld.shared.v2.u32 	{%r14, %r15}, [%r11+8];
	ld.shared.v2.u32 	{%r16, %r17}, [%r11+16];
	ld.shared.v2.u32 	{%r18, %r19}, [%r11+24];
	ld.shared.v2.u32 	{%r20, %r21}, [%r11+32];
	ld.shared.v2.u32 	{%r22, %r23}, [%r11+40];
	ld.shared.v2.u32 	{%r24, %r25}, [%r11+48];
	ld.shared.v2.u32 	{%r26, %r27}, [%r11+56];
	ld.shared.v2.u32 	{%r28, %r29}, [%r11+64];
	ld.shared.v2.u32 	{%r30, %r31}, [%r11+72];
	ld.shared.v2.u32 	{%r32, %r33}, [%r11+80];
	bar.sync 	0;
	setp.ne.s32 	%p104, %r998, 0;
	@%p104 bra 	$L__BB5_9;
	add.s32 	%r890, %r13, %r12;
	add.s32 	%r891, %r14, %r890;
	add.s32 	%r892, %r15, %r891;
	add.s32 	%r893, %r16, %r892;
	add.s32 	%r894, %r17, %r893;
	add.s32 	%r895, %r18, %r894;
	add.s32 	%r896, %r19, %r895;
	add.s32 	%r897, %r20, %r896;
	add.s32 	%r898, %r21, %r897;
	add.s32 	%r899, %r22, %r898;
	add.s32 	%r900, %r23, %r899;
	add.s32 	%r901, %r24, %r900;
	add.s32 	%r902, %r25, %r901;
	add.s32 	%r903, %r26, %r902;
	add.s32 	%r904, %r27, %r903;
	add.s32 	%r905, %r28, %r904;
	add.s32 	%r906, %r29, %r905;
	add.s32 	%r907, %r30, %r906;
	add.s32 	%r908, %r31, %r907;
	add.s32 	%r909, %r32, %r908;
	add.s32 	%r864, %r33, %r909;
	mov.b32 	%r862, 1;
	mov.b32 	%r887, 0;
	mov.b32 	%r889, -1;
	// begin inline asm
	{  .reg .s32 r0;  .reg .pred p;  shfl.sync.up.b32 r0|p, %r864, %r862, %r887, %r889;  @p add.s32 r0, r0, %r864;  mov.s32 %r860, r0;}
	// end inline asm
	mov.b32 	%r868, 2;
	// begin inline asm
	{  .reg .s32 r0;  .reg .pred p;  shfl.sync.up.b32 r0|p, %r860, %r868, %r887, %r889;  @p add.s32 r0, r0, %r860;  mov.s32 %r866, r0;}
	// end inline asm
	mov.b32 	%r874, 4;
	// begin inline asm
	{  .reg .s32 r0;  .reg .pred p;  shfl.sync.up.b32 r0|p, %r866, %r874, %r887, %r889;  @p add.s32 r0, r0, %r866;  mov.s32 %r872, r0;}
	// end inline asm
	mov.b32 	%r880, 8;
	// begin inline asm
	{  .reg .s32 r0;  .reg .pred p;  shfl.sync.up.b32 r0|p, %r872, %r880, %r887, %r889;  @p add.s32 r0, r0, %r872;  mov.s32 %r878, r0;}
	// end inline asm
	mov.b32 	%r886, 16;
	// begin inline asm
	{  .reg .s32 r0;  .reg .pred p;  shfl.sync.up.b32 r0|p, %r878, %r886, %r887, %r889;  @p add.s32 r0, r0, %r878;  mov.s32 %r884, r0;}
	// end inline asm
	setp.ne.s32 	%p146, %r639, 31;
	@%p146 bra 	$L__BB5_7;
	shl.b32 	%r910, %r9, 2;
	add.s32 	%r912, %r668, %r910;
	st.shared.u32 	[%r912+16], %r884;
$L__BB5_7:
	bar.sync 	0;
	ld.shared.v4.u32 	{%r913, %r914, %r915, %r916}, [_ZZN3cub18CUB_300001_SM_10006detail4scan16DeviceScanKernelINS2_10policy_hubIiiijN4cuda3std3__44plusIvEEE10Policy1000EN6thrust24THRUST_300001_SM_1000_NS6detail15normal_iteratorINSD_10device_ptrIiEEEESI_NS0_13ScanTileStateIiLb1EEES9_NS1_10InputValueIiPiEEjiLb0EiEEvT0_T1_T2_iT3_T4_T5_E12temp_storage+16];
	add.s32 	%r917, %r914, %r913;
	setp.eq.s32 	%p147, %r9, 2;
	selp.b32 	%r918, %r917, %r913, %p147;
	add.s32 	%r919, %r917, %r915;
	setp.eq.s32 	%p148, %r9, 3;
	selp.b32 	%r920, %r919, %r918, %p148;
	add.s32 	%r921, %r919, %r916;
	setp.eq.s32 	%p149, %r9, 4;
	selp.b32 	%r922, %r921, %r920, %p149;
	ld.shared.v4.u32 	{%r923, %r924, %r925, %r926}, [_ZZN3cub18CUB_300001_SM_10006detail4scan16DeviceScanKernelINS2_10policy_hubIiiijN4cuda3std3__44plusIvEEE10Policy1000EN6thrust24THRUST_300001_SM_1000_NS6detail15normal_iteratorINSD_10device_ptrIiEEEESI_NS0_13ScanTileStateIiLb1EEES9_NS1_10InputValueIiPiEEjiLb0EiEEvT0_T1_T2_iT3_T4_T5_E12temp_storage+32];
	add.s32 	%r927, %r921, %r923;
	setp.eq.s32 	%p150, %r9, 5;
	selp.b32 	%r928, %r927, %r922, %p150;
	add.s32 	%r929, %r927, %r924;
	setp.eq.s32 	%p151, %r9, 6;
	selp.b32 	%r930, %r929, %r928, %p151;
	add.s32 	%r931, %r929, %r925;
	setp.eq.s32 	%p152, %r9, 7;
	selp.b32 	%r932, %r931, %r930, %p152;
	add.s32 	%r933, %r931, %r926;
	setp.eq.s32 	%p153, %r9, 8;
	selp.b32 	%r934, %r933, %r932, %p153;
	ld.shared.v4.u32 	{%r935, %r936, %r937, %r938}, [_ZZN3cub18CUB_300001_SM_10006detail4scan16DeviceScanKernelINS2_10policy_hubIiiijN4cuda3std3__44plusIvEEE10Policy1000EN6thrust24THRUST_300001_SM_1000_NS6detail15normal_iteratorINSD_10device_ptrIiEEEESI_NS0_13ScanTileStateIiLb1EEES9_NS1_10InputValueIiPiEEjiLb0EiEEvT0_T1_T2_iT3_T4_T5_E12temp_storage+48];
	add.s32 	%r939, %r933, %r935;
	setp.eq.s32 	%p154, %r9, 9;
	selp.b32 	%r940, %r939, %r934, %p154;
	add.s32 	%r941, %r939, %r936;
	setp.eq.s32 	%p155, %r9, 10;
	selp.b32 	%r942, %r941, %r940, %p155;
	add.s32 	%r943, %r941, %r937;
	setp.eq.s32 	%p156, %r9, 11;
	selp.b32 	%r944, %r943, %r942, %p156;
	setp.lt.u32 	%p157, %r7, 32;
	selp.b32 	%r945, 0, %r944, %p157;
	setp.eq.s32 	%p158, %r639, 0;
	sub.s32 	%r946, %r884, %r864;
	selp.b32 	%r947, 0, %r946, %p158;
	add.s32 	%r948, %r947, %r997;
	add.s32 	%r1012, %r948, %r945;
	add.s32 	%r949, %r938, %r997;
	add.s32 	%r37, %r949, %r943;
	setp.ne.s32 	%p159, %r7, 0;
	@%p159 bra 	$L__BB5_28;
	add.s64 	%rd55, %rd16, 256;
	mov.b32 	%r950, 101;
	// begin inline asm
	st.relaxed.gpu.v2.u32 [%rd55], {%r950, %r37};
	// end inline asm
	bra.uni 	$L__BB5_28;
$L__BB5_9:
	add.s32 	%r699, %r13, %r12;
	add.s32 	%r700, %r14, %r699;
	add.s32 	%r701, %r15, %r700;
	add.s32 	%r702, %r16, %r701;
	add.s32 	%r703, %r17, %r702;
	add.s32 	%r704, %r18, %r703;
	add.s32 	%r705, %r19, %r704;
	add.s32 	%r706, %r20, %r705;
	add.s32 	%r707, %r21, %r706;
	add.s32 	%r708, %r22, %r707;
	add.s32 	%r709, %r23, %r708;
	add.s32 	%r710, %r24, %r709;
	add.s32 	%r711, %r25, %r710;
	add.s32 	%r712, %r26, %r711;
	add.s32 	%r713, %r27, %r712;
	add.s32 	%r714, %r28, %r713;
	add.s32 	%r715, %r29, %r714;
	add.s32 	%r716, %r30, %r715;
	add.s32 	%r717, %r31, %r716;
	add.s32 	%r718, %r32, %r717;
	add.s32 	%r673, %r33, %r718;
	mov.b32 	%r671, 1;
	mov.b32 	%r696, 0;
	mov.b32 	%r698, -1;
	// begin inline asm
	{  .reg .s32 r0;  .reg .pred p;  shfl.sync.up.b32 r0|p, %r673, %r671, %r696, %r698;  @p add.s32 r0, r0, %r673;  mov.s32 %r669, r0;}
	// end inline asm
	mov.b32 	%r677, 2;
	// begin inline asm
	{  .reg .s32 r0;  .reg .pred p;  shfl.sync.up.b32 r0|p, %r669, %r677, %r696, %r698;  @p add.s32 r0, r0, %r669;  mov.s32 %r675, r0;}
	// end inline asm
	mov.b32 	%r683, 4;
	// begin inline asm
	{  .reg .s32 r0;  .reg .pred p;  shfl.sync.up.b32 r0|p, %r675, %r683, %r696, %r698;  @p add.s32 r0, r0, %r675;  mov.s32 %r681, r0;}
	// end inline asm
	mov.b32 	%r689, 8;
	// begin inline asm
	{  .reg .s32 r0;  .reg .pred p;  shfl.sync.up.b32 r0|p, %r681, %r689, %r696, %r698;  @p add.s32 r0, r0, %r681;  mov.s32 %r687, r0;}
	// end inline asm
	mov.b32 	%r695, 16;
	// begin inline asm
	{  .reg .s32 r0;  .reg .pred p;  shfl.sync.up.b32 r0|p, %r687, %r695, %r696, %r698;  @p add.s32 r0, r0, %r687;  mov.s32 %r693, r0;}
	// end inline asm
	setp.ne.s32 	%p105, %r639, 31;
	@%p105 bra 	$L__BB5_11;
	shl.b32 	%r719, %r9, 2;
	add.s32 	%r721, %r668, %r719;
	st.shared.u32 	[%r721+16], %r693;
$L__BB5_11:
	sub.s32 	%r722, %r693, %r673;
	bar.sync 	0;
	ld.shared.v4.u32 	{%r723, %r724, %r725, %r726}, [_ZZN3cub18CUB_300001_SM_10006detail4scan16DeviceScanKernelINS2_10policy_hubIiiijN4cuda3std3__44plusIvEEE10Policy1000EN6thrust24THRUST_300001_SM_1000_NS6detail15normal_iteratorINSD_10device_ptrIiEEEESI_NS0_13ScanTileStateIiLb1EEES9_NS1_10InputValueIiPiEEjiLb0EiEEvT0_T1_T2_iT3_T4_T5_E12temp_storage+16];
	add.s32 	%r727, %r724, %r723;
	setp.eq.s32 	%p106, %r9, 2;
	selp.b32 	%r728, %r727, %r723, %p106;
	add.s32 	%r729, %r727, %r725;
	setp.eq.s32 	%p107, %r9, 3;
	selp.b32 	%r730, %r729, %r728, %p107;
	add.s32 	%r731, %r729, %r726;
	setp.eq.s32 	%p108, %r9, 4;
	selp.b32 	%r732, %r731, %r730, %p108;
	ld.shared.v4.u32 	{%r733, %r734, %r735, %r736}, [_ZZN3cub18CUB_300001_SM_10006detail4scan16DeviceScanKernelINS2_10policy_hubIiiijN4cuda3std3__44plusIvEEE10Policy1000EN6thrust24THRUST_300001_SM_1000_NS6detail15normal_iteratorINSD_10device_ptrIiEEEESI_NS0_13ScanTileStateIiLb1EEES9_NS1_10InputValueIiPiEEjiLb0EiEEvT0_T1_T2_iT3_T4_T5_E12temp_storage+32];
	add.s32 	%r737, %r731, %r733;
	setp.eq.s32 	%p109, %r9, 5;
	selp.b32 	%r738, %r737, %r732, %p109;
	add.s32 	%r739, %r737, %r734;
	setp.eq.s32 	%p110, %r9, 6;
	selp.b32 	%r740, %r739, %r738, %p110;
	add.s32 	%r741, %r739, %r735;
	setp.eq.s32 	%p111, %r9, 7;
	selp.b32 	%r742, %r741, %r740, %p111;
	add.s32 	%r743, %r741, %r736;
	setp.eq.s32 	%p112, %r9, 8;
	selp.b32 	%r744, %r743, %r742, %p112;
	ld.shared.v4.u32 	{%r745, %r746, %r747, %r748}, [_ZZN3cub18CUB_300001_SM_10006detail4scan16DeviceScanKernelINS2_10policy_hubIiiijN4cuda3std3__44plusIvEEE10Policy1000EN6thrust24THRUST_300001_SM_1000_NS6detail15normal_iteratorINSD_10device_ptrIiEEEESI_NS0_13ScanTileStateIiLb1EEES9_NS1_10InputValueIiPiEEjiLb0EiEEvT0_T1_T2_iT3_T4_T5_E12temp_storage+48];
	add.s32 	%r749, %r743, %r745;
	setp.eq.s32 	%p113, %r9, 9;
	selp.b32 	%r750, %r749, %r744, %p113;
	add.s32 	%r751, %r749, %r746;
	setp.eq.s32 	%p114, %r9, 10;
	selp.b32 	%r752, %r751, %r750, %p114;
	add.s32 	%r753, %r751, %r747;
	setp.eq.s32 	%p115, %r9, 11;
	selp.b32 	%r754, %r753, %r752, %p115;
	add.s32 	%r40, %r753, %r748;
	setp.gt.u32 	%p116, %r7, 31;
	setp.lt.u32 	%p117, %r7, 32;
	setp.eq.s32 	%p118, %r639, 0;
	selp.b32 	%r755, 0, %r722, %p118;
	add.s32 	%r1011, %r754, %r755;
	selp.b32 	%r42, %r722, %r1011, %p117;
	@%p116 bra 	$L__BB5_27;
	setp.ne.s32 	%p119, %r7, 0;
	mul.wide.s32 	%rd44, %r998, 8;
	add.s64 	%rd6, %rd16, %rd44;
	@%p119 bra 	$L__BB5_14;
	st.shared.u32 	[_ZZN3cub18CUB_300001_SM_10006detail4scan16DeviceScanKernelINS2_10policy_hubIiiijN4cuda3std3__44plusIvEEE10Policy1000EN6thrust24THRUST_300001_SM_1000_NS6detail15normal_iteratorINSD_10device_ptrIiEEEESI_NS0_13ScanTileStateIiLb1EEES9_NS1_10InputValueIiPiEEjiLb0EiEEvT0_T1_T2_iT3_T4_T5_E12temp_storage+12], %r40;
	add.s64 	%rd45, %rd6, 256;
	mov.b32 	%r756, 100;
	// begin inline asm
	st.relaxed.gpu.v2.u32 [%rd45], {%r756, %r40};
	// end inline asm
$L__BB5_14:
	not.b32 	%r762, %r7;
	add.s32 	%r1006, %r998, %r762;
	mov.b32 	%r758, 830;
	// begin inline asm
	nanosleep.u32 %r758;
	// end inline asm
	mul.wide.s32 	%rd47, %r1006, 8;
	add.s64 	%rd48, %rd16, %rd47;
	add.s64 	%rd46, %rd48, 256;
	// begin inline asm
	ld.relaxed.gpu.v2.u32 {%r1008, %r1000}, [%rd46];
	// end inline asm
	mov.b32 	%r1001, 952;
$L__BB5_15:
	setp.eq.s32 	%p120, %r1008, 99;
	mov.b32 	%r763, -1;
	vote.sync.any.pred 	%p121, %p120, %r763;
	not.pred 	%p122, %p121;
	@%p122 bra 	$L__BB5_17;
	mul.lo.s32 	%r858, %r998, 16807;
	and.b32  	%r998, %r858, 2147483647;
	add.s32 	%r859, %r1001, 1;
	rem.u32 	%r855, %r998, %r859;
	// begin inline asm
	nanosleep.u32 %r855;
	// end inline asm
	shr.u32 	%r1001, %r1001, 1;
	// begin inline asm
	ld.relaxed.gpu.v2.u32 {%r1008, %r1000}, [%rd46];
	// end inline asm
	bra.uni 	$L__BB5_15;
$L__BB5_17:
	setp.eq.s32 	%p123, %r1008, 101;
	mov.b32 	%r790, -1;
	vote.sync.ballot.b32 	%r792, %p123, %r790;
	// begin inline asm
	mov.u32 %r765, %lanemask_ge;
	// end inline asm
	and.b32  	%r793, %r792, %r765;
	or.b32  	%r794, %r793, -2147483648;
	add.s32 	%r795, %r794, -1;
	not.b32 	%r796, %r794;
	and.b32  	%r797, %r796, %r795;
	popc.b32 	%r769, %r797;
	mov.b32 	%r768, 1;
	// begin inline asm
	shfl.sync.down.b32 %r766, %r1000, %r768, %r769, %r790;
	// end inline asm
	setp.lt.s32 	%p125, %r639, %r769;
	selp.b32 	%r798, %r766, 0, %p125;
	add.s32 	%r772, %r798, %r1000;
	mov.b32 	%r773, 2;
	// begin inline asm
	shfl.sync.down.b32 %r771, %r772, %r773, %r769, %r790;
	// end inline asm
	add.s32 	%r57, %r639, 2;
	setp.gt.s32 	%p126, %r57, %r769;
	selp.b32 	%r799, 0, %r771, %p126;
	add.s32 	%r777, %r772, %r799;
	mov.b32 	%r778, 4;
	// begin inline asm
	shfl.sync.down.b32 %r776, %r777, %r778, %r769, %r790;
	// end inline asm
	add.s32 	%r58, %r639, 4;
	setp.gt.s32 	%p127, %r58, %r769;
	selp.b32 	%r800, 0, %r776, %p127;
	add.s32 	%r782, %r777, %r800;
	mov.b32 	%r783, 8;
	// begin inline asm
	shfl.sync.down.b32 %r781, %r782, %r783, %r769, %r790;
	// end inline asm
	add.s32 	%r59, %r639, 8;
	setp.gt.s32 	%p128, %r59, %r769;
	selp.b32 	%r801, 0, %r781, %p128;
	add.s32 	%r787, %r782, %r801;
	mov.b32 	%r788, 16;
	// begin inline asm
	shfl.sync.down.b32 %r786, %r787, %r788, %r769, %r790;
	// end inline asm
	add.s32 	%r60, %r639, 16;
	setp.gt.s32 	%p129, %r60, %r769;
	selp.b32 	%r802, 0, %r786, %p129;
	add.s32 	%r1005, %r787, %r802;
	add.s64 	%rd8, %rd16, 256;
	mov.b32 	%r1002, 952;
$L__BB5_18:
	setp.ne.s32 	%p130, %r1008, 101;
	mov.b32 	%r803, -1;
	vote.sync.all.pred 	%p131, %p130, %r803;
	not.pred 	%p132, %p131;
	@%p132 bra 	$L__BB5_23;
	shr.u32 	%r1002, %r1002, 1;
	mul.wide.s32 	%rd51, %r1006, 8;
	add.s64 	%rd52, %rd8, %rd51;
	add.s64 	%rd50, %rd52, -256;
	// begin inline asm
	ld.relaxed.gpu.v2.u32 {%r1008, %r1009}, [%rd50];
	// end inline asm
	mov.u32 	%r1010, %r1002;
$L__BB5_20:
	setp.eq.s32 	%p136, %r1008, 99;
	mov.b32 	%r811, -1;
	vote.sync.any.pred 	%p137, %p136, %r811;
	not.pred 	%p138, %p137;
	@%p138 bra 	$L__BB5_22;
	mul.lo.s32 	%r853, %r998, 16807;
	and.b32  	%r998, %r853, 2147483647;
	add.s32 	%r854, %r1010, 1;
	rem.u32 	%r850, %r998, %r854;
	// begin inline asm
	nanosleep.u32 %r850;
	// end inline asm
	shr.u32 	%r1010, %r1010, 1;
	// begin inline asm
	ld.relaxed.gpu.v2.u32 {%r1008, %r1009}, [%rd50];
	// end inline asm
	bra.uni 	$L__BB5_20;
$L__BB5_22:
	setp.eq.s32 	%p139, %r1008, 101;
	mov.b32 	%r837, -1;
	vote.sync.ballot.b32 	%r838, %p139, %r837;
	and.b32  	%r839, %r838, %r765;
	or.b32  	%r840, %r839, -2147483648;
	add.s32 	%r841, %r840, -1;
	not.b32 	%r842, %r840;
	and.b32  	%r843, %r842, %r841;
	popc.b32 	%r816, %r843;
	mov.b32 	%r815, 1;
	// begin inline asm
	shfl.sync.down.b32 %r813, %r1009, %r815, %r816, %r837;
	// end inline asm
	setp.lt.s32 	%p141, %r639, %r816;
	selp.b32 	%r844, %r813, 0, %p141;
	add.s32 	%r819, %r844, %r1009;
	mov.b32 	%r820, 2;
	// begin inline asm
	shfl.sync.down.b32 %r818, %r819, %r820, %r816, %r837;
	// end inline asm
	setp.gt.s32 	%p142, %r57, %r816;
	selp.b32 	%r845, 0, %r818, %p142;
	add.s32 	%r824, %r819, %r845;
	mov.b32 	%r825, 4;
	// begin inline asm
	shfl.sync.down.b32 %r823, %r824, %r825, %r816, %r837;
	// end inline asm
	setp.gt.s32 	%p143, %r58, %r816;
	selp.b32 	%r846, 0, %r823, %p143;
	add.s32 	%r829, %r824, %r846;
	mov.b32 	%r830, 8;
	// begin inline asm
	shfl.sync.down.b32 %r828, %r829, %r830, %r816, %r837;
	// end inline asm
	setp.gt.s32 	%p144, %r59, %r816;
	selp.b32 	%r847, 0, %r828, %p144;
	add.s32 	%r834, %r829, %r847;
	mov.b32 	%r835, 16;
	// begin inline asm
	shfl.sync.down.b32 %r833, %r834, %r835, %r816, %r837;
	// end inline asm
	setp.gt.s32 	%p145, %r60, %r816;
	selp.b32 	%r848, 0, %r833, %p145;
	add.s32 	%r849, %r848, %r1005;
	add.s32 	%r1005, %r849, %r834;
	add.s32 	%r1006, %r1006, -32;
	bra.uni 	$L__BB5_18;
$L__BB5_23:
	@%p119 bra 	$L__BB5_25;
	add.s32 	%r806, %r1005, %r40;
	add.s64 	%rd49, %rd6, 256;
	mov.b32 	%r805, 101;
	// begin inline asm
	st.relaxed.gpu.v2.u32 [%rd49], {%r805, %r806};
	// end inline asm
	st.shared.u32 	[_ZZN3cub18CUB_300001_SM_10006detail4scan16DeviceScanKernelINS2_10policy_hubIiiijN4cuda3std3__44plusIvEEE10Policy1000EN6thrust24THRUST_300001_SM_1000_NS6detail15normal_iteratorINSD_10device_ptrIiEEEESI_NS0_13ScanTileStateIiLb1EEES9_NS1_10InputValueIiPiEEjiLb0EiEEvT0_T1_T2_iT3_T4_T5_E12temp_storage+4], %r1005;
	st.shared.u32 	[_ZZN3cub18CUB_300001_SM_10006detail4scan16DeviceScanKernelINS2_10policy_hubIiiijN4cuda3std3__44plusIvEEE10Policy1000EN6thrust24THRUST_300001_SM_1000_NS6detail15normal_iteratorINSD_10device_ptrIiEEEESI_NS0_13ScanTileStateIiLb1EEES9_NS1_10InputValueIiPiEEjiLb0EiEEvT0_T1_T2_iT3_T4_T5_E12temp_storage+8], %r806;
$L__BB5_25:
	setp.ne.s32 	%p134, %r639, 0;
	mov.u32 	%r1011, %r42;
	@%p134 bra 	$L__BB5_27;
	st.shared.u32 	[_ZZN3cub18CUB_300001_SM_10006detail4scan16DeviceScanKernelINS2_10policy_hubIiiijN4cuda3std3__44plusIvEEE10Policy1000EN6thrust24THRUST_300001_SM_1000_NS6detail15normal_iteratorINSD_10device_ptrIiEEEESI_NS0_13ScanTileStateIiLb1EEES9_NS1_10InputValueIiPiEEjiLb0EiEEvT0_T1_T2_iT3_T4_T5_E12temp_storage+76], %r1005;
	mov.u32 	%r1011, %r1005;
$L__BB5_27:
	bar.sync 	0;
	setp.eq.s32 	%p135, %r7, 0;
	ld.shared.u32 	%r807, [_ZZN3cub18CUB_300001_SM_10006detail4scan16DeviceScanKernelINS2_10policy_hubIiiijN4cuda3std3__44plusIvEEE10Policy1000EN6thrust24THRUST_300001_SM_1000_NS6detail15normal_iteratorINSD_10device_ptrIiEEEESI_NS0_13ScanTileStateIiLb1EEES9_NS1_10InputValueIiPiEEjiLb0EiEEvT0_T1_T2_iT3_T4_T5_E12temp_storage+76];
	selp.b32 	%r808, 0, %r807, %p135;
	add.s32 	%r1012, %r808, %r1011;
$L__BB5_28:
	add.s32 	%r952, %r1012, %r12;
	add.s32 	%r953, %r13, %r952;
	add.s32 	%r954, %r14, %r953;
	add.s32 	%r955, %r15, %r954;
	add.s32 	%r956, %r16, %r955;
	add.s32 	%r957, %r17, %r956;
	add.s32 	%r958, %r18, %r957;
	add.s32 	%r959, %r19, %r958;
	add.s32 	%r960, %r20, %r959;
	add.s32 	%r961, %r21, %r960;
	add.s32 	%r962, %r22, %r961;
	add.s32 	%r963, %r23, %r962;
	add.s32 	%r964, %r24, %r963;
	add.s32 	%r965, %r25, %r964;
	add.s32 	%r966, %r26, %r965;
	add.s32 	%r967, %r27, %r966;
	add.s32 	%r968, %r28, %r967;
	add.s32 	%r969, %r29, %r968;
	add.s32 	%r970, %r30, %r969;
	add.s32 	%r971, %r31, %r970;
	add.s32 	%r972, %r32, %r971;
	bar.sync 	0;
	st.shared.v2.u32 	[%r11], {%r1012, %r952};
	st.shared.v2.u32 	[%r11+8], {%r953, %r954};
	st.shared.v2.u32 	[%r11+16], {%r955, %r956};
	st.shared.v2.u32 	[%r11+24], {%r957, %r958};
	st.shared.v2.u32 	[%r11+32], {%r959, %r960};
	st.shared.v2.u32 	[%r11+40], {%r961, %r962};
	st.shared.v2.u32 	[%r11+48], {%r963, %r964};
	st.shared.v2.u32 	[%r11+56], {%r965, %r966};
	st.shared.v2.u32 	[%r11+64], {%r967, %r968};
	st.shared.v2.u32 	[%r11+72], {%r969, %r970};
	st.shared.v2.u32 	[%r11+80], {%r971, %r972};
	bar.warp.sync 	-1;
	ld.shared.u32 	%r973, [%r10];
	ld.shared.u32 	%r974, [%r10+128];
	ld.shared.u32 	%r975, [%r10+256];
	ld.shared.u32 	%r976, [%r10+384];
	ld.shared.u32 	%r977, [%r10+512];
	ld.shared.u32 	%r978, [%r10+640];
	ld.shared.u32 	%r979, [%r10+768];
	ld.shared.u32 	%r980, [%r10+896];
	ld.shared.u32 	%r981, [%r10+1024];
	ld.shared.u32 	%r982, [%r10+1152];
	ld.shared.u32 	%r983, [%r10+1280];
	ld.shared.u32 	%r984, [%r10+1408];
	ld.shared.u32 	%r985, [%r10+1536];
	ld.shared.u32 	%r986, [%r10+1664];
	ld.shared.u32 	%r987, [%r10+1792];
	ld.shared.u32 	%r988, [%r10+1920];
	ld.shared.u32 	%r989, [%r10+2048];
	ld.shared.u32 	%r990, [%r10+2176];
	ld.shared.u32 	%r991, [%r10+2304];
	ld.shared.u32 	%r992, [%r10+2432];
	ld.shared.u32 	%r993, [%r10+2560];
	ld.shared.u32 	%r994, [%r10+2688];
	add.s64 	%rd57, %rd4, %rd42;
	st.global.u32 	[%rd57], %r973;
	st.global.u32 	[%rd57+128], %r974;
	st.global.u32 	[%rd57+256], %r975;
	st.global.u32 	[%rd57+384], %r976;
	st.global.u32 	[%rd57+512], %r977;
	st.global.u32 	[%rd57+640], %r978;
	st.global.u32 	[%rd57+768], %r979;
	st.global.u32 	[%rd57+896], %r980;
	st.global.u32 	[%rd57+1024], %r981;
	st.global.u32 	[%rd57+1152], %r982;
	st.global.u32 	[%rd57+1280], %r983;
	st.global.u32 	[%rd57+1408], %r984;
	st.global.u32 	[%rd57+1536], %r985;
	st.global.u32 	[%rd57+1664], %r986;
	st.global.u32 	[%rd57+1792], %r987;
	st.global.u32 	[%rd57+1920], %r988;
	st.global.u32 	[%rd57+2048], %r989;
	st.global.u32 	[%rd57+2176], %r990;
	st.global.u32 	[%rd57+2304], %r991;
	st.global.u32 	[%rd57+2432], %r992;
	st.global.u32 	[%rd57+2560], %r993;
	st.global.u32 	[%rd57+2688], %r994;
	bra.uni 	$L__BB5_143;
$L__BB5_29:
	setp.eq.s32 	%p3, %r6, 0;
	@%p3 bra 	$L__BB5_143;
	mul.wide.u32 	%rd18, %r5, 4;
	add.s64 	%rd19, %rd3, %rd18;
	mov.u32 	%r85, %tid.x;
	ld.global.u32 	%r1034, [%rd19];
	and.b32  	%r242, %r85, 31;
	and.b32  	%r243, %r85, 992;
	mul.lo.s32 	%r244, %r243, 22;
	or.b32  	%r87, %r244, %r242;
	setp.ge.u32 	%p4, %r87, %r6;
	shl.b32 	%r245, %r87, 2;
	cvt.u64.u32 	%rd20, %r245;
	add.s64 	%rd10, %rd19, %rd20;
	mov.u32 	%r1013, %r1034;
	@%p4 bra 	$L__BB5_32;
	ld.global.u32 	%r1013, [%rd10];
$L__BB5_32:
	add.s32 	%r90, %r87, 32;
	setp.ge.u32 	%p5, %r90, %r6;
	mov.u32 	%r1014, %r1034;
	@%p5 bra 	$L__BB5_34;
	ld.global.u32 	%r1014, [%rd10+128];
$L__BB5_34:
	add.s32 	%r93, %r87, 64;
	setp.ge.u32 	%p6, %r93, %r6;
	mov.u32 	%r1015, %r1034;
	@%p6 bra 	$L__BB5_36;
	ld.global.u32 	%r1015, [%rd10+256];
$L__BB5_36:
	add.s32 	%r96, %r87, 96;
	setp.ge.u32 	%p7, %r96, %r6;
	mov.u32 	%r1016, %r1034;
	@%p7 bra 	$L__BB5_38;
	ld.global.u32 	%r1016, [%rd10+384];
$L__BB5_38:
	add.s32 	%r246, %r87, 128;
	setp.ge.u32 	%p8, %r246, %r6;
	mov.u32 	%r1017, %r1034;
	@%p8 bra 	$L__BB5_40;
	ld.global.u32 	%r1017, [%rd10+512];
$L__BB5_40:
	add.s32 	%r247, %r87, 160;
	setp.ge.u32 	%p9, %r247, %r6;
	mov.u32 	%r1018, %r1034;
	@%p9 bra 	$L__BB5_42;
	ld.global.u32 	%r1018, [%rd10+640];
$L__BB5_42:
	add.s32 	%r248, %r87, 192;
	setp.ge.u32 	%p10, %r248, %r6;
	mov.u32 	%r1019, %r1034;
	@%p10 bra 	$L__BB5_44;
	ld.global.u32 	%r1019, [%rd10+768];
$L__BB5_44:
	add.s32 	%r249, %r87, 224;
	setp.ge.u32 	%p11, %r249, %r6;
	mov.u32 	%r1020, %r1034;
	@%p11 bra 	$L__BB5_46;
	ld.global.u32 	%r1020, [%rd10+896];
$L__BB5_46:
	add.s32 	%r250, %r87, 256;
	setp.ge.u32 	%p12, %r250, %r6;
	mov.u32 	%r1021, %r1034;
	@%p12 bra 	$L__BB5_48;
	ld.global.u32 	%r1021, [%rd10+1024];
$L__BB5_48:
	add.s32 	%r251, %r87, 288;
	setp.ge.u32 	%p13, %r251, %r6;
	mov.u32 	%r1022, %r1034;
	@%p13 bra 	$L__BB5_50;
	ld.global.u32 	%r1022, [%rd10+1152];
$L__BB5_50:
	add.s32 	%r111, %r87, 320;
	setp.ge.u32 	%p14, %r111, %r6;
	mov.u32 	%r1023, %r1034;
	@%p14 bra 	$L__BB5_52;
	ld.global.u32 	%r1023, [%rd10+1280];
$L__BB5_52:
	add.s32 	%r114, %r87, 352;
	setp.ge.u32 	%p15, %r114, %r6;
	mov.u32 	%r1024, %r1034;
	@%p15 bra 	$L__BB5_54;
	ld.global.u32 	%r1024, [%rd10+1408];
$L__BB5_54:
	add.s32 	%r117, %r87, 384;
	setp.ge.u32 	%p16, %r117, %r6;
	mov.u32 	%r1025, %r1034;
	@%p16 bra 	$L__BB5_56;
	ld.global.u32 	%r1025, [%rd10+1536];
$L__BB5_56:
	add.s32 	%r120, %r87, 416;
	setp.ge.u32 	%p17, %r120, %r6;
	mov.u32 	%r1026, %r1034;
	@%p17 bra 	$L__BB5_58;
	ld.global.u32 	%r1026, [%rd10+1664];
$L__BB5_58:
	add.s32 	%r252, %r87, 448;
	setp.ge.u32 	%p18, %r252, %r6;
	mov.u32 	%r1027, %r1034;
	@%p18 bra 	$L__BB5_60;
	ld.global.u32 	%r1027, [%rd10+1792];
$L__BB5_60:
	add.s32 	%r253, %r87, 480;
	setp.ge.u32 	%p19, %r253, %r6;
	mov.u32 	%r1028, %r1034;
	@%p19 bra 	$L__BB5_62;
	ld.global.u32 	%r1028, [%rd10+1920];
$L__BB5_62:
	add.s32 	%r254, %r87, 512;
	setp.ge.u32 	%p20, %r254, %r6;
	mov.u32 	%r1029, %r1034;
	@%p20 bra 	$L__BB5_64;
	ld.global.u32 	%r1029, [%rd10+2048];
$L__BB5_64:
	add.s32 	%r129, %r87, 544;
	setp.ge.u32 	%p21, %r129, %r6;
	mov.u32 	%r1030, %r1034;
	@%p21 bra 	$L__BB5_66;
	ld.global.u32 	%r1030, [%rd10+2176];
$L__BB5_66:
	add.s32 	%r132, %r87, 576;
	setp.ge.u32 	%p22, %r132, %r6;
	mov.u32 	%r1031, %r1034;
	@%p22 bra 	$L__BB5_68;
	ld.global.u32 	%r1031, [%rd10+2304];
$L__BB5_68:
	add.s32 	%r255, %r87, 608;
	setp.ge.u32 	%p23, %r255, %r6;
	mov.u32 	%r1032, %r1034;
	@%p23 bra 	$L__BB5_70;
	ld.global.u32 	%r1032, [%rd10+2432];
$L__BB5_70:
	add.s32 	%r256, %r87, 640;
	setp.ge.u32 	%p24, %r256, %r6;
	mov.u32 	%r1033, %r1034;
	@%p24 bra 	$L__BB5_72;
	ld.global.u32 	%r1033, [%rd10+2560];
$L__BB5_72:
	add.s32 	%r139, %r87, 672;
	setp.ge.u32 	%p25, %r139, %r6;
	@%p25 bra 	$L__BB5_74;
	ld.global.u32 	%r1034, [%rd10+2688];
$L__BB5_74:
	// begin inline asm
	mov.u32 %r257, %laneid;
	// end inline asm
	shr.u32 	%r143, %r85, 5;
	mad.lo.s32 	%r258, %r143, 704, %r257;
	shl.b32 	%r259, %r258, 2;
	mov.u32 	%r260, _ZZN3cub18CUB_300001_SM_10006detail4scan16DeviceScanKernelINS2_10policy_hubIiiijN4cuda3std3__44plusIvEEE10Policy1000EN6thrust24THRUST_300001_SM_1000_NS6detail15normal_iteratorINSD_10device_ptrIiEEEESI_NS0_13ScanTileStateIiLb1EEES9_NS1_10InputValueIiPiEEjiLb0EiEEvT0_T1_T2_iT3_T4_T5_E12temp_storage;
	add.s32 	%r144, %r260, %r259;
	st.shared.u32 	[%r144], %r1013;
	st.shared.u32 	[%r144+128], %r1014;
	st.shared.u32 	[%r144+256], %r1015;
	st.shared.u32 	[%r144+384], %r1016;
	st.shared.u32 	[%r144+512], %r1017;
	st.shared.u32 	[%r144+640], %r1018;
	st.shared.u32 	[%r144+768], %r1019;
	st.shared.u32 	[%r144+896], %r1020;
	st.shared.u32 	[%r144+1024], %r1021;
	st.shared.u32 	[%r144+1152], %r1022;
	st.shared.u32 	[%r144+1280], %r1023;
	st.shared.u32 	[%r144+1408], %r1024;
	st.shared.u32 	[%r144+1536], %r1025;
	st.shared.u32 	[%r144+1664], %r1026;
	st.shared.u32 	[%r144+1792], %r1027;
	st.shared.u32 	[%r144+1920], %r1028;
	st.shared.u32 	[%r144+2048], %r1029;
	st.shared.u32 	[%r144+2176], %r1030;
	st.shared.u32 	[%r144+2304], %r1031;
	st.shared.u32 	[%r144+2432], %r1032;
	st.shared.u32 	[%r144+2560], %r1033;
	st.shared.u32 	[%r144+2688], %r1034;
	bar.warp.sync 	-1;
	mad.lo.s32 	%r145, %r257, 84, %r144;
	ld.shared.v2.u32 	{%r146, %r147}, [%r145];
	ld.shared.v2.u32 	{%r148, %r149}, [%r145+8];
	ld.shared.v2.u32 	{%r150, %r151}, [%r145+16];
	ld.shared.v2.u32 	{%r152, %r153}, [%r145+24];
	ld.shared.v2.u32 	{%r154, %r155}, [%r145+32];
	ld.shared.v2.u32 	{%r156, %r157}, [%r145+40];
	ld.shared.v2.u32 	{%r158, %r159}, [%r145+48];
	ld.shared.v2.u32 	{%r160, %r161}, [%r145+56];
	ld.shared.v2.u32 	{%r162, %r163}, [%r145+64];
	ld.shared.v2.u32 	{%r164, %r165}, [%r145+72];
	ld.shared.v2.u32 	{%r166, %r167}, [%r145+80];
	bar.sync 	0;
	setp.ne.s32 	%p26, %r998, 0;
	@%p26 bra 	$L__BB5_78;
	add.s32 	%r490, %r147, %r146;
	add.s32 	%r491, %r148, %r490;
	add.s32 	%r492, %r149, %r491;
	add.s32 	%r493, %r150, %r492;
	add.s32 	%r494, %r151, %r493;
	add.s32 	%r495, %r152, %r494;
	add.s32 	%r496, %r153, %r495;
	add.s32 	%r497, %r154, %r496;
	add.s32 	%r498, %r155, %r497;
	add.s32 	%r499, %r156, %r498;
	add.s32 	%r500, %r157, %r499;
	add.s32 	%r501, %r158, %r500;
	add.s32 	%r502, %r159, %r501;
	add.s32 	%r503, %r160, %r502;
	add.s32 	%r504, %r161, %r503;
	add.s32 	%r505, %r162, %r504;
	add.s32 	%r506, %r163, %r505;
	add.s32 	%r507, %r164, %r506;
	add.s32 	%r508, %r165, %r507;
	add.s32 	%r509, %r166, %r508;
	add.s32 	%r464, %r167, %r509;
	mov.b32 	%r462, 1;
	mov.b32 	%r487, 0;
	mov.b32 	%r489, -1;
	// begin inline asm
	{  .reg .s32 r0;  .reg .pred p;  shfl.sync.up.b32 r0|p, %r464, %r462, %r487, %r489;  @p add.s32 r0, r0, %r464;  mov.s32 %r460, r0;}
	// end inline asm
	mov.b32 	%r468, 2;
	// begin inline asm
	{  .reg .s32 r0;  .reg .pred p;  shfl.sync.up.b32 r0|p, %r460, %r468, %r487, %r489;  @p add.s32 r0, r0, %r460;  mov.s32 %r466, r0;}
	// end inline asm
	mov.b32 	%r474, 4;
	// begin inline asm
	{  .reg .s32 r0;  .reg .pred p;  shfl.sync.up.b32 r0|p, %r466, %r474, %r487, %r489;  @p add.s32 r0, r0, %r466;  mov.s32 %r472, r0;}
	// end inline asm
	mov.b32 	%r480, 8;
	// begin inline asm
	{  .reg .s32 r0;  .reg .pred p;  shfl.sync.up.b32 r0|p, %r472, %r480, %r487, %r489;  @p add.s32 r0, r0, %r472;  mov.s32 %r478, r0;}
	// end inline asm
	mov.b32 	%r486, 16;
	// begin inline asm
	{  .reg .s32 r0;  .reg .pred p;  shfl.sync.up.b32 r0|p, %r478, %r486, %r487, %r489;  @p add.s32 r0, r0, %r478;  mov.s32 %r484, r0;}
	// end inline asm
	setp.ne.s32 	%p68, %r257, 31;
	@%p68 bra 	$L__BB5_77;
	shl.b32 	%r510, %r143, 2;
	mov.u32 	%r511, _ZZN3cub18CUB_300001_SM_10006detail4scan16DeviceScanKernelINS2_10policy_hubIiiijN4cuda3std3__44plusIvEEE10Policy1000EN6thrust24THRUST_300001_SM_1000_NS6detail15normal_iteratorINSD_10device_ptrIiEEEESI_NS0_13ScanTileStateIiLb1EEES9_NS1_10InputValueIiPiEEjiLb0EiEEvT0_T1_T2_iT3_T4_T5_E12temp_storage;
	add.s32 	%r512, %r511, %r510;
	st.shared.u32 	[%r512+16], %r484;
$L__BB5_77:
	bar.sync 	0;
	ld.shared.v4.u32 	{%r513, %r514, %r515, %r516}, [_ZZN3cub18CUB_300001_SM_10006detail4scan16DeviceScanKernelINS2_10policy_hubIiiijN4cuda3std3__44plusIvEEE10Policy1000EN6thrust24THRUST_300001_SM_1000_NS6detail15normal_iteratorINSD_10device_ptrIiEEEESI_NS0_13ScanTileStateIiLb1EEES9_NS1_10InputValueIiPiEEjiLb0EiEEvT0_T1_T2_iT3_T4_T5_E12temp_storage+16];
	add.s32 	%r517, %r514, %r513;
	setp.eq.s32 	%p69, %r143, 2;
	selp.b32 	%r518, %r517, %r513, %p69;
	add.s32 	%r519, %r517, %r515;
	setp.eq.s32 	%p70, %r143, 3;
	selp.b32 	%r520, %r519, %r518, %p70;
	add.s32 	%r521, %r519, %r516;
	setp.eq.s32 	%p71, %r143, 4;
	selp.b32 	%r522, %r521, %r520, %p71;
	ld.shared.v4.u32 	{%r523, %r524, %r525, %r526}, [_ZZN3cub18CUB_300001_SM_10006detail4scan16DeviceScanKernelINS2_10policy_hubIiiijN4cuda3std3__44plusIvEEE10Policy1000EN6thrust24THRUST_300001_SM_1000_NS6detail15normal_iteratorINSD_10device_ptrIiEEEESI_NS0_13ScanTileStateIiLb1EEES9_NS1_10InputValueIiPiEEjiLb0EiEEvT0_T1_T2_iT3_T4_T5_E12temp_storage+32];
	add.s32 	%r527, %r521, %r523;
	setp.eq.s32 	%p72, %r143, 5;
	selp.b32 	%r528, %r527, %r522, %p72;
	add.s32 	%r529, %r527, %r524;
	setp.eq.s32 	%p73, %r143, 6;
	selp.b32 	%r530, %r529, %r528, %p73;
	add.s32 	%r531, %r529, %r525;
	setp.eq.s32 	%p74, %r143, 7;
	selp.b32 	%r532, %r531, %r530, %p74;
	add.s32 	%r533, %r531, %r526;
	setp.eq.s32 	%p75, %r143, 8;
	selp.b32 	%r534, %r533, %r532, %p75;
	.pragma "used_bytes_mask 4095";
	ld.shared.v4.u32 	{%r535, %r536, %r537, %r538}, [_ZZN3cub18CUB_300001_SM_10006detail4scan16DeviceScanKernelINS2_10policy_hubIiiijN4cuda3std3__44plusIvEEE10Policy1000EN6thrust24THRUST_300001_SM_1000_NS6detail15normal_iteratorINSD_10device_ptrIiEEEESI_NS0_13ScanTileStateIiLb1EEES9_NS1_10InputValueIiPiEEjiLb0EiEEvT0_T1_T2_iT3_T4_T5_E12temp_storage+48];
	add.s32 	%r539, %r533, %r535;
	setp.eq.s32 	%p76, %r143, 9;
	selp.b32 	%r540, %r539, %r534, %p76;
	add.s32 	%r541, %r539, %r536;
	setp.eq.s32 	%p77, %r143, 10;
	selp.b32 	%r542, %r541, %r540, %p77;
	add.s32 	%r543, %r541, %r537;
	setp.eq.s32 	%p78, %r143, 11;
	selp.b32 	%r544, %r543, %r542, %p78;
	setp.lt.u32 	%p79, %r85, 32;
	selp.b32 	%r545, 0, %r544, %p79;
	setp.eq.s32 	%p80, %r257, 0;
	sub.s32 	%r546, %r484, %r464;
	selp.b32 	%r547, 0, %r546, %p80;
	add.s32 	%r548, %r547, %r997;
	add.s32 	%r1049, %r548, %r545;
	bra.uni 	$L__BB5_97;
$L__BB5_78:
	add.s32 	%r291, %r147, %r146;
	add.s32 	%r292, %r148, %r291;
	add.s32 	%r293, %r149, %r292;
	add.s32 	%r294, %r150, %r293;
	add.s32 	%r295, %r151, %r294;
	add.s32 	%r296, %r152, %r295;
	add.s32 	%r297, %r153, %r296;
	add.s32 	%r298, %r154, %r297;
	add.s32 	%r299, %r155, %r298;
	add.s32 	%r300, %r156, %r299;
	add.s32 	%r301, %r157, %r300;
	add.s32 	%r302, %r158, %r301;
	add.s32 	%r303, %r159, %r302;
	add.s32 	%r304, %r160, %r303;
	add.s32 	%r305, %r161, %r304;
	add.s32 	%r306, %r162, %r305;
	add.s32 	%r307, %r163, %r306;
	add.s32 	%r308, %r164, %r307;
	add.s32 	%r309, %r165, %r308;
	add.s32 	%r310, %r166, %r309;
	add.s32 	%r265, %r167, %r310;
	mov.b32 	%r263, 1;
	mov.b32 	%r288, 0;
	mov.b32 	%r290, -1;
	// begin inline asm
	{  .reg .s32 r0;  .reg .pred p;  shfl.sync.up.b32 r0|p, %r265, %r263, %r288, %r290;  @p add.s32 r0, r0, %r265;  mov.s32 %r261, r0;}
	// end inline asm
	mov.b32 	%r269, 2;
	// begin inline asm
	{  .reg .s32 r0;  .reg .pred p;  shfl.sync.up.b32 r0|p, %r261, %r269, %r288, %r290;  @p add.s32 r0, r0, %r261;  mov.s32 %r267, r0;}
	// end inline asm
	mov.b32 	%r275, 4;
	// begin inline asm
	{  .reg .s32 r0;  .reg .pred p;  shfl.sync.up.b32 r0|p, %r267, %r275, %r288, %r290;  @p add.s32 r0, r0, %r267;  mov.s32 %r273, r0;}
	// end inline asm
	mov.b32 	%r281, 8;
	// begin inline asm
	{  .reg .s32 r0;  .reg .pred p;  shfl.sync.up.b32 r0|p, %r273, %r281, %r288, %r290;  @p add.s32 r0, r0, %r273;  mov.s32 %r279, r0;}
	// end inline asm
	mov.b32 	%r287, 16;
	// begin inline asm
	{  .reg .s32 r0;  .reg .pred p;  shfl.sync.up.b32 r0|p, %r279, %r287, %r288, %r290;  @p add.s32 r0, r0, %r279;  mov.s32 %r285, r0;}
	// end inline asm
	setp.ne.s32 	%p27, %r257, 31;
	@%p27 bra 	$L__BB5_80;
	shl.b32 	%r311, %r143, 2;
	mov.u32 	%r312, _ZZN3cub18CUB_300001_SM_10006detail4scan16DeviceScanKernelINS2_10policy_hubIiiijN4cuda3std3__44plusIvEEE10Policy1000EN6thrust24THRUST_300001_SM_1000_NS6detail15normal_iteratorINSD_10device_ptrIiEEEESI_NS0_13ScanTileStateIiLb1EEES9_NS1_10InputValueIiPiEEjiLb0EiEEvT0_T1_T2_iT3_T4_T5_E12temp_storage;
	add.s32 	%r313, %r312, %r311;
	st.shared.u32 	[%r313+16], %r285;
$L__BB5_80:
	sub.s32 	%r314, %r285, %r265;
	bar.sync 	0;
	ld.shared.v4.u32 	{%r315, %r316, %r317, %r318}, [_ZZN3cub18CUB_300001_SM_10006detail4scan16DeviceScanKernelINS2_10policy_hubIiiijN4cuda3std3__44plusIvEEE10Policy1000EN6thrust24THRUST_300001_SM_1000_NS6detail15normal_iteratorINSD_10device_ptrIiEEEESI_NS0_13ScanTileStateIiLb1EEES9_NS1_10InputValueIiPiEEjiLb0EiEEvT0_T1_T2_iT3_T4_T5_E12temp_storage+16];
	add.s32 	%r319, %r316, %r315;
	setp.eq.s32 	%p28, %r143, 2;
	selp.b32 	%r320, %r319, %r315, %p28;
	add.s32 	%r321, %r319, %r317;
	setp.eq.s32 	%p29, %r143, 3;
	selp.b32 	%r322, %r321, %r320, %p29;
	add.s32 	%r323, %r321, %r318;
	setp.eq.s32 	%p30, %r143, 4;
	selp.b32 	%r324, %r323, %r322, %p30;
	ld.shared.v4.u32 	{%r325, %r326, %r327, %r328}, [_ZZN3cub18CUB_300001_SM_10006detail4scan16DeviceScanKernelINS2_10policy_hubIiiijN4cuda3std3__44plusIvEEE10Policy1000EN6thrust24THRUST_300001_SM_1000_NS6detail15normal_iteratorINSD_10device_ptrIiEEEESI_NS0_13ScanTileStateIiLb1EEES9_NS1_10InputValueIiPiEEjiLb0EiEEvT0_T1_T2_iT3_T4_T5_E12temp_storage+32];
	add.s32 	%r329, %r323, %r325;
	setp.eq.s32 	%p31, %r143, 5;
	selp.b32 	%r330, %r329, %r324, %p31;
	add.s32 	%r331, %r329, %r326;
	setp.eq.s32 	%p32, %r143, 6;
	selp.b32 	%r332, %r331, %r330, %p32;
	add.s32 	%r333, %r331, %r327;
	setp.eq.s32 	%p33, %r143, 7;
	selp.b32 	%r334, %r333, %r332, %p33;
	add.s32 	%r335, %r333, %r328;
	setp.eq.s32 	%p34, %r143, 8;
	selp.b32 	%r336, %r335, %r334, %p34;
	ld.shared.v4.u32 	{%r337, %r338, %r339, %r340}, [_ZZN3cub18CUB_300001_SM_10006detail4scan16DeviceScanKernelINS2_10policy_hubIiiijN4cuda3std3__44plusIvEEE10Policy1000EN6thrust24THRUST_300001_SM_1000_NS6detail15normal_iteratorINSD_10device_ptrIiEEEESI_NS0_13ScanTileStateIiLb1EEES9_NS1_10InputValueIiPiEEjiLb0EiEEvT0_T1_T2_iT3_T4_T5_E12temp_storage+48];
	add.s32 	%r341, %r335, %r337;
	setp.eq.s32 	%p35, %r143, 9;
	selp.b32 	%r342, %r341, %r336, %p35;
	add.s32 	%r343, %r341, %r338;
	setp.eq.s32 	%p36, %r143, 10;
	selp.b32 	%r344, %r343, %r342, %p36;
	add.s32 	%r345, %r343, %r339;
	setp.eq.s32 	%p37, %r143, 11;
	selp.b32 	%r346, %r345, %r344, %p37;
	add.s32 	%r173, %r345, %r340;
	setp.gt.u32 	%p38, %r85, 31;
	setp.lt.u32 	%p39, %r85, 32;
	setp.eq.s32 	%p40, %r257, 0;
	selp.b32 	%r347, 0, %r314, %p40;
	add.s32 	%r1048, %r346, %r347;
	selp.b32 	%r175, %r314, %r1048, %p39;
	@%p38 bra 	$L__BB5_96;
	setp.ne.s32 	%p41, %r85, 0;
	mul.wide.s32 	%rd21, %r998, 8;
	add.s64 	%rd11, %rd16, %rd21;
	@%p41 bra 	$L__BB5_83;
	st.shared.u32 	[_ZZN3cub18CUB_300001_SM_10006detail4scan16DeviceScanKernelINS2_10policy_hubIiiijN4cuda3std3__44plusIvEEE10Policy1000EN6thrust24THRUST_300001_SM_1000_NS6detail15normal_iteratorINSD_10device_ptrIiEEEESI_NS0_13ScanTileStateIiLb1EEES9_NS1_10InputValueIiPiEEjiLb0EiEEvT0_T1_T2_iT3_T4_T5_E12temp_storage+12], %r173;
	add.s64 	%rd22, %rd11, 256;
	mov.b32 	%r348, 100;
	// begin inline asm
	st.relaxed.gpu.v2.u32 [%rd22], {%r348, %r173};
	// end inline asm
$L__BB5_83:
	not.b32 	%r354, %r85;
	add.s32 	%r1043, %r998, %r354;
	mov.b32 	%r350, 830;
	// begin inline asm
	nanosleep.u32 %r350;
	// end inline asm
	mul.wide.s32 	%rd24, %r1043, 8;
	add.s64 	%rd25, %rd16, %rd24;
	add.s64 	%rd23, %rd25, 256;
	// begin inline asm
	ld.relaxed.gpu.v2.u32 {%r1045, %r1037}, [%rd23];
	// end inline asm
	mov.b32 	%r1038, 952;
$L__BB5_84:
	setp.eq.s32 	%p42, %r1045, 99;
	mov.b32 	%r355, -1;
	vote.sync.any.pred 	%p43, %p42, %r355;
	not.pred 	%p44, %p43;
	@%p44 bra 	$L__BB5_86;
	mul.lo.s32 	%r458, %r998, 16807;
	and.b32  	%r998, %r458, 2147483647;
	add.s32 	%r459, %r1038, 1;
	rem.u32 	%r455, %r998, %r459;
	// begin inline asm
	nanosleep.u32 %r455;
	// end inline asm
	shr.u32 	%r1038, %r1038, 1;
	// begin inline asm
	ld.relaxed.gpu.v2.u32 {%r1045, %r1037}, [%rd23];
	// end inline asm
	bra.uni 	$L__BB5_84;
$L__BB5_86:
	setp.eq.s32 	%p45, %r1045, 101;
	mov.b32 	%r382, -1;
	vote.sync.ballot.b32 	%r384, %p45, %r382;
	// begin inline asm
	mov.u32 %r357, %lanemask_ge;
	// end inline asm
	and.b32  	%r385, %r384, %r357;
	or.b32  	%r386, %r385, -2147483648;
	add.s32 	%r387, %r386, -1;
	not.b32 	%r388, %r386;
	and.b32  	%r389, %r388, %r387;
	popc.b32 	%r361, %r389;
	mov.b32 	%r360, 1;
	// begin inline asm
	shfl.sync.down.b32 %r358, %r1037, %r360, %r361, %r382;
	// end inline asm
	setp.lt.s32 	%p47, %r257, %r361;
	selp.b32 	%r390, %r358, 0, %p47;
	add.s32 	%r364, %r390, %r1037;
	mov.b32 	%r365, 2;
	// begin inline asm
	shfl.sync.down.b32 %r363, %r364, %r365, %r361, %r382;
	// end inline asm
	add.s32 	%r391, %r257, 2;
	setp.gt.s32 	%p48, %r391, %r361;
	selp.b32 	%r392, 0, %r363, %p48;
	add.s32 	%r369, %r364, %r392;
	mov.b32 	%r370, 4;
	// begin inline asm
	shfl.sync.down.b32 %r368, %r369, %r370, %r361, %r382;
	// end inline asm
	add.s32 	%r393, %r257, 4;
	setp.gt.s32 	%p49, %r393, %r361;
	selp.b32 	%r394, 0, %r368, %p49;
	add.s32 	%r374, %r369, %r394;
	mov.b32 	%r375, 8;
	// begin inline asm
	shfl.sync.down.b32 %r373, %r374, %r375, %r361, %r382;
	// end inline asm
	add.s32 	%r395, %r257, 8;
	setp.gt.s32 	%p50, %r395, %r361;
	selp.b32 	%r396, 0, %r373, %p50;
	add.s32 	%r379, %r374, %r396;
	mov.b32 	%r380, 16;
	// begin inline asm
	shfl.sync.down.b32 %r378, %r379, %r380, %r361, %r382;
	// end inline asm
	add.s32 	%r397, %r257, 16;
	setp.gt.s32 	%p51, %r397, %r361;
	selp.b32 	%r398, 0, %r378, %p51;
	add.s32 	%r1041, %r379, %r398;
	add.s64 	%rd12, %rd16, 256;
	mov.b32 	%r1039, 952;
$L__BB5_87:
	setp.ne.s32 	%p52, %r1045, 101;
	mov.b32 	%r399, -1;
	vote.sync.all.pred 	%p53, %p52, %r399;
	not.pred 	%p54, %p53;
	@%p54 bra 	$L__BB5_92;
	shr.u32 	%r1039, %r1039, 1;
	mul.wide.s32 	%rd28, %r1043, 8;
	add.s64 	%rd29, %rd12, %rd28;
	add.s64 	%rd27, %rd29, -256;
	// begin inline asm
	ld.relaxed.gpu.v2.u32 {%r1045, %r1046}, [%rd27];
	// end inline asm
	mov.u32 	%r1047, %r1039;
$L__BB5_89:
	setp.eq.s32 	%p58, %r1045, 99;
	mov.b32 	%r407, -1;
	vote.sync.any.pred 	%p59, %p58, %r407;
	not.pred 	%p60, %p59;
	@%p60 bra 	$L__BB5_91;
	mul.lo.s32 	%r453, %r998, 16807;
	and.b32  	%r998, %r453, 2147483647;
	add.s32 	%r454, %r1047, 1;
	rem.u32 	%r450, %r998, %r454;
	// begin inline asm
	nanosleep.u32 %r450;
	// end inline asm
	shr.u32 	%r1047, %r1047, 1;
	// begin inline asm
	ld.relaxed.gpu.v2.u32 {%r1045, %r1046}, [%rd27];
	// end inline asm
	bra.uni 	$L__BB5_89;
$L__BB5_91:
	setp.eq.s32 	%p61, %r1045, 101;
	mov.b32 	%r433, -1;
	vote.sync.ballot.b32 	%r434, %p61, %r433;
	and.b32  	%r435, %r434, %r357;
	or.b32  	%r436, %r435, -2147483648;
	add.s32 	%r437, %r436, -1;
	not.b32 	%r438, %r436;
	and.b32  	%r439, %r438, %r437;
	popc.b32 	%r412, %r439;
	mov.b32 	%r411, 1;
	// begin inline asm
	shfl.sync.down.b32 %r409, %r1046, %r411, %r412, %r433;
	// end inline asm
	setp.lt.s32 	%p63, %r257, %r412;
	selp.b32 	%r440, %r409, 0, %p63;
	add.s32 	%r415, %r440, %r1046;
	mov.b32 	%r416, 2;
	// begin inline asm
	shfl.sync.down.b32 %r414, %r415, %r416, %r412, %r433;
	// end inline asm
	add.s32 	%r441, %r257, 2;
	setp.gt.s32 	%p64, %r441, %r412;
	selp.b32 	%r442, 0, %r414, %p64;
	add.s32 	%r420, %r415, %r442;
	mov.b32 	%r421, 4;
	// begin inline asm
	shfl.sync.down.b32 %r419, %r420, %r421, %r412, %r433;
	// end inline asm
	add.s32 	%r443, %r257, 4;
	setp.gt.s32 	%p65, %r443, %r412;
	selp.b32 	%r444, 0, %r419, %p65;
	add.s32 	%r425, %r420, %r444;
	mov.b32 	%r426, 8;
	// begin inline asm
	shfl.sync.down.b32 %r424, %r425, %r426, %r412, %r433;
	// end inline asm
	add.s32 	%r445, %r257, 8;
	setp.gt.s32 	%p66, %r445, %r412;
	selp.b32 	%r446, 0, %r424, %p66;
	add.s32 	%r430, %r425, %r446;
	mov.b32 	%r431, 16;
	// begin inline asm
	shfl.sync.down.b32 %r429, %r430, %r431, %r412, %r433;
	// end inline asm
	add.s32 	%r447, %r257, 16;
	setp.gt.s32 	%p67, %r447, %r412;
	selp.b32 	%r448, 0, %r429, %p67;
	add.s32 	%r449, %r448, %r1041;
	add.s32 	%r1041, %r449, %r430;
	add.s32 	%r1043, %r1043, -32;
	bra.uni 	$L__BB5_87;
$L__BB5_92:
	@%p41 bra 	$L__BB5_94;
	add.s32 	%r402, %r1041, %r173;
	add.s64 	%rd26, %rd11, 256;
	mov.b32 	%r401, 101;
	// begin inline asm
	st.relaxed.gpu.v2.u32 [%rd26], {%r401, %r402};
	// end inline asm
	st.shared.u32 	[_ZZN3cub18CUB_300001_SM_10006detail4scan16DeviceScanKernelINS2_10policy_hubIiiijN4cuda3std3__44plusIvEEE10Policy1000EN6thrust24THRUST_300001_SM_1000_NS6detail15normal_iteratorINSD_10device_ptrIiEEEESI_NS0_13ScanTileStateIiLb1EEES9_NS1_10InputValueIiPiEEjiLb0EiEEvT0_T1_T2_iT3_T4_T5_E12temp_storage+4], %r1041;
	st.shared.u32 	[_ZZN3cub18CUB_300001_SM_10006detail4scan16DeviceScanKernelINS2_10policy_hubIiiijN4cuda3std3__44plusIvEEE10Policy1000EN6thrust24THRUST_300001_SM_1000_NS6detail15normal_iteratorINSD_10device_ptrIiEEEESI_NS0_13ScanTileStateIiLb1EEES9_NS1_10InputValueIiPiEEjiLb0EiEEvT0_T1_T2_iT3_T4_T5_E12temp_storage+8], %r402;
$L__BB5_94:
	setp.ne.s32 	%p56, %r257, 0;
	mov.u32 	%r1048, %r175;
	@%p56 bra 	$L__BB5_96;
	st.shared.u32 	[_ZZN3cub18CUB_300001_SM_10006detail4scan16DeviceScanKernelINS2_10policy_hubIiiijN4cuda3std3__44plusIvEEE10Policy1000EN6thrust24THRUST_300001_SM_1000_NS6detail15normal_iteratorINSD_10device_ptrIiEEEESI_NS0_13ScanTileStateIiLb1EEES9_NS1_10InputValueIiPiEEjiLb0EiEEvT0_T1_T2_iT3_T4_T5_E12temp_storage+76], %r1041;
	mov.u32 	%r1048, %r1041;
$L__BB5_96:
	bar.sync 	0;
	setp.eq.s32 	%p57, %r85, 0;
	ld.shared.u32 	%r403, [_ZZN3cub18CUB_300001_SM_10006detail4scan16DeviceScanKernelINS2_10policy_hubIiiijN4cuda3std3__44plusIvEEE10Policy1000EN6thrust24THRUST_300001_SM_1000_NS6detail15normal_iteratorINSD_10device_ptrIiEEEESI_NS0_13ScanTileStateIiLb1EEES9_NS1_10InputValueIiPiEEjiLb0EiEEvT0_T1_T2_iT3_T4_T5_E12temp_storage+76];
	selp.b32 	%r404, 0, %r403, %p57;
	add.s32 	%r1049, %r404, %r1048;
$L__BB5_97:
	add.s32 	%r549, %r1049, %r146;
	add.s32 	%r550, %r147, %r549;
	add.s32 	%r551, %r148, %r550;
	add.s32 	%r552, %r149, %r551;
	add.s32 	%r553, %r150, %r552;
	add.s32 	%r554, %r151, %r553;
	add.s32 	%r555, %r152, %r554;
	add.s32 	%r556, %r153, %r555;
	add.s32 	%r557, %r154, %r556;
	add.s32 	%r558, %r155, %r557;
	add.s32 	%r559, %r156, %r558;
	add.s32 	%r560, %r157, %r559;
	add.s32 	%r561, %r158, %r560;
	add.s32 	%r562, %r159, %r561;
	add.s32 	%r563, %r160, %r562;
	add.s32 	%r564, %r161, %r563;
	add.s32 	%r565, %r162, %r564;
	add.s32 	%r566, %r163, %r565;
	add.s32 	%r567, %r164, %r566;
	add.s32 	%r568, %r165, %r567;
	add.s32 	%r569, %r166, %r568;
	bar.sync 	0;
	st.shared.v2.u32 	[%r145], {%r1049, %r549};
	st.shared.v2.u32 	[%r145+8], {%r550, %r551};
	st.shared.v2.u32 	[%r145+16], {%r552, %r553};
	st.shared.v2.u32 	[%r145+24], {%r554, %r555};
	st.shared.v2.u32 	[%r145+32], {%r556, %r557};
	st.shared.v2.u32 	[%r145+40], {%r558, %r559};
	st.shared.v2.u32 	[%r145+48], {%r560, %r561};
	st.shared.v2.u32 	[%r145+56], {%r562, %r563};
	st.shared.v2.u32 	[%r145+64], {%r564, %r565};
	st.shared.v2.u32 	[%r145+72], {%r566, %r567};
	st.shared.v2.u32 	[%r145+80], {%r568, %r569};
	bar.warp.sync 	-1;
	ld.shared.u32 	%r214, [%r144];
	ld.shared.u32 	%r215, [%r144+128];
	ld.shared.u32 	%r216, [%r144+256];
	ld.shared.u32 	%r217, [%r144+384];
	ld.shared.u32 	%r218, [%r144+512];
	ld.shared.u32 	%r219, [%r144+640];
	ld.shared.u32 	%r220, [%r144+768];
	ld.shared.u32 	%r221, [%r144+896];
	ld.shared.u32 	%r222, [%r144+1024];
	ld.shared.u32 	%r223, [%r144+1152];
	ld.shared.u32 	%r224, [%r144+1280];
	ld.shared.u32 	%r225, [%r144+1408];
	ld.shared.u32 	%r226, [%r144+1536];
	ld.shared.u32 	%r227, [%r144+1664];
	ld.shared.u32 	%r228, [%r144+1792];
	ld.shared.u32 	%r229, [%r144+1920];
	ld.shared.u32 	%r230, [%r144+2048];
	ld.shared.u32 	%r231, [%r144+2176];
	ld.shared.u32 	%r232, [%r144+2304];
	ld.shared.u32 	%r233, [%r144+2432];
	ld.shared.u32 	%r234, [%r144+2560];
	ld.shared.u32 	%r235, [%r144+2688];
	setp.ne.s32 	%p81, %r85, 0;
	@%p81 bra 	$L__BB5_99;
	st.volatile.shared.u32 	[_ZZN3cub18CUB_300001_SM_10006detail4scan16DeviceScanKernelINS2_10policy_hubIiiijN4cuda3std3__44plusIvEEE10Policy1000EN6thrust24THRUST_300001_SM_1000_NS6detail15normal_iteratorINSD_10device_ptrIiEEEESI_NS0_13ScanTileStateIiLb1EEES9_NS1_10InputValueIiPiEEjiLb0EiEEvT0_T1_T2_iT3_T4_T5_E12temp_storage+33792], %r6;
$L__BB5_99:
	ld.param.u32 	%r996, [_ZN3cub18CUB_300001_SM_10006detail4scan16DeviceScanKernelINS2_10policy_hubIiiijN4cuda3std3__44plusIvEEE10Policy1000EN6thrust24THRUST_300001_SM_1000_NS6detail15normal_iteratorINSD_10device_ptrIiEEEESI_NS0_13ScanTileStateIiLb1EEES9_NS1_10InputValueIiPiEEjiLb0EiEEvT0_T1_T2_iT3_T4_T5__param_3];
	bar.sync 	0;
	ld.volatile.shared.u32 	%r236, [_ZZN3cub18CUB_300001_SM_10006detail4scan16DeviceScanKernelINS2_10policy_hubIiiijN4cuda3std3__44plusIvEEE10Policy1000EN6thrust24THRUST_300001_SM_1000_NS6detail15normal_iteratorINSD_10device_ptrIiEEEESI_NS0_13ScanTileStateIiLb1EEES9_NS1_10InputValueIiPiEEjiLb0EiEEvT0_T1_T2_iT3_T4_T5_E12temp_storage+33792];
	cvt.u64.u32 	%rd36, %r87;
	mov.u32 	%r570, %ctaid.x;
	add.s32 	%r571, %r996, %r570;
	mul.lo.s32 	%r572, %r571, 8448;
	cvt.u64.u32 	%rd37, %r572;
	add.s64 	%rd38, %rd36, %rd37;
	setp.ge.s32 	%p82, %r87, %r236;
	shl.b64 	%rd39, %rd38, 2;
	add.s64 	%rd13, %rd4, %rd39;
	@%p82 bra 	$L__BB5_101;
	st.global.u32 	[%rd13], %r214;
$L__BB5_101:
	setp.ge.s32 	%p83, %r90, %r236;
	@%p83 bra 	$L__BB5_103;
	st.global.u32 	[%rd13+128], %r215;
$L__BB5_103:
	setp.ge.s32 	%p84, %r93, %r236;
	@%p84 bra 	$L__BB5_105;
	st.global.u32 	[%rd13+256], %r216;
$L__BB5_105:
	setp.ge.s32 	%p85, %r96, %r236;
	@%p85 bra 	$L__BB5_107;
	st.global.u32 	[%rd13+384], %r217;
$L__BB5_107:
	mov.u32 	%r573, %tid.x;
	and.b32  	%r574, %r573, 992;
	mul.lo.s32 	%r575, %r574, 22;
	and.b32  	%r576, %r573, 31;
	or.b32  	%r577, %r575, %r576;
	add.s32 	%r578, %r577, 128;
	setp.ge.s32 	%p86, %r578, %r236;
	@%p86 bra 	$L__BB5_109;
	st.global.u32 	[%rd13+512], %r218;
$L__BB5_109:
	add.s32 	%r584, %r577, 160;
	setp.ge.s32 	%p87, %r584, %r236;
	@%p87 bra 	$L__BB5_111;
	st.global.u32 	[%rd13+640], %r219;
$L__BB5_111:
	add.s32 	%r590, %r577, 192;
	setp.ge.s32 	%p88, %r590, %r236;
	@%p88 bra 	$L__BB5_113;
	st.global.u32 	[%rd13+768], %r220;
$L__BB5_113:
	add.s32 	%r596, %r577, 224;
	setp.ge.s32 	%p89, %r596, %r236;
	@%p89 bra 	$L__BB5_115;
	st.global.u32 	[%rd13+896], %r221;
$L__BB5_115:
	add.s32 	%r602, %r577, 256;
	setp.ge.s32 	%p90, %r602, %r236;
	@%p90 bra 	$L__BB5_117;
	st.global.u32 	[%rd13+1024], %r222;
$L__BB5_117:
	add.s32 	%r608, %r577, 288;
	setp.ge.s32 	%p91, %r608, %r236;
	@%p91 bra 	$L__BB5_119;
	st.global.u32 	[%rd13+1152], %r223;
$L__BB5_119:
	setp.ge.s32 	%p92, %r111, %r236;
	@%p92 bra 	$L__BB5_121;
	st.global.u32 	[%rd13+1280], %r224;
$L__BB5_121:
	setp.ge.s32 	%p93, %r114, %r236;
	@%p93 bra 	$L__BB5_123;
	st.global.u32 	[%rd13+1408], %r225;
$L__BB5_123:
	setp.ge.s32 	%p94, %r117, %r236;
	@%p94 bra 	$L__BB5_125;
	st.global.u32 	[%rd13+1536], %r226;
$L__BB5_125:
	setp.ge.s32 	%p95, %r120, %r236;
	@%p95 bra 	$L__BB5_127;
	st.global.u32 	[%rd13+1664], %r227;
$L__BB5_127:
	add.s32 	%r614, %r577, 448;
	setp.ge.s32 	%p96, %r614, %r236;
	@%p96 bra 	$L__BB5_129;
	st.global.u32 	[%rd13+1792], %r228;
$L__BB5_129:
	add.s32 	%r620, %r577, 480;
	setp.ge.s32 	%p97, %r620, %r236;
	@%p97 bra 	$L__BB5_131;
	st.global.u32 	[%rd13+1920], %r229;
$L__BB5_131:
	add.s32 	%r626, %r577, 512;
	setp.ge.s32 	%p98, %r626, %r236;
	@%p98 bra 	$L__BB5_133;
	st.global.u32 	[%rd13+2048], %r230;
$L__BB5_133:
	setp.ge.s32 	%p99, %r129, %r236;
	@%p99 bra 	$L__BB5_135;
	st.global.u32 	[%rd13+2176], %r231;
$L__BB5_135:
	setp.ge.s32 	%p100, %r132, %r236;
	@%p100 bra 	$L__BB5_137;
	st.global.u32 	[%rd13+2304], %r232;
$L__BB5_137:
	add.s32 	%r632, %r577, 608;
	setp.ge.s32 	%p101, %r632, %r236;
	@%p101 bra 	$L__BB5_139;
	st.global.u32 	[%rd13+2432], %r233;
$L__BB5_139:
	add.s32 	%r638, %r577, 640;
	setp.ge.s32 	%p102, %r638, %r236;
	@%p102 bra 	$L__BB5_141;
	st.global.u32 	[%rd13+2560], %r234;
$L__BB5_141:
	setp.ge.s32 	%p103, %r139, %r236;
	@%p103 bra 	$L__BB5_143;
	st.global.u32 	[%rd13+2688], %r235;
$L__BB5_143:
	ret;

}
	// .globl	_ZN3cub18CUB_300001_SM_10006detail4scan16DeviceScanKernelINS2_10policy_hubIiiimN4cuda3std3__44plusIvEEE10Policy1000EN6thrust24THRUST_300001_SM_1000_NS6detail15normal_iteratorINSD_10device_ptrIiEEEESI_NS0_13ScanTileStateIiLb1EEES9_NS1_10InputValueIiPiEEmiLb0EiEEvT0_T1_T2_iT3_T4_T5_
.visible .entry _ZN3cub18CUB_300001_SM_10006detail4scan16DeviceScanKernelINS2_10policy_hubIiiimN4cuda3std3__44plusIvEEE10Policy1000EN6thrust24THRUST_300001_SM_1000_NS6detail15normal_iteratorINSD_10device_ptrIiEEEESI_NS0_13ScanTileStateIiLb1EEES9_NS1_10InputValueIiPiEEmiLb0EiEEvT0_T1_T2_iT3_T4_T5_(
	.param .align 8 .b8 _ZN3cub18CUB_300001_SM_10006detail4scan16DeviceScanKernelINS2_10policy_hubIiiimN4cuda3std3__44plusIvEEE10Policy1000EN6thrust24THRUST_300001_SM_1000_NS6detail15normal_iteratorINSD_10device_ptrIiEEEESI_NS0_13ScanTileStateIiLb1EEES9_NS1_10InputValueIiPiEEmiLb0EiEEvT0_T1_T2_iT3_T4_T5__param_0[8],
	.param .align 8 .b8 _ZN3cub18CUB_300001_SM_10006detail4scan16DeviceScanKernelINS2_10policy_hubIiiimN4cuda3std3__44plusIvEEE10Policy1000EN6thrust24THRUST_300001_SM_1000_NS6detail15normal_iteratorINSD_10device_ptrIiEEEESI_NS0_13ScanTileStateIiLb1EEES9_NS1_10InputValueIiPiEEmiLb0EiEEvT0_T1_T2_iT3_T4_T5__param_1[8],
	.param .align 8 .b8 _ZN3cub18CUB_300001_SM_10006detail4scan16DeviceScanKernelINS2_10policy_hubIiiimN4cuda3std3__44plusIvEEE10Policy1000EN6thrust24THRUST_300001_SM_1000_NS6detail15normal_iteratorINSD_10device_ptrIiEEEESI_NS0_13ScanTileStateIiLb1EEES9_NS1_10InputValueIiPiEEmiLb0EiEEvT0_T1_T2_iT3_T4_T5__param_2[8],
	.param .u32 _ZN3cub18CUB_300001_SM_10006detail4scan16DeviceScanKernelINS2_10policy_hubIiiimN4cuda3std3__44plusIvEEE10Policy1000EN6thrust24THRUST_300001_SM_1000_NS6detail15normal_iteratorINSD_10device_ptrIiEEEESI_NS0_13ScanTileStateIiLb1EEES9_NS1_10InputValueIiPiEEmiLb0EiEEvT0_T1_T2_iT3_T4_T5__param_3,
	.param .align 1 .b8 _ZN3cub18CUB_300001_SM_10006detail4scan16DeviceScanKernelINS2_10policy_hubIiiimN4cuda3std3__44plusIvEEE10Policy1000EN6thrust24THRUST_300001_SM_1000_NS6detail15normal_iteratorINSD_10device_ptrIiEEEESI_NS0_13ScanTileStateIiLb1EEES9_NS1_10InputValueIiPiEEmiLb0EiEEvT0_T1_T2_iT3_T4_T5__param_4[1],
	.param .align 8 .b8 _ZN3cub18CUB_300001_SM_10006detail4scan16DeviceScanKernelINS2_10policy_hubIiiimN4cuda3std3__44plusIvEEE10Policy1000EN6thrust24THRUST_300001_SM_1000_NS6detail15normal_iteratorINSD_10device_ptrIiEEEESI_NS0_13ScanTileStateIiLb1EEES9_NS1_10InputValueIiPiEEmiLb0EiEEvT0_T1_T2_iT3_T4_T5__param_5[16],
	.param .u64 _ZN3cub18CUB_300001_SM_10006detail4scan16DeviceScanKernelINS2_10policy_hubIiiimN4cuda3std3__44plusIvEEE10Policy1000EN6thrust24THRUST_300001_SM_1000_NS6detail15normal_iteratorINSD_10device_ptrIiEEEESI_NS0_13ScanTileStateIiLb1EEES9_NS1_10InputValueIiPiEEmiLb0EiEEvT0_T1_T2_iT3_T4_T5__param_6
)
.maxntid 416
{
	.reg .pred 	%p<158>;
	.reg .b16 	%rs<3>;
	.reg .b32 	%r<1003>;
	.reg .b64 	%rd<59>;
	// demoted variable
	.shared .align 16 .b8 _ZZN3cub18CUB_300001_SM_10006detail4scan16DeviceScanKernelINS2_10policy_hubIiiimN4cuda3std3__44plusIvEEE10Policy1000EN6thrust24THRUST_300001_SM_1000_NS6detail15normal_iteratorINSD_10device_ptrIiEEEESI_NS0_13ScanTileStateIiLb1EEES9_NS1_10InputValueIiPiEEmiLb0EiEEvT0_T1_T2_iT3_T4_T5_E12temp_storage[31632];
	ld.param.u32 	%r206, [_ZN3cub18CUB_300001_SM_10006detail4scan16DeviceScanKernelINS2_10policy_hubIiiimN4cuda3std3__44plusIvEEE10Policy1000EN6thrust24THRUST_300001_SM_1000_NS6detail15normal_iteratorINSD_10device_ptrIiEEEESI_NS0_13ScanTileStateIiLb1EEES9_NS1_10InputValueIiPiEEmiLb0EiEEvT0_T1_T2_iT3_T4_T5__param_5];
	bfe.u32 	%r207, %r206, 0, 8;
	cvt.u16.u32 	%rs1, %r207;
	and.b16  	%rs2, %rs1, 255;
	ld.param.u64 	%rd18, [_ZN3cub18CUB_300001_SM_10006detail4scan16DeviceScanKernelINS2_10policy_hubIiiimN4cuda3std3__44plusIvEEE10Policy1000EN6thrust24THRUST_300001_SM_1000_NS6detail15normal_iteratorINSD_10device_ptrIiEEEESI_NS0_13ScanTileStateIiLb1EEES9_NS1_10InputValueIiPiEEmiLb0EiEEvT0_T1_T2_iT3_T4_T5__param_2];
	ld.param.u64 	%rd17, [_ZN3cub18CUB_300001_SM_10006detail4scan16DeviceScanKernelINS2_10policy_hubIiiimN4cuda3std3__44plusIvEEE10Policy1000EN6thrust24THRUST_300001_SM_1000_NS6detail15normal_iteratorINSD_10device_ptrIiEEEESI_NS0_13ScanTileStateIiLb1EEES9_NS1_10InputValueIiPiEEmiLb0EiEEvT0_T1_T2_iT3_T4_T5__param_1];
	ld.param.u64 	%rd16, [_ZN3cub18CUB_300001_SM_10006detail4scan16DeviceScanKernelINS2_10policy_hubIiiimN4cuda3std3__44plusIvEEE10Policy1000EN6thrust24THRUST_300001_SM_1000_NS6detail15normal_iteratorINSD_10device_ptrIiEEEESI_NS0_13ScanTileStateIiLb1EEES9_NS1_10InputValueIiPiEEmiLb0EiEEvT0_T1_T2_iT3_T4_T5__param_0];
	ld.param.u64 	%rd1, [_ZN3cub18CUB_300001_SM_10006detail4scan16DeviceScanKernelINS2_10policy_hubIiiimN4cuda3std3__44plusIvEEE10Policy1000EN6thrust24THRUST_300001_SM_1000_NS6detail15normal_iteratorINSD_10device_ptrIiEEEESI_NS0_13ScanTileStateIiLb1EEES9_NS1_10InputValueIiPiEEmiLb0EiEEvT0_T1_T2_iT3_T4_T5__param_5+8];
	ld.param.u32 	%r205, [_ZN3cub18CUB_300001_SM_10006detail4scan16DeviceScanKernelINS2_10policy_hubIiiimN4cuda3std3__44plusIvEEE10Policy1000EN6thrust24THRUST_300001_SM_1000_NS6detail15normal_iteratorINSD_10device_ptrIiEEEESI_NS0_13ScanTileStateIiLb1EEES9_NS1_10InputValueIiPiEEmiLb0EiEEvT0_T1_T2_iT3_T4_T5__param_3];
	ld.param.u64 	%rd19, [_ZN3cub18CUB_300001_SM_10006detail4scan16DeviceScanKernelINS2_10policy_hubIiiimN4cuda3std3__44plusIvEEE10Policy1000EN6thrust24THRUST_300001_SM_1000_NS6detail15normal_iteratorINSD_10device_ptrIiEEEESI_NS0_13ScanTileStateIiLb1EEES9_NS1_10InputValueIiPiEEmiLb0EiEEvT0_T1_T2_iT3_T4_T5__param_6];
	setp.eq.s16 	%p1, %rs2, 0;
	@%p1 bra 	$L__BB6_2;
	cvta.to.global.u64 	%rd20, %rd1;
	ld.global.u32 	%r959, [%rd20];
	bra.uni 	$L__BB6_3;
$L__BB6_2:
	cvt.u32.u64 	%r959, %rd1;
$L__BB6_3:
	cvta.to.global.u64 	%rd3, %rd16;
	cvta.to.global.u64 	%rd4, %rd17;
	mov.u32 	%r208, %ctaid.x;
	add.s32 	%r4, %r205, %r208;
	mul.wide.s32 	%rd5, %r4, 7904;
	sub.s64 	%rd6, %rd19, %rd5;
	setp.lt.u64 	%p2, %rd6, 7905;
	@%p2 bra 	$L__BB6_29;
	mov.u32 	%r5, %tid.x;
	and.b32  	%r617, %r5, 31;
	and.b32  	%r618, %r5, 992;
	mul.lo.s32 	%r619, %r618, 19;
	or.b32  	%r620, %r619, %r617;
	cvt.u64.u32 	%rd42, %r620;
	add.s64 	%rd7, %rd5, %rd42;
	shl.b64 	%rd43, %rd7, 2;
	add.s64 	%rd44, %rd3, %rd43;
	ld.global.u32 	%r621, [%rd44];
	ld.global.u32 	%r622, [%rd44+128];
	ld.global.u32 	%r623, [%rd44+256];
	ld.global.u32 	%r624, [%rd44+384];
	ld.global.u32 	%r625, [%rd44+512];
	ld.global.u32 	%r626, [%rd44+640];
	ld.global.u32 	%r627, [%rd44+768];
	ld.global.u32 	%r628, [%rd44+896];
	ld.global.u32 	%r629, [%rd44+1024];
	ld.global.u32 	%r630, [%rd44+1152];
	ld.global.u32 	%r631, [%rd44+1280];
	ld.global.u32 	%r632, [%rd44+1408];
	ld.global.u32 	%r633, [%rd44+1536];
	ld.global.u32 	%r634, [%rd44+1664];
	ld.global.u32 	%r635, [%rd44+1792];
	ld.global.u32 	%r636, [%rd44+1920];
	ld.global.u32 	%r637, [%rd44+2048];
	ld.global.u32 	%r638, [%rd44+2176];
	ld.global.u32 	%r639, [%rd44+2304];
	// begin inline asm
	mov.u32 %r616, %laneid;
	// end inline asm
	shr.u32 	%r7, %r5, 5;
	mad.lo.s32 	%r640, %r7, 608, %r616;
	shl.b32 	%r641, %r640, 2;
	mov.u32 	%r642, _ZZN3cub18CUB_300001_SM_10006detail4scan16DeviceScanKernelINS2_10policy_hubIiiimN4cuda3std3__44plusIvEEE10Policy1000EN6thrust24THRUST_300001_SM_1000_NS6detail15normal_iteratorINSD_10device_ptrIiEEEESI_NS0_13ScanTileStateIiLb1EEES9_NS1_10InputValueIiPiEEmiLb0EiEEvT0_T1_T2_iT3_T4_T5_E12temp_storage;
	add.s32 	%r8, %r642, %r641;
	st.shared.u32 	[%r8], %r621;
	st.shared.u32 	[%r8+128], %r622;
	st.shared.u32 	[%r8+256], %r623;
	st.shared.u32 	[%r8+384], %r624;
	st.shared.u32 	[%r8+512], %r625;
	st.shared.u32 	[%r8+640], %r626;
	st.shared.u32 	[%r8+768], %r627;
	st.shared.u32 	[%r8+896], %r628;
	st.shared.u32 	[%r8+1024], %r629;
	st.shared.u32 	[%r8+1152], %r630;
	st.shared.u32 	[%r8+1280], %r631;
	st.shared.u32 	[%r8+1408], %r632;
	st.shared.u32 	[%r8+1536], %r633;
	st.shared.u32 	[%r8+1664], %r634;
	st.shared.u32 	[%r8+1792], %r635;
	st.shared.u32 	[%r8+1920], %r636;
	st.shared.u32 	[%r8+2048], %r637;
	st.shared.u32 	[%r8+2176], %r638;
	st.shared.u32 	[%r8+2304], %r639;
	bar.warp.sync 	-1;
	mad.lo.s32 	%r9, %r616, 72, %r8;
	ld.shared.u32 	%r10, [%r9];
	ld.shared.u32 	%r11, [%r9+4];
	ld.shared.u32 	%r12, [%r9+8];
	ld.shared.u32 	%r13, [%r9+12];
	ld.shared.u32 	%r14, [%r9+16];
	ld.shared.u32 	%r15, [%r9+20];
	ld.shared.u32 	%r16, [%r9+24];
	ld.shared.u32 	%r17, [%r9+28];
	ld.shared.u32 	%r18, [%r9+32];
	ld.shared.u32 	%r19, [%r9+36];
	ld.shared.u32 	%r20, [%r9+40];
	ld.shared.u32 	%r21, [%r9+44];
	ld.shared.u32 	%r22, [%r9+48];
	ld.shared.u32 	%r23, [%r9+52];
	ld.shared.u32 	%r24, [%r9+56];
	ld.shared.u32 	%r25, [%r9+60];
	ld.shared.u32 	%r26, [%r9+64];
	ld.shared.u32 	%r27, [%r9+68];
	ld.shared.u32 	%r28, [%r9+72];
	bar.sync 	0;
	setp.ne.s32 	%p100, %r4, 0;
	@%p100 bra 	$L__BB6_9;
	add.s32 	%r860, %r11, %r10;
	add.s32 	%r861, %r12, %r860;
	add.s32 	%r862, %r13, %r861;
	add.s32 	%r863, %r14, %r862;
	add.s32 	%r864, %r15, %r863;
	add.s32 	%r865, %r16, %r864;
	add.s32 	%r866, %r17, %r865;
	add.s32 	%r867, %r18, %r866;
	add.s32 	%r868, %r19, %r867;
	add.s32 	%r869, %r20, %r868;
	add.s32 	%r870, %r21, %r869;
	add.s32 	%r871, %r22, %r870;
	add.s32 	%r872, %r23, %r871;
	add.s32 	%r873, %r24, %r872;
	add.s32 	%r874, %r25, %r873;
	add.s32 	%r875, %r26, %r874;
	add.s32 	%r876, %r27, %r875;
	add.s32 	%r834, %r28, %r876;
	mov.b32 	%r832, 1;
	mov.b32 	%r857, 0;
	mov.b32 	%r859, -1;
	// begin inline asm
	{  .reg .s32 r0;  .reg .pred p;  shfl.sync.up.b32 r0|p, %r834, %r832, %r857, %r859;  @p add.s32 r0, r0, %r834;  mov.s32 %r830, r0;}
	// end inline asm
	mov.b32 	%r838, 2;
	// begin inline asm
	{  .reg .s32 r0;  .reg .pred p;  shfl.sync.up.b32 r0|p, %r830, %r838, %r857, %r859;  @p add.s32 r0, r0, %r830;  mov.s32 %r836, r0;}
	// end inline asm
	mov.b32 	%r844, 4;
	// begin inline asm
	{  .reg .s32 r0;  .reg .pred p;  shfl.sync.up.b32 r0|p, %r836, %r844, %r857, %r859;  @p add.s32 r0, r0, %r836;  mov.s32 %r842, r0;}
	// end inline asm
	mov.b32 	%r850, 8;
	// begin inline asm
	{  .reg .s32 r0;  .reg .pred p;  shfl.sync.up.b32 r0|p, %r842, %r850, %r857, %r859;  @p add.s32 r0, r0, %r842;  mov.s32 %r848, r0;}
	// end inline asm
	mov.b32 	%r856, 16;
	// begin inline asm
	{  .reg .s32 r0;  .reg .pred p;  shfl.sync.up.b32 r0|p, %r848, %r856, %r857, %r859;  @p add.s32 r0, r0, %r848;  mov.s32 %r854, r0;}
	// end inline asm
	setp.ne.s32 	%p143, %r616, 31;
	@%p143 bra 	$L__BB6_7;
	shl.b32 	%r877, %r7, 2;
	mov.u32 	%r878, _ZZN3cub18CUB_300001_SM_10006detail4scan16DeviceScanKernelINS2_10policy_hubIiiimN4cuda3std3__44plusIvEEE10Policy1000EN6thrust24THRUST_300001_SM_1000_NS6detail15normal_iteratorINSD_10device_ptrIiEEEESI_NS0_13ScanTileStateIiLb1EEES9_NS1_10InputValueIiPiEEmiLb0EiEEvT0_T1_T2_iT3_T4_T5_E12temp_storage;
	add.s32 	%r879, %r878, %r877;
	st.shared.u32 	[%r879+16], %r854;
$L__BB6_7:
	bar.sync 	0;
	ld.shared.v4.u32 	{%r880, %r881, %r882, %r883}, [_ZZN3cub18CUB_300001_SM_10006detail4scan16DeviceScanKernelINS2_10policy_hubIiiimN4cuda3std3__44plusIvEEE10Policy1000EN6thrust24THRUST_300001_SM_1000_NS6detail15normal_iteratorINSD_10device_ptrIiEEEESI_NS0_13ScanTileStateIiLb1EEES9_NS1_10InputValueIiPiEEmiLb0EiEEvT0_T1_T2_iT3_T4_T5_E12temp_storage+16];
	add.s32 	%r884, %r881, %r880;
	setp.eq.s32 	%p144, %r7, 2;
	selp.b32 	%r885, %r884, %r880, %p144;
	add.s32 	%r886, %r884, %r882;
	setp.eq.s32 	%p145, %r7, 3;
	selp.b32 	%r887, %r886, %r885, %p145;
	add.s32 	%r888, %r886, %r883;
	setp.eq.s32 	%p146, %r7, 4;
	selp.b32 	%r889, %r888, %r887, %p146;
	ld.shared.v4.u32 	{%r890, %r891, %r892, %r893}, [_ZZN3cub18CUB_300001_SM_10006detail4scan16DeviceScanKernelINS2_10policy_hubIiiimN4cuda3std3__44plusIvEEE10Policy1000EN6thrust24THRUST_300001_SM_1000_NS6detail15normal_iteratorINSD_10device_ptrIiEEEESI_NS0_13ScanTileStateIiLb1EEES9_NS1_10InputValueIiPiEEmiLb0EiEEvT0_T1_T2_iT3_T4_T5_E12temp_storage+32];
	add.s32 	%r894, %r888, %r890;
	setp.eq.s32 	%p147, %r7, 5;
	selp.b32 	%r895, %r894, %r889, %p147;
	add.s32 	%r896, %r894, %r891;
	setp.eq.s32 	%p148, %r7, 6;
	selp.b32 	%r897, %r896, %r895, %p148;
	add.s32 	%r898, %r896, %r892;
	setp.eq.s32 	%p149, %r7, 7;
	selp.b32 	%r899, %r898, %r897, %p149;
	add.s32 	%r900, %r898, %r893;
	setp.eq.s32 	%p150, %r7, 8;
	selp.b32 	%r901, %r900, %r899, %p150;
	ld.shared.v4.u32 	{%r902, %r903, %r904, %r905}, [_ZZN3cub18CUB_300001_SM_10006detail4scan16DeviceScanKernelINS2_10policy_hubIiiimN4cuda3std3__44plusIvEEE10Policy1000EN6thrust24THRUST_300001_SM_1000_NS6detail15normal_iteratorINSD_10device_ptrIiEEEESI_NS0_13ScanTileStateIiLb1EEES9_NS1_10InputValueIiPiEEmiLb0EiEEvT0_T1_T2_iT3_T4_T5_E12temp_storage+48];
	add.s32 	%r906, %r900, %r902;
	setp.eq.s32 	%p151, %r7, 9;
	selp.b32 	%r907, %r906, %r901, %p151;
	add.s32 	%r908, %r906, %r903;
	setp.eq.s32 	%p152, %r7, 10;
	selp.b32 	%r909, %r908, %r907, %p152;
	add.s32 	%r910, %r908, %r904;
	setp.eq.s32 	%p153, %r7, 11;
	selp.b32 	%r911, %r910, %r909, %p153;
	add.s32 	%r912, %r910, %r905;
	setp.eq.s32 	%p154, %r7, 12;
	selp.b32 	%r913, %r912, %r911, %p154;
	ld.shared.u32 	%r914, [_ZZN3cub18CUB_300001_SM_10006detail4scan16DeviceScanKernelINS2_10policy_hubIiiimN4cuda3std3__44plusIvEEE10Policy1000EN6thrust24THRUST_300001_SM_1000_NS6detail15normal_iteratorINSD_10device_ptrIiEEEESI_NS0_13ScanTileStateIiLb1EEES9_NS1_10InputValueIiPiEEmiLb0EiEEvT0_T1_T2_iT3_T4_T5_E12temp_storage+64];
	setp.lt.u32 	%p155, %r5, 32;
	selp.b32 	%r915, 0, %r913, %p155;
	setp.eq.s32 	%p156, %r616, 0;
	sub.s32 	%r916, %r854, %r834;
	selp.b32 	%r917, 0, %r916, %p156;
	add.s32 	%r918, %r917, %r959;
	add.s32 	%r971, %r918, %r915;
	add.s32 	%r919, %r914, %r959;
	add.s32 	%r32, %r919, %r912;
	setp.ne.s32 	%p157, %r5, 0;
	@%p157 bra 	$L__BB6_28;
	add.s64 	%rd56, %rd18, 256;
	mov.b32 	%r920, 101;
	// begin inline asm
	st.relaxed.gpu.v2.u32 [%rd56], {%r920, %r32};
	// end inline asm
	bra.uni 	$L__BB6_28;
$L__BB6_9:
	add.s32 	%r673, %r11, %r10;
	add.s32 	%r674, %r12, %r673;
	add.s32 	%r675, %r13, %r674;
	add.s32 	%r676, %r14, %r675;
	add.s32 	%r677, %r15, %r676;
	add.s32 	%r678, %r16, %r677;
	add.s32 	%r679, %r17, %r678;
	add.s32 	%r680, %r18, %r679;
	add.s32 	%r681, %r19, %r680;
	add.s32 	%r682, %r20, %r681;
	add.s32 	%r683, %r21, %r682;
	add.s32 	%r684, %r22, %r683;
	add.s32 	%r685, %r23, %r684;
	add.s32 	%r686, %r24, %r685;
	add.s32 	%r687, %r25, %r686;
	add.s32 	%r688, %r26, %r687;
	add.s32 	%r689, %r27, %r688;
	add.s32 	%r647, %r28, %r689;
	mov.b32 	%r645, 1;
	mov.b32 	%r670, 0;
	mov.b32 	%r672, -1;
	// begin inline asm
	{  .reg .s32 r0;  .reg .pred p;  shfl.sync.up.b32 r0|p, %r647, %r645, %r670, %r672;  @p add.s32 r0, r0, %r647;  mov.s32 %r643, r0;}
	// end inline asm
	mov.b32 	%r651, 2;
	// begin inline asm
	{  .reg .s32 r0;  .reg .pred p;  shfl.sync.up.b32 r0|p, %r643, %r651, %r670, %r672;  @p add.s32 r0, r0, %r643;  mov.s32 %r649, r0;}
	// end inline asm
	mov.b32 	%r657, 4;
	// begin inline asm
	{  .reg .s32 r0;  .reg .pred p;  shfl.sync.up.b32 r0|p, %r649, %r657, %r670, %r672;  @p add.s32 r0, r0, %r649;  mov.s32 %r655, r0;}
	// end inline asm
	mov.b32 	%r663, 8;
	// begin inline asm
	{  .reg .s32 r0;  .reg .pred p;  shfl.sync.up.b32 r0|p, %r655, %r663, %r670, %r672;  @p add.s32 r0, r0, %r655;  mov.s32 %r661, r0;}
	// end inline asm
	mov.b32 	%r669, 16;
	// begin inline asm
	{  .reg .s32 r0;  .reg .pred p;  shfl.sync.up.b32 r0|p, %r661, %r669, %r670, %r672;  @p add.s32 r0, r0, %r661;  mov.s32 %r667, r0;}
	// end inline asm
	setp.ne.s32 	%p101, %r616, 31;
	@%p101 bra 	$L__BB6_11;
	shl.b32 	%r690, %r7, 2;
	mov.u32 	%r691, _ZZN3cub18CUB_300001_SM_10006detail4scan16DeviceScanKernelINS2_10policy_hubIiiimN4cuda3std3__44plusIvEEE10Policy1000EN6thrust24THRUST_300001_SM_1000_NS6detail15normal_iteratorINSD_10device_ptrIiEEEESI_NS0_13ScanTileStateIiLb1EEES9_NS1_10InputValueIiPiEEmiLb0EiEEvT0_T1_T2_iT3_T4_T5_E12temp_storage;
	add.s32 	%r692, %r691, %r690;
	st.shared.u32 	[%r692+16], %r667;
$L__BB6_11:
	sub.s32 	%r693, %r667, %r647;
	bar.sync 	0;
	ld.shared.v4.u32 	{%r694, %r695, %r696, %r697}, [_ZZN3cub18CUB_300001_SM_10006detail4scan16DeviceScanKernelINS2_10policy_hubIiiimN4cuda3std3__44plusIvEEE10Policy1000EN6thrust24THRUST_300001_SM_1000_NS6detail15normal_iteratorINSD_10device_ptrIiEEEESI_NS0_13ScanTileStateIiLb1EEES9_NS1_10InputValueIiPiEEmiLb0EiEEvT0_T1_T2_iT3_T4_T5_E12temp_storage+16];
	add.s32 	%r698, %r695, %r694;
	setp.eq.s32 	%p102, %r7, 2;
	selp.b32 	%r699, %r698, %r694, %p102;
	add.s32 	%r700, %r698, %r696;
	setp.eq.s32 	%p103, %r7, 3;
	selp.b32 	%r701, %r700, %r699, %p103;
	add.s32 	%r702, %r700, %r697;
	setp.eq.s32 	%p104, %r7, 4;
	selp.b32 	%r703, %r702, %r701, %p104;
	ld.shared.v4.u32 	{%r704, %r705, %r706, %r707}, [_ZZN3cub18CUB_300001_SM_10006detail4scan16DeviceScanKernelINS2_10policy_hubIiiimN4cuda3std3__44plusIvEEE10Policy1000EN6thrust24THRUST_300001_SM_1000_NS6detail15normal_iteratorINSD_10device_ptrIiEEEESI_NS0_13ScanTileStateIiLb1EEES9_NS1_10InputValueIiPiEEmiLb0EiEEvT0_T1_T2_iT3_T4_T5_E12temp_storage+32];
	add.s32 	%r708, %r702, %r704;
	setp.eq.s32 	%p105, %r7, 5;
	selp.b32 	%r709, %r708, %r703, %p105;
	add.s32 	%r710, %r708, %r705;
	setp.eq.s32 	%p106, %r7, 6;
	selp.b32 	%r711, %r710, %r709, %p106;
	add.s32 	%r712, %r710, %r706;
	setp.eq.s32 	%p107, %r7, 7;
	selp.b32 	%r713, %r712, %r711, %p107;
	add.s32 	%r714, %r712, %r707;
	setp.eq.s32 	%p108, %r7, 8;
	selp.b32 	%r715, %r714, %r713, %p108;
	ld.shared.v4.u32 	{%r716, %r717, %r718, %r719}, [_ZZN3cub18CUB_300001_SM_10006detail4scan16DeviceScanKernelINS2_10policy_hubIiiimN4cuda3std3__44plusIvEEE10Policy1000EN6thrust24THRUST_300001_SM_1000_NS6detail15normal_iteratorINSD_10device_ptrIiEEEESI_NS0_13ScanTileStateIiLb1EEES9_NS1_10InputValueIiPiEEmiLb0EiEEvT0_T1_T2_iT3_T4_T5_E12temp_storage+48];
	add.s32 	%r720, %r714, %r716;
	setp.eq.s32 	%p109, %r7, 9;
	selp.b32 	%r721, %r720, %r715, %p109;
	add.s32 	%r722, %r720, %r717;
	setp.eq.s32 	%p110, %r7, 10;
	selp.b32 	%r723, %r722, %r721, %p110;
	add.s32 	%r724, %r722, %r718;
	setp.eq.s32 	%p111, %r7, 11;
	selp.b32 	%r725, %r724, %r723, %p111;
	add.s32 	%r726, %r724, %r719;
	setp.eq.s32 	%p112, %r7, 12;
	selp.b32 	%r727, %r726, %r725, %p112;
	ld.shared.u32 	%r728, [_ZZN3cub18CUB_300001_SM_10006detail4scan16DeviceScanKernelINS2_10policy_hubIiiimN4cuda3std3__44plusIvEEE10Policy1000EN6thrust24THRUST_300001_SM_1000_NS6detail15normal_iteratorINSD_10device_ptrIiEEEESI_NS0_13ScanTileStateIiLb1EEES9_NS1_10InputValueIiPiEEmiLb0EiEEvT0_T1_T2_iT3_T4_T5_E12temp_storage+64];
	add.s32 	%r35, %r726, %r728;
	setp.gt.u32 	%p113, %r5, 31;
	setp.lt.u32 	%p114, %r5, 32;
	setp.eq.s32 	%p115, %r616, 0;
	selp.b32 	%r729, 0, %r693, %p115;
	add.s32 	%r970, %r727, %r729;
	selp.b32 	%r37, %r693, %r970, %p114;
	@%p113 bra 	$L__BB6_27;
	setp.ne.s32 	%p116, %r5, 0;
	mul.wide.s32 	%rd45, %r4, 8;
	add.s64 	%rd8, %rd18, %rd45;
	@%p116 bra 	$L__BB6_14;
	st.shared.u32 	[_ZZN3cub18CUB_300001_SM_10006detail4scan16DeviceScanKernelINS2_10policy_hubIiiimN4cuda3std3__44plusIvEEE10Policy1000EN6thrust24THRUST_300001_SM_1000_NS6detail15normal_iteratorINSD_10device_ptrIiEEEESI_NS0_13ScanTileStateIiLb1EEES9_NS1_10InputValueIiPiEEmiLb0EiEEvT0_T1_T2_iT3_T4_T5_E12temp_storage+12], %r35;
	add.s64 	%rd46, %rd8, 256;
	mov.b32 	%r730, 100;
	// begin inline asm
	st.relaxed.gpu.v2.u32 [%rd46], {%r730, %r35};
	// end inline asm
$L__BB6_14:
	not.b32 	%r736, %r5;
	add.s32 	%r966, %r4, %r736;
	mov.b32 	%r732, 550;
	// begin inline asm
	nanosleep.u32 %r732;
	// end inline asm
	mul.wide.s32 	%rd48, %r966, 8;
	add.s64 	%rd49, %rd18, %rd48;
	add.s64 	%rd47, %rd49, 256;
	// begin inline asm
	ld.relaxed.gpu.v2.u32 {%r967, %r961}, [%rd47];
	// end inline asm
	mov.b32 	%r962, 478;
$L__BB6_15:
	setp.eq.s32 	%p117, %r967, 99;
	mov.b32 	%r737, -1;
	vote.sync.any.pred 	%p118, %p117, %r737;
	not.pred 	%p119, %p118;
	@%p119 bra 	$L__BB6_17;
	// begin inline asm
	nanosleep.u32 %r962;
	// end inline asm
	shr.u32 	%r962, %r962, 1;
	// begin inline asm
	ld.relaxed.gpu.v2.u32 {%r967, %r961}, [%rd47];
	// end inline asm
	bra.uni 	$L__BB6_15;
$L__BB6_17:
	setp.eq.s32 	%p120, %r967, 101;
	mov.b32 	%r764, -1;
	vote.sync.ballot.b32 	%r766, %p120, %r764;
	// begin inline asm
	mov.u32 %r739, %lanemask_ge;
	// end inline asm
	and.b32  	%r767, %r766, %r739;
	or.b32  	%r768, %r767, -2147483648;
	add.s32 	%r769, %r768, -1;
	not.b32 	%r770, %r768;
	and.b32  	%r771, %r770, %r769;
	popc.b32 	%r743, %r771;
	mov.b32 	%r742, 1;
	// begin inline asm
	shfl.sync.down.b32 %r740, %r961, %r742, %r743, %r764;
	// end inline asm
	setp.lt.s32 	%p122, %r616, %r743;
	selp.b32 	%r772, %r740, 0, %p122;
	add.s32 	%r746, %r772, %r961;
	mov.b32 	%r747, 2;
	// begin inline asm
	shfl.sync.down.b32 %r745, %r746, %r747, %r743, %r764;
	// end inline asm
	add.s32 	%r50, %r616, 2;
	setp.gt.s32 	%p123, %r50, %r743;
	selp.b32 	%r773, 0, %r745, %p123;
	add.s32 	%r751, %r746, %r773;
	mov.b32 	%r752, 4;
	// begin inline asm
	shfl.sync.down.b32 %r750, %r751, %r752, %r743, %r764;
	// end inline asm
	add.s32 	%r51, %r616, 4;
	setp.gt.s32 	%p124, %r51, %r743;
	selp.b32 	%r774, 0, %r750, %p124;
	add.s32 	%r756, %r751, %r774;
	mov.b32 	%r757, 8;
	// begin inline asm
	shfl.sync.down.b32 %r755, %r756, %r757, %r743, %r764;
	// end inline asm
	add.s32 	%r52, %r616, 8;
	setp.gt.s32 	%p125, %r52, %r743;
	selp.b32 	%r775, 0, %r755, %p125;
	add.s32 	%r761, %r756, %r775;
	mov.b32 	%r762, 16;
	// begin inline asm
	shfl.sync.down.b32 %r760, %r761, %r762, %r743, %r764;
	// end inline asm
	add.s32 	%r53, %r616, 16;
	setp.gt.s32 	%p126, %r53, %r743;
	selp.b32 	%r776, 0, %r760, %p126;
	add.s32 	%r965, %r761, %r776;
	add.s64 	%rd10, %rd18, 256;
	mov.b32 	%r963, 478;
$L__BB6_18:
	setp.ne.s32 	%p127, %r967, 101;
	mov.b32 	%r777, -1;
	vote.sync.all.pred 	%p128, %p127, %r777;
	not.pred 	%p129, %p128;
	@%p129 bra 	$L__BB6_23;
	shr.u32 	%r963, %r963, 1;
	mul.wide.s32 	%rd52, %r966, 8;
	add.s64 	%rd53, %rd10, %rd52;
	add.s64 	%rd51, %rd53, -256;
	// begin inline asm
	ld.relaxed.gpu.v2.u32 {%r967, %r968}, [%rd51];
	// end inline asm
	mov.u32 	%r969, %r963;
$L__BB6_20:
	setp.eq.s32 	%p133, %r967, 99;
	mov.b32 	%r785, -1;
	vote.sync.any.pred 	%p134, %p133, %r785;
	not.pred 	%p135, %p134;
	@%p135 bra 	$L__BB6_22;
	// begin inline asm
	nanosleep.u32 %r969;
	// end inline asm
	shr.u32 	%r969, %r969, 1;
	// begin inline asm
	ld.relaxed.gpu.v2.u32 {%r967, %r968}, [%rd51];
	// end inline asm
	bra.uni 	$L__BB6_20;
$L__BB6_22:
	setp.eq.s32 	%p136, %r967, 101;
	mov.b32 	%r811, -1;
	vote.sync.ballot.b32 	%r812, %p136, %r811;
	and.b32  	%r813, %r812, %r739;
	or.b32  	%r814, %r813, -2147483648;
	add.s32 	%r815, %r814, -1;
	not.b32 	%r816, %r814;
	and.b32  	%r817, %r816, %r815;
	popc.b32 	%r790, %r817;
	mov.b32 	%r789, 1;
	// begin inline asm
	shfl.sync.down.b32 %r787, %r968, %r789, %r790, %r811;
	// end inline asm
	setp.lt.s32 	%p138, %r616, %r790;
	selp.b32 	%r818, %r787, 0, %p138;
	add.s32 	%r793, %r818, %r968;
	mov.b32 	%r794, 2;
	// begin inline asm
	shfl.sync.down.b32 %r792, %r793, %r794, %r790, %r811;
	// end inline asm
	setp.gt.s32 	%p139, %r50, %r790;
	selp.b32 	%r819, 0, %r792, %p139;
	add.s32 	%r798, %r793, %r819;
	mov.b32 	%r799, 4;
	// begin inline asm
	shfl.sync.down.b32 %r797, %r798, %r799, %r790, %r811;
	// end inline asm
	setp.gt.s32 	%p140, %r51, %r790;
	selp.b32 	%r820, 0, %r797, %p140;
	add.s32 	%r803, %r798, %r820;
	mov.b32 	%r804, 8;
	// begin inline asm
	shfl.sync.down.b32 %r802, %r803, %r804, %r790, %r811;
	// end inline asm
	setp.gt.s32 	%p141, %r52, %r790;
	selp.b32 	%r821, 0, %r802, %p141;
	add.s32 	%r808, %r803, %r821;
	mov.b32 	%r809, 16;
	// begin inline asm
	shfl.sync.down.b32 %r807, %r808, %r809, %r790, %r811;
	// end inline asm
	setp.gt.s32 	%p142, %r53, %r790;
	selp.b32 	%r822, 0, %r807, %p142;
	add.s32 	%r823, %r822, %r965;
	add.s32 	%r965, %r823, %r808;
	add.s32 	%r966, %r966, -32;
	bra.uni 	$L__BB6_18;
$L__BB6_23:
	@%p116 bra 	$L__BB6_25;
	add.s32 	%r780, %r965, %r35;
	add.s64 	%rd50, %rd8, 256;
	mov.b32 	%r779, 101;
	// begin inline asm
	st.relaxed.gpu.v2.u32 [%rd50], {%r779, %r780};
	// end inline asm
	st.shared.u32 	[_ZZN3cub18CUB_300001_SM_10006detail4scan16DeviceScanKernelINS2_10policy_hubIiiimN4cuda3std3__44plusIvEEE10Policy1000EN6thrust24THRUST_300001_SM_1000_NS6detail15normal_iteratorINSD_10device_ptrIiEEEESI_NS0_13ScanTileStateIiLb1EEES9_NS1_10InputValueIiPiEEmiLb0EiEEvT0_T1_T2_iT3_T4_T5_E12temp_storage+4], %r965;
	st.shared.u32 	[_ZZN3cub18CUB_300001_SM_10006detail4scan16DeviceScanKernelINS2_10policy_hubIiiimN4cuda3std3__44plusIvEEE10Policy1000EN6thrust24THRUST_300001_SM_1000_NS6detail15normal_iteratorINSD_10device_ptrIiEEEESI_NS0_13ScanTileStateIiLb1EEES9_NS1_10InputValueIiPiEEmiLb0EiEEvT0_T1_T2_iT3_T4_T5_E12temp_storage+8], %r780;
$L__BB6_25:
	setp.ne.s32 	%p131, %r616, 0;
	mov.u32 	%r970, %r37;
	@%p131 bra 	$L__BB6_27;
	st.shared.u32 	[_ZZN3cub18CUB_300001_SM_10006detail4scan16DeviceScanKernelINS2_10policy_hubIiiimN4cuda3std3__44plusIvEEE10Policy1000EN6thrust24THRUST_300001_SM_1000_NS6detail15normal_iteratorINSD_10device_ptrIiEEEESI_NS0_13ScanTileStateIiLb1EEES9_NS1_10InputValueIiPiEEmiLb0EiEEvT0_T1_T2_iT3_T4_T5_E12temp_storage+84], %r965;
	mov.u32 	%r970, %r965;
$L__BB6_27:
	bar.sync 	0;
	setp.eq.s32 	%p132, %r5, 0;
	ld.shared.u32 	%r781, [_ZZN3cub18CUB_300001_SM_10006detail4scan16DeviceScanKernelINS2_10policy_hubIiiimN4cuda3std3__44plusIvEEE10Policy1000EN6thrust24THRUST_300001_SM_1000_NS6detail15normal_iteratorINSD_10device_ptrIiEEEESI_NS0_13ScanTileStateIiLb1EEES9_NS1_10InputValueIiPiEEmiLb0EiEEvT0_T1_T2_iT3_T4_T5_E12temp_storage+84];
	selp.b32 	%r782, 0, %r781, %p132;
	add.s32 	%r971, %r782, %r970;
$L__BB6_28:
	add.s32 	%r922, %r971, %r10;
	add.s32 	%r923, %r11, %r922;
	add.s32 	%r924, %r12, %r923;
	add.s32 	%r925, %r13, %r924;
	add.s32 	%r926, %r14, %r925;
	add.s32 	%r927, %r15, %r926;
	add.s32 	%r928, %r16, %r927;
	add.s32 	%r929, %r17, %r928;
	add.s32 	%r930, %r18, %r929;
	add.s32 	%r931, %r19, %r930;
	add.s32 	%r932, %r20, %r931;
	add.s32 	%r933, %r21, %r932;
	add.s32 	%r934, %r22, %r933;
	add.s32 	%r935, %r23, %r934;
	add.s32 	%r936, %r24, %r935;
	add.s32 	%r937, %r25, %r936;
	add.s32 	%r938, %r26, %r937;
	add.s32 	%r939, %r27, %r938;
	bar.sync 	0;
	st.shared.u32 	[%r9], %r971;
	st.shared.u32 	[%r9+4], %r922;
	st.shared.u32 	[%r9+8], %r923;
	st.shared.u32 	[%r9+12], %r924;
	st.shared.u32 	[%r9+16], %r925;
	st.shared.u32 	[%r9+20], %r926;
	st.shared.u32 	[%r9+24], %r927;
	st.shared.u32 	[%r9+28], %r928;
	st.shared.u32 	[%r9+32], %r929;
	st.shared.u32 	[%r9+36], %r930;
	st.shared.u32 	[%r9+40], %r931;
	st.shared.u32 	[%r9+44], %r932;
	st.shared.u32 	[%r9+48], %r933;
	st.shared.u32 	[%r9+52], %r934;
	st.shared.u32 	[%r9+56], %r935;
	st.shared.u32 	[%r9+60], %r936;
	st.shared.u32 	[%r9+64], %r937;
	st.shared.u32 	[%r9+68], %r938;
	st.shared.u32 	[%r9+72], %r939;
	bar.warp.sync 	-1;
	ld.shared.u32 	%r940, [%r8];
	ld.shared.u32 	%r941, [%r8+128];
	ld.shared.u32 	%r942, [%r8+256];
	ld.shared.u32 	%r943, [%r8+384];
	ld.shared.u32 	%r944, [%r8+512];
	ld.shared.u32 	%r945, [%r8+640];
	ld.shared.u32 	%r946, [%r8+768];
	ld.shared.u32 	%r947, [%r8+896];
	ld.shared.u32 	%r948, [%r8+1024];
	ld.shared.u32 	%r949, [%r8+1152];
	ld.shared.u32 	%r950, [%r8+1280];
	ld.shared.u32 	%r951, [%r8+1408];
	ld.shared.u32 	%r952, [%r8+1536];
	ld.shared.u32 	%r953, [%r8+1664];
	ld.shared.u32 	%r954, [%r8+1792];
	ld.shared.u32 	%r955, [%r8+1920];
	ld.shared.u32 	%r956, [%r8+2048];
	ld.shared.u32 	%r957, [%r8+2176];
	ld.shared.u32 	%r958, [%r8+2304];
	add.s64 	%rd58, %rd4, %rd43;
	st.global.u32 	[%rd58], %r940;
	st.global.u32 	[%rd58+128], %r941;
	st.global.u32 	[%rd58+256], %r942;
	st.global.u32 	[%rd58+384], %r943;
	st.global.u32 	[%rd58+512], %r944;
	st.global.u32 	[%rd58+640], %r945;
	st.global.u32 	[%rd58+768], %r946;
	st.global.u32 	[%rd58+896], %r947;
	st.global.u32 	[%rd58+1024], %r948;
	st.global.u32 	[%rd58+1152], %r949;
	st.global.u32 	[%rd58+1280], %r950;
	st.global.u32 	[%rd58+1408], %r951;
	st.global.u32 	[%rd58+1536], %r952;
	st.global.u32 	[%rd58+1664], %r953;
	st.global.u32 	[%rd58+1792], %r954;
	st.global.u32 	[%rd58+1920], %r955;
	st.global.u32 	[%rd58+2048], %r956;
	st.global.u32 	[%rd58+2176], %r957;
	st.global.u32 	[%rd58+2304], %r958;
	bra.uni 	$L__BB6_131;
$L__BB6_29:
	setp.eq.s64 	%p3, %rd6, 0;
	@%p3 bra 	$L__BB6_131;
	cvt.u32.u64 	%r75, %rd6;
	shl.b64 	%rd21, %rd5, 2;
	add.s64 	%rd22, %rd3, %rd21;
	mov.u32 	%r76, %tid.x;
	ld.global.u32 	%r990, [%rd22];
	and.b32  	%r209, %r76, 31;
	and.b32  	%r210, %r76, 992;
	mul.lo.s32 	%r211, %r210, 19;
	or.b32  	%r78, %r211, %r209;
	setp.ge.u32 	%p4, %r78, %r75;
	shl.b32 	%r212, %r78, 2;
	cvt.u64.u32 	%rd23, %r212;
	add.s64 	%rd12, %rd22, %rd23;
	mov.u32 	%r972, %r990;
	@%p4 bra 	$L__BB6_32;
	ld.global.u32 	%r972, [%rd12];
$L__BB6_32:
	add.s32 	%r213, %r78, 32;
	setp.ge.u32 	%p5, %r213, %r75;
	mov.u32 	%r973, %r990;
	@%p5 bra 	$L__BB6_34;
	ld.global.u32 	%r973, [%rd12+128];
$L__BB6_34:
	add.s32 	%r214, %r78, 64;
	setp.ge.u32 	%p6, %r214, %r75;
	mov.u32 	%r974, %r990;
	@%p6 bra 	$L__BB6_36;
	ld.global.u32 	%r974, [%rd12+256];
$L__BB6_36:
	add.s32 	%r215, %r78, 96;
	setp.ge.u32 	%p7, %r215, %r75;
	mov.u32 	%r975, %r990;
	@%p7 bra 	$L__BB6_38;
	ld.global.u32 	%r975, [%rd12+384];
$L__BB6_38:
	add.s32 	%r216, %r78, 128;
	setp.ge.u32 	%p8, %r216, %r75;
	mov.u32 	%r976, %r990;
	@%p8 bra 	$L__BB6_40;
	ld.global.u32 	%r976, [%rd12+512];
$L__BB6_40:
	add.s32 	%r217, %r78, 160;
	setp.ge.u32 	%p9, %r217, %r75;
	mov.u32 	%r977, %r990;
	@%p9 bra 	$L__BB6_42;
	ld.global.u32 	%r977, [%rd12+640];
$L__BB6_42:
	add.s32 	%r218, %r78, 192;
	setp.ge.u32 	%p10, %r218, %r75;
	mov.u32 	%r978, %r990;
	@%p10 bra 	$L__BB6_44;
	ld.global.u32 	%r978, [%rd12+768];
$L__BB6_44:
	add.s32 	%r219, %r78, 224;
	setp.ge.u32 	%p11, %r219, %r75;
	mov.u32 	%r979, %r990;
	@%p11 bra 	$L__BB6_46;
	ld.global.u32 	%r979, [%rd12+896];
$L__BB6_46:
	add.s32 	%r95, %r78, 256;
	setp.ge.u32 	%p12, %r95, %r75;
	mov.u32 	%r980, %r990;
	@%p12 bra 	$L__BB6_48;
	ld.global.u32 	%r980, [%rd12+1024];
$L__BB6_48:
	add.s32 	%r98, %r78, 288;
	setp.ge.u32 	%p13, %r98, %r75;
	mov.u32 	%r981, %r990;
	@%p13 bra 	$L__BB6_50;
	ld.global.u32 	%r981, [%rd12+1152];
$L__BB6_50:
	add.s32 	%r220, %r78, 320;
	setp.ge.u32 	%p14, %r220, %r75;
	mov.u32 	%r982, %r990;
	@%p14 bra 	$L__BB6_52;
	ld.global.u32 	%r982, [%rd12+1280];
$L__BB6_52:
	add.s32 	%r221, %r78, 352;
	setp.ge.u32 	%p15, %r221, %r75;
	mov.u32 	%r983, %r990;
	@%p15 bra 	$L__BB6_54;
	ld.global.u32 	%r983, [%rd12+1408];
$L__BB6_54:
	add.s32 	%r222, %r78, 384;
	setp.ge.u32 	%p16, %r222, %r75;
	mov.u32 	%r984, %r990;
	@%p16 bra 	$L__BB6_56;
	ld.global.u32 	%r984, [%rd12+1536];
$L__BB6_56:
	add.s32 	%r223, %r78, 416;
	setp.ge.u32 	%p17, %r223, %r75;
	mov.u32 	%r985, %r990;
	@%p17 bra 	$L__BB6_58;
	ld.global.u32 	%r985, [%rd12+1664];
$L__BB6_58:
	add.s32 	%r224, %r78, 448;
	setp.ge.u32 	%p18, %r224, %r75;
	mov.u32 	%r986, %r990;
	@%p18 bra 	$L__BB6_60;
	ld.global.u32 	%r986, [%rd12+1792];
$L__BB6_60:
	add.s32 	%r225, %r78, 480;
	setp.ge.u32 	%p19, %r225, %r75;
	mov.u32 	%r987, %r990;
	@%p19 bra 	$L__BB6_62;
	ld.global.u32 	%r987, [%rd12+1920];
$L__BB6_62:
	add.s32 	%r226, %r78, 512;
	setp.ge.u32 	%p20, %r226, %r75;
	mov.u32 	%r988, %r990;
	@%p20 bra 	$L__BB6_64;
	ld.global.u32 	%r988, [%rd12+2048];
$L__BB6_64:
	add.s32 	%r115, %r78, 544;
	setp.ge.u32 	%p21, %r115, %r75;
	mov.u32 	%r989, %r990;
	@%p21 bra 	$L__BB6_66;
	ld.global.u32 	%r989, [%rd12+2176];
$L__BB6_66:
	add.s32 	%r118, %r78, 576;
	setp.ge.u32 	%p22, %r118, %r75;
	@%p22 bra 	$L__BB6_68;
	ld.global.u32 	%r990, [%rd12+2304];
$L__BB6_68:
	// begin inline asm
	mov.u32 %r227, %laneid;
	// end inline asm
	shr.u32 	%r122, %r76, 5;
	mad.lo.s32 	%r228, %r122, 608, %r227;
	shl.b32 	%r229, %r228, 2;
	mov.u32 	%r230, _ZZN3cub18CUB_300001_SM_10006detail4scan16DeviceScanKernelINS2_10policy_hubIiiimN4cuda3std3__44plusIvEEE10Policy1000EN6thrust24THRUST_300001_SM_1000_NS6detail15normal_iteratorINSD_10device_ptrIiEEEESI_NS0_13ScanTileStateIiLb1EEES9_NS1_10InputValueIiPiEEmiLb0EiEEvT0_T1_T2_iT3_T4_T5_E12temp_storage;
	add.s32 	%r123, %r230, %r229;
	st.shared.u32 	[%r123], %r972;
	st.shared.u32 	[%r123+128], %r973;
	st.shared.u32 	[%r123+256], %r974;
	st.shared.u32 	[%r123+384], %r975;
	st.shared.u32 	[%r123+512], %r976;
	st.shared.u32 	[%r123+640], %r977;
	st.shared.u32 	[%r123+768], %r978;
	st.shared.u32 	[%r123+896], %r979;
	st.shared.u32 	[%r123+1024], %r980;
	st.shared.u32 	[%r123+1152], %r981;
	st.shared.u32 	[%r123+1280], %r982;
	st.shared.u32 	[%r123+1408], %r983;
	st.shared.u32 	[%r123+1536], %r984;
	st.shared.u32 	[%r123+1664], %r985;
	st.shared.u32 	[%r123+1792], %r986;
	st.shared.u32 	[%r123+1920], %r987;
	st.shared.u32 	[%r123+2048], %r988;
	st.shared.u32 	[%r123+2176], %r989;
	st.shared.u32 	[%r123+2304], %r990;
	bar.warp.sync 	-1;
	mad.lo.s32 	%r124, %r227, 72, %r123;
	ld.shared.u32 	%r125, [%r124];
	ld.shared.u32 	%r126, [%r124+4];
	ld.shared.u32 	%r127, [%r124+8];
	ld.shared.u32 	%r128, [%r124+12];
	ld.shared.u32 	%r129, [%r124+16];
	ld.shared.u32 	%r130, [%r124+20];
	ld.shared.u32 	%r131, [%r124+24];
	ld.shared.u32 	%r132, [%r124+28];
	ld.shared.u32 	%r133, [%r124+32];
	ld.shared.u32 	%r134, [%r124+36];
	ld.shared.u32 	%r135, [%r124+40];
	ld.shared.u32 	%r136, [%r124+44];
	ld.shared.u32 	%r137, [%r124+48];
	ld.shared.u32 	%r138, [%r124+52];
	ld.shared.u32 	%r139, [%r124+56];
	ld.shared.u32 	%r140, [%r124+60];
	ld.shared.u32 	%r141, [%r124+64];
	ld.shared.u32 	%r142, [%r124+68];
	ld.shared.u32 	%r143, [%r124+72];
	bar.sync 	0;
	setp.ne.s32 	%p23, %r4, 0;
	@%p23 bra 	$L__BB6_72;
	add.s32 	%r456, %r126, %r125;
	add.s32 	%r457, %r127, %r456;
	add.s32 	%r458, %r128, %r457;
	add.s32 	%r459, %r129, %r458;
	add.s32 	%r460, %r130, %r459;
	add.s32 	%r461, %r131, %r460;
	add.s32 	%r462, %r132, %r461;
	add.s32 	%r463, %r133, %r462;
	add.s32 	%r464, %r134, %r463;
	add.s32 	%r465, %r135, %r464;
	add.s32 	%r466, %r136, %r465;
	add.s32 	%r467, %r137, %r466;
	add.s32 	%r468, %r138, %r467;
	add.s32 	%r469, %r139, %r468;
	add.s32 	%r470, %r140, %r469;
	add.s32 	%r471, %r141, %r470;
	add.s32 	%r472, %r142, %r471;
	add.s32 	%r430, %r143, %r472;
	mov.b32 	%r428, 1;
	mov.b32 	%r453, 0;
	mov.b32 	%r455, -1;
	// begin inline asm
	{  .reg .s32 r0;  .reg .pred p;  shfl.sync.up.b32 r0|p, %r430, %r428, %r453, %r455;  @p add.s32 r0, r0, %r430;  mov.s32 %r426, r0;}
	// end inline asm
	mov.b32 	%r434, 2;
	// begin inline asm
	{  .reg .s32 r0;  .reg .pred p;  shfl.sync.up.b32 r0|p, %r426, %r434, %r453, %r455;  @p add.s32 r0, r0, %r426;  mov.s32 %r432, r0;}
	// end inline asm
	mov.b32 	%r440, 4;
	// begin inline asm
	{  .reg .s32 r0;  .reg .pred p;  shfl.sync.up.b32 r0|p, %r432, %r440, %r453, %r455;  @p add.s32 r0, r0, %r432;  mov.s32 %r438, r0;}
	// end inline asm
	mov.b32 	%r446, 8;
	// begin inline asm
	{  .reg .s32 r0;  .reg .pred p;  shfl.sync.up.b32 r0|p, %r438, %r446, %r453, %r455;  @p add.s32 r0, r0, %r438;  mov.s32 %r444, r0;}
	// end inline asm
	mov.b32 	%r452, 16;
	// begin inline asm
	{  .reg .s32 r0;  .reg .pred p;  shfl.sync.up.b32 r0|p, %r444, %r452, %r453, %r455;  @p add.s32 r0, r0, %r444;  mov.s32 %r450, r0;}
	// end inline asm
	setp.ne.s32 	%p66, %r227, 31;
	@%p66 bra 	$L__BB6_71;
	shl.b32 	%r473, %r122, 2;
	mov.u32 	%r474, _ZZN3cub18CUB_300001_SM_10006detail4scan16DeviceScanKernelINS2_10policy_hubIiiimN4cuda3std3__44plusIvEEE10Policy1000EN6thrust24THRUST_300001_SM_1000_NS6detail15normal_iteratorINSD_10device_ptrIiEEEESI_NS0_13ScanTileStateIiLb1EEES9_NS1_10InputValueIiPiEEmiLb0EiEEvT0_T1_T2_iT3_T4_T5_E12temp_storage;
	add.s32 	%r475, %r474, %r473;
	st.shared.u32 	[%r475+16], %r450;
$L__BB6_71:
	bar.sync 	0;
	ld.shared.v4.u32 	{%r476, %r477, %r478, %r479}, [_ZZN3cub18CUB_300001_SM_10006detail4scan16DeviceScanKernelINS2_10policy_hubIiiimN4cuda3std3__44plusIvEEE10Policy1000EN6thrust24THRUST_300001_SM_1000_NS6detail15normal_iteratorINSD_10device_ptrIiEEEESI_NS0_13ScanTileStateIiLb1EEES9_NS1_10InputValueIiPiEEmiLb0EiEEvT0_T1_T2_iT3_T4_T5_E12temp_storage+16];
	add.s32 	%r480, %r477, %r476;
	setp.eq.s32 	%p67, %r122, 2;
	selp.b32 	%r481, %r480, %r476, %p67;
	add.s32 	%r482, %r480, %r478;
	setp.eq.s32 	%p68, %r122, 3;
	selp.b32 	%r483, %r482, %r481, %p68;
	add.s32 	%r484, %r482, %r479;
	setp.eq.s32 	%p69, %r122, 4;
	selp.b32 	%r485, %r484, %r483, %p69;
	ld.shared.v4.u32 	{%r486, %r487, %r488, %r489}, [_ZZN3cub18CUB_300001_SM_10006detail4scan16DeviceScanKernelINS2_10policy_hubIiiimN4cuda3std3__44plusIvEEE10Policy1000EN6thrust24THRUST_300001_SM_1000_NS6detail15normal_iteratorINSD_10device_ptrIiEEEESI_NS0_13ScanTileStateIiLb1EEES9_NS1_10InputValueIiPiEEmiLb0EiEEvT0_T1_T2_iT3_T4_T5_E12temp_storage+32];
	add.s32 	%r490, %r484, %r486;
	setp.eq.s32 	%p70, %r122, 5;
	selp.b32 	%r491, %r490, %r485, %p70;
	add.s32 	%r492, %r490, %r487;
	setp.eq.s32 	%p71, %r122, 6;
	selp.b32 	%r493, %r492, %r491, %p71;
	add.s32 	%r494, %r492, %r488;
	setp.eq.s32 	%p72, %r122, 7;
	selp.b32 	%r495, %r494, %r493, %p72;
	add.s32 	%r496, %r494, %r489;
	setp.eq.s32 	%p73, %r122, 8;
	selp.b32 	%r497, %r496, %r495, %p73;
	ld.shared.v4.u32 	{%r498, %r499, %r500, %r501}, [_ZZN3cub18CUB_300001_SM_10006detail4scan16DeviceScanKernelINS2_10policy_hubIiiimN4cuda3std3__44plusIvEEE10Policy1000EN6thrust24THRUST_300001_SM_1000_NS6detail15normal_iteratorINSD_10device_ptrIiEEEESI_NS0_13ScanTileStateIiLb1EEES9_NS1_10InputValueIiPiEEmiLb0EiEEvT0_T1_T2_iT3_T4_T5_E12temp_storage+48];
	add.s32 	%r502, %r496, %r498;
	setp.eq.s32 	%p74, %r122, 9;
	selp.b32 	%r503, %r502, %r497, %p74;
	add.s32 	%r504, %r502, %r499;
	setp.eq.s32 	%p75, %r122, 10;
	selp.b32 	%r505, %r504, %r503, %p75;
	add.s32 	%r506, %r504, %r500;
	setp.eq.s32 	%p76, %r122, 11;
	selp.b32 	%r507, %r506, %r505, %p76;
	add.s32 	%r508, %r506, %r501;
	setp.eq.s32 	%p77, %r122, 12;
	selp.b32 	%r509, %r508, %r507, %p77;
	setp.lt.u32 	%p78, %r76, 32;
	selp.b32 	%r510, 0, %r509, %p78;
	setp.eq.s32 	%p79, %r227, 0;
	sub.s32 	%r511, %r450, %r430;
	selp.b32 	%r512, 0, %r511, %p79;
	add.s32 	%r513, %r512, %r959;
	add.s32 	%r1002, %r513, %r510;
	bra.uni 	$L__BB6_91;
$L__BB6_72:
	add.s32 	%r261, %r126, %r125;
	add.s32 	%r262, %r127, %r261;
	add.s32 	%r263, %r128, %r262;
	add.s32 	%r264, %r129, %r263;
	add.s32 	%r265, %r130, %r264;
	add.s32 	%r266, %r131, %r265;
	add.s32 	%r267, %r132, %r266;
	add.s32 	%r268, %r133, %r267;
	add.s32 	%r269, %r134, %r268;
	add.s32 	%r270, %r135, %r269;
	add.s32 	%r271, %r136, %r270;
	add.s32 	%r272, %r137, %r271;
	add.s32 	%r273, %r138, %r272;
	add.s32 	%r274, %r139, %r273;
	add.s32 	%r275, %r140, %r274;
	add.s32 	%r276, %r141, %r275;
	add.s32 	%r277, %r142, %r276;
	add.s32 	%r235, %r143, %r277;
	mov.b32 	%r233, 1;
	mov.b32 	%r258, 0;
	mov.b32 	%r260, -1;
	// begin inline asm
	{  .reg .s32 r0;  .reg .pred p;  shfl.sync.up.b32 r0|p, %r235, %r233, %r258, %r260;  @p add.s32 r0, r0, %r235;  mov.s32 %r231, r0;}
	// end inline asm
	mov.b32 	%r239, 2;
	// begin inline asm
	{  .reg .s32 r0;  .reg .pred p;  shfl.sync.up.b32 r0|p, %r231, %r239, %r258, %r260;  @p add.s32 r0, r0, %r231;  mov.s32 %r237, r0;}
	// end inline asm
	mov.b32 	%r245, 4;
	// begin inline asm
	{  .reg .s32 r0;  .reg .pred p;  shfl.sync.up.b32 r0|p, %r237, %r245, %r258, %r260;  @p add.s32 r0, r0, %r237;  mov.s32 %r243, r0;}
	// end inline asm
	mov.b32 	%r251, 8;
	// begin inline asm
	{  .reg .s32 r0;  .reg .pred p;  shfl.sync.up.b32 r0|p, %r243, %r251, %r258, %r260;  @p add.s32 r0, r0, %r243;  mov.s32 %r249, r0;}
	// end inline asm
	mov.b32 	%r257, 16;
	// begin inline asm
	{  .reg .s32 r0;  .reg .pred p;  shfl.sync.up.b32 r0|p, %r249, %r257, %r258, %r260;  @p add.s32 r0, r0, %r249;  mov.s32 %r255, r0;}
	// end inline asm
	setp.ne.s32 	%p24, %r227, 31;
	@%p24 bra 	$L__BB6_74;
	shl.b32 	%r278, %r122, 2;
	mov.u32 	%r279, _ZZN3cub18CUB_300001_SM_10006detail4scan16DeviceScanKernelINS2_10policy_hubIiiimN4cuda3std3__44plusIvEEE10Policy1000EN6thrust24THRUST_300001_SM_1000_NS6detail15normal_iteratorINSD_10device_ptrIiEEEESI_NS0_13ScanTileStateIiLb1EEES9_NS1_10InputValueIiPiEEmiLb0EiEEvT0_T1_T2_iT3_T4_T5_E12temp_storage;
	add.s32 	%r280, %r279, %r278;
	st.shared.u32 	[%r280+16], %r255;
$L__BB6_74:
	sub.s32 	%r281, %r255, %r235;
	bar.sync 	0;
	ld.shared.v4.u32 	{%r282, %r283, %r284, %r285}, [_ZZN3cub18CUB_300001_SM_10006detail4scan16DeviceScanKernelINS2_10policy_hubIiiimN4cuda3std3__44plusIvEEE10Policy1000EN6thrust24THRUST_300001_SM_1000_NS6detail15normal_iteratorINSD_10device_ptrIiEEEESI_NS0_13ScanTileStateIiLb1EEES9_NS1_10InputValueIiPiEEmiLb0EiEEvT0_T1_T2_iT3_T4_T5_E12temp_storage+16];
	add.s32 	%r286, %r283, %r282;
	setp.eq.s32 	%p25, %r122, 2;
	selp.b32 	%r287, %r286, %r282, %p25;
	add.s32 	%r288, %r286, %r284;
	setp.eq.s32 	%p26, %r122, 3;
	selp.b32 	%r289, %r288, %r287, %p26;
	add.s32 	%r290, %r288, %r285;
	setp.eq.s32 	%p27, %r122, 4;
	selp.b32 	%r291, %r290, %r289, %p27;
	ld.shared.v4.u32 	{%r292, %r293, %r294, %r295}, [_ZZN3cub18CUB_300001_SM_10006detail4scan16DeviceScanKernelINS2_10policy_hubIiiimN4cuda3std3__44plusIvEEE10Policy1000EN6thrust24THRUST_300001_SM_1000_NS6detail15normal_iteratorINSD_10device_ptrIiEEEESI_NS0_13ScanTileStateIiLb1EEES9_NS1_10InputValueIiPiEEmiLb0EiEEvT0_T1_T2_iT3_T4_T5_E12temp_storage+32];
	add.s32 	%r296, %r290, %r292;
	setp.eq.s32 	%p28, %r122, 5;
	selp.b32 	%r297, %r296, %r291, %p28;
	add.s32 	%r298, %r296, %r293;
	setp.eq.s32 	%p29, %r122, 6;
	selp.b32 	%r299, %r298, %r297, %p29;
	add.s32 	%r300, %r298, %r294;
	setp.eq.s32 	%p30, %r122, 7;
	selp.b32 	%r301, %r300, %r299, %p30;
	add.s32 	%r302, %r300, %r295;
	setp.eq.s32 	%p31, %r122, 8;
	selp.b32 	%r303, %r302, %r301, %p31;
	ld.shared.v4.u32 	{%r304, %r305, %r306, %r307}, [_ZZN3cub18CUB_300001_SM_10006detail4scan16DeviceScanKernelINS2_10policy_hubIiiimN4cuda3std3__44plusIvEEE10Policy1000EN6thrust24THRUST_300001_SM_1000_NS6detail15normal_iteratorINSD_10device_ptrIiEEEESI_NS0_13ScanTileStateIiLb1EEES9_NS1_10InputValueIiPiEEmiLb0EiEEvT0_T1_T2_iT3_T4_T5_E12temp_storage+48];
	add.s32 	%r308, %r302, %r304;
	setp.eq.s32 	%p32, %r122, 9;
	selp.b32 	%r309, %r308, %r303, %p32;
	add.s32 	%r310, %r308, %r305;
	setp.eq.s32 	%p33, %r122, 10;
	selp.b32 	%r311, %r310, %r309, %p33;
	add.s32 	%r312, %r310, %r306;
	setp.eq.s32 	%p34, %r122, 11;
	selp.b32 	%r313, %r312, %r311, %p34;
	add.s32 	%r314, %r312, %r307;
	setp.eq.s32 	%p35, %r122, 12;
	selp.b32 	%r315, %r314, %r313, %p35;
	ld.shared.u32 	%r316, [_ZZN3cub18CUB_300001_SM_10006detail4scan16DeviceScanKernelINS2_10policy_hubIiiimN4cuda3std3__44plusIvEEE10Policy1000EN6thrust24THRUST_300001_SM_1000_NS6detail15normal_iteratorINSD_10device_ptrIiEEEESI_NS0_13ScanTileStateIiLb1EEES9_NS1_10InputValueIiPiEEmiLb0EiEEvT0_T1_T2_iT3_T4_T5_E12temp_storage+64];
	add.s32 	%r149, %r314, %r316;
	setp.gt.u32 	%p36, %r76, 31;
	setp.lt.u32 	%p37, %r76, 32;
	setp.eq.s32 	%p38, %r227, 0;
	selp.b32 	%r317, 0, %r281, %p38;
	add.s32 	%r1001, %r315, %r317;
	selp.b32 	%r151, %r281, %r1001, %p37;
	@%p36 bra 	$L__BB6_90;
	setp.ne.s32 	%p39, %r76, 0;
	mul.wide.s32 	%rd24, %r4, 8;
	add.s64 	%rd13, %rd18, %rd24;
	@%p39 bra 	$L__BB6_77;
	st.shared.u32 	[_ZZN3cub18CUB_300001_SM_10006detail4scan16DeviceScanKernelINS2_10policy_hubIiiimN4cuda3std3__44plusIvEEE10Policy1000EN6thrust24THRUST_300001_SM_1000_NS6detail15normal_iteratorINSD_10device_ptrIiEEEESI_NS0_13ScanTileStateIiLb1EEES9_NS1_10InputValueIiPiEEmiLb0EiEEvT0_T1_T2_iT3_T4_T5_E12temp_storage+12], %r149;
	add.s64 	%rd25, %rd13, 256;
	mov.b32 	%r318, 100;
	// begin inline asm
	st.relaxed.gpu.v2.u32 [%rd25], {%r318, %r149};
	// end inline asm
$L__BB6_77:
	not.b32 	%r324, %r76;
	add.s32 	%r997, %r4, %r324;
	mov.b32 	%r320, 550;
	// begin inline asm
	nanosleep.u32 %r320;
	// end inline asm
	mul.wide.s32 	%rd27, %r997, 8;
	add.s64 	%rd28, %rd18, %rd27;
	add.s64 	%rd26, %rd28, 256;
	// begin inline asm
	ld.relaxed.gpu.v2.u32 {%r998, %r992}, [%rd26];
	// end inline asm
	mov.b32 	%r993, 478;
$L__BB6_78:
	setp.eq.s32 	%p40, %r998, 99;
	mov.b32 	%r325, -1;
	vote.sync.any.pred 	%p41, %p40, %r325;
	not.pred 	%p42, %p41;
	@%p42 bra 	$L__BB6_80;
	// begin inline asm
	nanosleep.u32 %r993;
	// end inline asm
	shr.u32 	%r993, %r993, 1;
	// begin inline asm
	ld.relaxed.gpu.v2.u32 {%r998, %r992}, [%rd26];
	// end inline asm
	bra.uni 	$L__BB6_78;
$L__BB6_80:
	setp.eq.s32 	%p43, %r998, 101;
	mov.b32 	%r352, -1;
	vote.sync.ballot.b32 	%r354, %p43, %r352;
	// begin inline asm
	mov.u32 %r327, %lanemask_ge;
	// end inline asm
	and.b32  	%r355, %r354, %r327;
	or.b32  	%r356, %r355, -2147483648;
	add.s32 	%r357, %r356, -1;
	not.b32 	%r358, %r356;
	and.b32  	%r359, %r358, %r357;
	popc.b32 	%r331, %r359;
	mov.b32 	%r330, 1;
	// begin inline asm
	shfl.sync.down.b32 %r328, %r992, %r330, %r331, %r352;
	// end inline asm
	setp.lt.s32 	%p45, %r227, %r331;
	selp.b32 	%r360, %r328, 0, %p45;
	add.s32 	%r334, %r360, %r992;
	mov.b32 	%r335, 2;
	// begin inline asm
	shfl.sync.down.b32 %r333, %r334, %r335, %r331, %r352;
	// end inline asm
	add.s32 	%r361, %r227, 2;
	setp.gt.s32 	%p46, %r361, %r331;
	selp.b32 	%r362, 0, %r333, %p46;
	add.s32 	%r339, %r334, %r362;
	mov.b32 	%r340, 4;
	// begin inline asm
	shfl.sync.down.b32 %r338, %r339, %r340, %r331, %r352;
	// end inline asm
	add.s32 	%r363, %r227, 4;
	setp.gt.s32 	%p47, %r363, %r331;
	selp.b32 	%r364, 0, %r338, %p47;
	add.s32 	%r344, %r339, %r364;
	mov.b32 	%r345, 8;
	// begin inline asm
	shfl.sync.down.b32 %r343, %r344, %r345, %r331, %r352;
	// end inline asm
	add.s32 	%r365, %r227, 8;
	setp.gt.s32 	%p48, %r365, %r331;
	selp.b32 	%r366, 0, %r343, %p48;
	add.s32 	%r349, %r344, %r366;
	mov.b32 	%r350, 16;
	// begin inline asm
	shfl.sync.down.b32 %r348, %r349, %r350, %r331, %r352;
	// end inline asm
	add.s32 	%r367, %r227, 16;
	setp.gt.s32 	%p49, %r367, %r331;
	selp.b32 	%r368, 0, %r348, %p49;
	add.s32 	%r994, %r349, %r368;
	add.s64 	%rd14, %rd18, 256;
	mov.b32 	%r995, 478;
$L__BB6_81:
	setp.ne.s32 	%p50, %r998, 101;
	mov.b32 	%r369, -1;
	vote.sync.all.pred 	%p51, %p50, %r369;
	not.pred 	%p52, %p51;
	@%p52 bra 	$L__BB6_86;
	shr.u32 	%r995, %r995, 1;
	mul.wide.s32 	%rd31, %r997, 8;
	add.s64 	%rd32, %rd14, %rd31;
	add.s64 	%rd30, %rd32, -256;
	// begin inline asm
	ld.relaxed.gpu.v2.u32 {%r998, %r999}, [%rd30];
	// end inline asm
	mov.u32 	%r1000, %r995;
$L__BB6_83:
	setp.eq.s32 	%p56, %r998, 99;
	mov.b32 	%r377, -1;
	vote.sync.any.pred 	%p57, %p56, %r377;
	not.pred 	%p58, %p57;
	@%p58 bra 	$L__BB6_85;
	// begin inline asm
	nanosleep.u32 %r1000;
	// end inline asm
	shr.u32 	%r1000, %r1000, 1;
	// begin inline asm
	ld.relaxed.gpu.v2.u32 {%r998, %r999}, [%rd30];
	// end inline asm
	bra.uni 	$L__BB6_83;
$L__BB6_85:
	setp.eq.s32 	%p59, %r998, 101;
	mov.b32 	%r403, -1;
	vote.sync.ballot.b32 	%r404, %p59, %r403;
	and.b32  	%r405, %r404, %r327;
	or.b32  	%r406, %r405, -2147483648;
	add.s32 	%r407, %r406, -1;
	not.b32 	%r408, %r406;
	and.b32  	%r409, %r408, %r407;
	popc.b32 	%r382, %r409;
	mov.b32 	%r381, 1;
	// begin inline asm
	shfl.sync.down.b32 %r379, %r999, %r381, %r382, %r403;
	// end inline asm
	setp.lt.s32 	%p61, %r227, %r382;
	selp.b32 	%r410, %r379, 0, %p61;
	add.s32 	%r385, %r410, %r999;
	mov.b32 	%r386, 2;
	// begin inline asm
	shfl.sync.down.b32 %r384, %r385, %r386, %r382, %r403;
	// end inline asm
	add.s32 	%r411, %r227, 2;
	setp.gt.s32 	%p62, %r411, %r382;
	selp.b32 	%r412, 0, %r384, %p62;
	add.s32 	%r390, %r385, %r412;
	mov.b32 	%r391, 4;
	// begin inline asm
	shfl.sync.down.b32 %r389, %r390, %r391, %r382, %r403;
	// end inline asm
	add.s32 	%r413, %r227, 4;
	setp.gt.s32 	%p63, %r413, %r382;
	selp.b32 	%r414, 0, %r389, %p63;
	add.s32 	%r395, %r390, %r414;
	mov.b32 	%r396, 8;
	// begin inline asm
	shfl.sync.down.b32 %r394, %r395, %r396, %r382, %r403;
	// end inline asm
	add.s32 	%r415, %r227, 8;
	setp.gt.s32 	%p64, %r415, %r382;
	selp.b32 	%r416, 0, %r394, %p64;
	add.s32 	%r400, %r395, %r416;
	mov.b32 	%r401, 16;
	// begin inline asm
	shfl.sync.down.b32 %r399, %r400, %r401, %r382, %r403;
	// end inline asm
	add.s32 	%r417, %r227, 16;
	setp.gt.s32 	%p65, %r417, %r382;
	selp.b32 	%r418, 0, %r399, %p65;
	add.s32 	%r419, %r418, %r994;
	add.s32 	%r994, %r419, %r400;
	add.s32 	%r997, %r997, -32;
	bra.uni 	$L__BB6_81;
$L__BB6_86:
	@%p39 bra 	$L__BB6_88;
	add.s32 	%r372, %r994, %r149;
	add.s64 	%rd29, %rd13, 256;
	mov.b32 	%r371, 101;
	// begin inline asm
	st.relaxed.gpu.v2.u32 [%rd29], {%r371, %r372};
	// end inline asm
	st.shared.u32 	[_ZZN3cub18CUB_300001_SM_10006detail4scan16DeviceScanKernelINS2_10policy_hubIiiimN4cuda3std3__44plusIvEEE10Policy1000EN6thrust24THRUST_300001_SM_1000_NS6detail15normal_iteratorINSD_10device_ptrIiEEEESI_NS0_13ScanTileStateIiLb1EEES9_NS1_10InputValueIiPiEEmiLb0EiEEvT0_T1_T2_iT3_T4_T5_E12temp_storage+4], %r994;
	st.shared.u32 	[_ZZN3cub18CUB_300001_SM_10006detail4scan16DeviceScanKernelINS2_10policy_hubIiiimN4cuda3std3__44plusIvEEE10Policy1000EN6thrust24THRUST_300001_SM_1000_NS6detail15normal_iteratorINSD_10device_ptrIiEEEESI_NS0_13ScanTileStateIiLb1EEES9_NS1_10InputValueIiPiEEmiLb0EiEEvT0_T1_T2_iT3_T4_T5_E12temp_storage+8], %r372;
$L__BB6_88:
	setp.ne.s32 	%p54, %r227, 0;
	mov.u32 	%r1001, %r151;
	@%p54 bra 	$L__BB6_90;
	st.shared.u32 	[_ZZN3cub18CUB_300001_SM_10006detail4scan16DeviceScanKernelINS2_10policy_hubIiiimN4cuda3std3__44plusIvEEE10Policy1000EN6thrust24THRUST_300001_SM_1000_NS6detail15normal_iteratorINSD_10device_ptrIiEEEESI_NS0_13ScanTileStateIiLb1EEES9_NS1_10InputValueIiPiEEmiLb0EiEEvT0_T1_T2_iT3_T4_T5_E12temp_storage+84], %r994;
	mov.u32 	%r1001, %r994;
$L__BB6_90:
	bar.sync 	0;
	setp.eq.s32 	%p55, %r76, 0;
	ld.shared.u32 	%r373, [_ZZN3cub18CUB_300001_SM_10006detail4scan16DeviceScanKernelINS2_10policy_hubIiiimN4cuda3std3__44plusIvEEE10Policy1000EN6thrust24THRUST_300001_SM_1000_NS6detail15normal_iteratorINSD_10device_ptrIiEEEESI_NS0_13ScanTileStateIiLb1EEES9_NS1_10InputValueIiPiEEmiLb0EiEEvT0_T1_T2_iT3_T4_T5_E12temp_storage+84];
	selp.b32 	%r374, 0, %r373, %p55;
	add.s32 	%r1002, %r374, %r1001;
$L__BB6_91:
	add.s32 	%r514, %r1002, %r125;
	add.s32 	%r515, %r126, %r514;
	add.s32 	%r516, %r127, %r515;
	add.s32 	%r517, %r128, %r516;
	add.s32 	%r518, %r129, %r517;
	add.s32 	%r519, %r130, %r518;
	add.s32 	%r520, %r131, %r519;
	add.s32 	%r521, %r132, %r520;
	add.s32 	%r522, %r133, %r521;
	add.s32 	%r523, %r134, %r522;
	add.s32 	%r524, %r135, %r523;
	add.s32 	%r525, %r136, %r524;
	add.s32 	%r526, %r137, %r525;
	add.s32 	%r527, %r138, %r526;
	add.s32 	%r528, %r139, %r527;
	add.s32 	%r529, %r140, %r528;
	add.s32 	%r530, %r141, %r529;
	add.s32 	%r531, %r142, %r530;
	bar.sync 	0;
	st.shared.u32 	[%r124], %r1002;
	st.shared.u32 	[%r124+4], %r514;
	st.shared.u32 	[%r124+8], %r515;
	st.shared.u32 	[%r124+12], %r516;
	st.shared.u32 	[%r124+16], %r517;
	st.shared.u32 	[%r124+20], %r518;
	st.shared.u32 	[%r124+24], %r519;
	st.shared.u32 	[%r124+28], %r520;
	st.shared.u32 	[%r124+32], %r521;
	st.shared.u32 	[%r124+36], %r522;
	st.shared.u32 	[%r124+40], %r523;
	st.shared.u32 	[%r124+44], %r524;
	st.shared.u32 	[%r124+48], %r525;
	st.shared.u32 	[%r124+52], %r526;
	st.shared.u32 	[%r124+56], %r527;
	st.shared.u32 	[%r124+60], %r528;
	st.shared.u32 	[%r124+64], %r529;
	st.shared.u32 	[%r124+68], %r530;
	st.shared.u32 	[%r124+72], %r531;
	bar.warp.sync 	-1;
	ld.shared.u32 	%r185, [%r123];
	ld.shared.u32 	%r186, [%r123+128];
	ld.shared.u32 	%r187, [%r123+256];
	ld.shared.u32 	%r188, [%r123+384];
	ld.shared.u32 	%r189, [%r123+512];
	ld.shared.u32 	%r190, [%r123+640];
	ld.shared.u32 	%r191, [%r123+768];
	ld.shared.u32 	%r192, [%r123+896];
	ld.shared.u32 	%r193, [%r123+1024];
	ld.shared.u32 	%r194, [%r123+1152];
	ld.shared.u32 	%r195, [%r123+1280];
	ld.shared.u32 	%r196, [%r123+1408];
	ld.shared.u32 	%r197, [%r123+1536];
	ld.shared.u32 	%r198, [%r123+1664];
	ld.shared.u32 	%r199, [%r123+1792];
	ld.shared.u32 	%r200, [%r123+1920];
	ld.shared.u32 	%r201, [%r123+2048];
	ld.shared.u32 	%r202, [%r123+2176];
	ld.shared.u32 	%r203, [%r123+2304];
	setp.ne.s32 	%p80, %r76, 0;
	@%p80 bra 	$L__BB6_93;
	st.volatile.shared.u32 	[_ZZN3cub18CUB_300001_SM_10006detail4scan16DeviceScanKernelINS2_10policy_hubIiiimN4cuda3std3__44plusIvEEE10Policy1000EN6thrust24THRUST_300001_SM_1000_NS6detail15normal_iteratorINSD_10device_ptrIiEEEESI_NS0_13ScanTileStateIiLb1EEES9_NS1_10InputValueIiPiEEmiLb0EiEEvT0_T1_T2_iT3_T4_T5_E12temp_storage+31616], %r75;
$L__BB6_93:
	bar.sync 	0;
	ld.volatile.shared.u32 	%r204, [_ZZN3cub18CUB_300001_SM_10006detail4scan16DeviceScanKernelINS2_10policy_hubIiiimN4cuda3std3__44plusIvEEE10Policy1000EN6thrust24THRUST_300001_SM_1000_NS6detail15normal_iteratorINSD_10device_ptrIiEEEESI_NS0_13ScanTileStateIiLb1EEES9_NS1_10InputValueIiPiEEmiLb0EiEEvT0_T1_T2_iT3_T4_T5_E12temp_storage+31616];
	cvt.u64.u32 	%rd39, %r78;
	add.s64 	%rd40, %rd5, %rd39;
	setp.ge.s32 	%p81, %r78, %r204;
	shl.b64 	%rd41, %rd40, 2;
	add.s64 	%rd15, %rd4, %rd41;
	@%p81 bra 	$L__BB6_95;
	st.global.u32 	[%rd15], %r185;
$L__BB6_95:
	mov.u32 	%r532, %tid.x;
	and.b32  	%r533, %r532, 992;
	mul.lo.s32 	%r534, %r533, 19;
	and.b32  	%r535, %r532, 31;
	or.b32  	%r536, %r534, %r535;
	add.s32 	%r537, %r536, 32;
	setp.ge.s32 	%p82, %r537, %r204;
	@%p82 bra 	$L__BB6_97;
	st.global.u32 	[%rd15+128], %r186;
$L__BB6_97:
	add.s32 	%r543, %r536, 64;
	setp.ge.s32 	%p83, %r543, %r204;
	@%p83 bra 	$L__BB6_99;
	st.global.u32 	[%rd15+256], %r187;
$L__BB6_99:
	add.s32 	%r549, %r536, 96;
	setp.ge.s32 	%p84, %r549, %r204;
	@%p84 bra 	$L__BB6_101;
	st.global.u32 	[%rd15+384], %r188;
$L__BB6_101:
	add.s32 	%r555, %r536, 128;
	setp.ge.s32 	%p85, %r555, %r204;
	@%p85 bra 	$L__BB6_103;
	st.global.u32 	[%rd15+512], %r189;
$L__BB6_103:
	add.s32 	%r561, %r536, 160;
	setp.ge.s32 	%p86, %r561, %r204;
	@%p86 bra 	$L__BB6_105;
	st.global.u32 	[%rd15+640], %r190;
$L__BB6_105:
	add.s32 	%r567, %r536, 192;
	setp.ge.s32 	%p87, %r567, %r204;
	@%p87 bra 	$L__BB6_107;
	st.global.u32 	[%rd15+768], %r191;
$L__BB6_107:
	add.s32 	%r573, %r536, 224;
	setp.ge.s32 	%p88, %r573, %r204;
	@%p88 bra 	$L__BB6_109;
	st.global.u32 	[%rd15+896], %r192;
$L__BB6_109:
	setp.ge.s32 	%p89, %r95, %r204;
	@%p89 bra 	$L__BB6_111;
	st.global.u32 	[%rd15+1024], %r193;
$L__BB6_111:
	setp.ge.s32 	%p90, %r98, %r204;
	@%p90 bra 	$L__BB6_113;
	st.global.u32 	[%rd15+1152], %r194;
$L__BB6_113:
	add.s32 	%r579, %r536, 320;
	setp.ge.s32 	%p91, %r579, %r204;
	@%p91 bra 	$L__BB6_115;
	st.global.u32 	[%rd15+1280], %r195;
$L__BB6_115:
	add.s32 	%r585, %r536, 352;
	setp.ge.s32 	%p92, %r585, %r204;
	@%p92 bra 	$L__BB6_117;
	st.global.u32 	[%rd15+1408], %r196;
$L__BB6_117:
	add.s32 	%r591, %r536, 384;
	setp.ge.s32 	%p93, %r591, %r204;
	@%p93 bra 	$L__BB6_119;
	st.global.u32 	[%rd15+1536], %r197;
$L__BB6_119:
	add.s32 	%r597, %r536, 416;
	setp.ge.s32 	%p94, %r597, %r204;
	@%p94 bra 	$L__BB6_121;
	st.global.u32 	[%rd15+1664], %r198;
$L__BB6_121:
	add.s32 	%r603, %r536, 448;
	setp.ge.s32 	%p95, %r603, %r204;
	@%p95 bra 	$L__BB6_123;
	st.global.u32 	[%rd15+1792], %r199;
$L__BB6_123:
	add.s32 	%r609, %r536, 480;
	setp.ge.s32 	%p96, %r609, %r204;
	@%p96 bra 	$L__BB6_125;
	st.global.u32 	[%rd15+1920], %r200;
$L__BB6_125:
	add.s32 	%r615, %r536, 512;
	setp.ge.s32 	%p97, %r615, %r204;
	@%p97 bra 	$L__BB6_127;
	st.global.u32 	[%rd15+2048], %r201;
$L__BB6_127:
	setp.ge.s32 	%p98, %r115, %r204;
	@%p98 bra 	$L__BB6_129;
	st.global.u32 	[%rd15+2176], %r202;
$L__BB6_129:
	setp.ge.s32 	%p99, %r118, %r204;
	@%p99 bra 	$L__BB6_131;
	st.global.u32 	[%rd15+2304], %r203;
$L__BB6_131:
	ret;

}


// ===== COMPILED SASS (sm_100) =====

	.target	sm_100

	.elftype	@"ET_EXEC"


//--------------------- .note.nv.tkinfo           --------------------------
	.section	.note.nv.tkinfo,"",@"SHT_NOTE"
	.sectionflags	@"SHF_NOTE_NV_TKINFO"
	.tkinfo
        /*0018*/ 	.word	0x00000002
        /*0030*/ 	.string	""
        /*0030*/ 	.string	"ptxas"
        /*0030*/ 	.string	"Cuda compilation tools, release 13.0, V13.0.88"
        /*0030*/ 	.string	"Build cuda_13.0.r13.0/compiler.36424714_0"
        /*0030*/ 	.string	"-arch sm_100 -m 64 "



//--------------------- .note.nv.cuinfo           --------------------------
	.section	.note.nv.cuinfo,"",@"SHT_NOTE"
	.sectionflags	@"SHF_NOTE_NV_CUINFO"
        /*0018*/ 	.short	0x0002
        /*001a*/ 	.short	0x0064
        /*001c*/ 	.short	0x0082
	.zero		2


//--------------------- .nv.info                  --------------------------
	.section	.nv.info,"",@"SHT_CUDA_INFO"
	.align	4


	//----- nvinfo : EIATTR_REGCOUNT
	.align		4
        /*0000*/ 	.byte	0x04, 0x2f
        /*0002*/ 	.short	(.L_44 - .L_43)
	.align		4
.L_43:
        /*0004*/ 	.word	index@(_Z17markVisibleKernelPKfiS0_S0_S0_PiS1_S1_)
        /*0008*/ 	.word	0x0000001f


	//----- nvinfo : EIATTR_FRAME_SIZE
	.align		4
.L_44:
        /*000c*/ 	.byte	0x04, 0x11
        /*000e*/ 	.short	(.L_46 - .L_45)
	.align		4
.L_45:
        /*0010*/ 	.word	index@($__internal_0_$__cuda_sm20_sqrt_rn_f32_slowpath)
        /*0014*/ 	.word	0x00000000


	//----- nvinfo : EIATTR_FRAME_SIZE
	.align		4
.L_46:
        /*0018*/ 	.byte	0x04, 0x11
        /*001a*/ 	.short	(.L_48 - .L_47)
	.align		4
.L_47:
        /*001c*/ 	.word	index@(_Z17markVisibleKernelPKfiS0_S0_S0_PiS1_S1_)
        /*0020*/ 	.word	0x00000000


	//----- nvinfo : EIATTR_REGCOUNT
	.align		4
.L_48:
        /*0024*/ 	.byte	0x04, 0x2f
        /*0026*/ 	.short	(.L_50 - .L_49)
	.align		4
.L_49:
        /*0028*/ 	.word	index@(_Z13compactKernelPKfiPKiS2_Pf)
        /*002c*/ 	.word	0x00000010


	//----- nvinfo : EIATTR_FRAME_SIZE
	.align		4
.L_50:
        /*0030*/ 	.byte	0x04, 0x11
        /*0032*/ 	.short	(.L_52 - .L_51)
	.align		4
.L_51:
        /*0034*/ 	.word	index@(_Z13compactKernelPKfiPKiS2_Pf)
        /*0038*/ 	.word	0x00000000


	//----- nvinfo : EIATTR_REGCOUNT
	.align		4
.L_52:
        /*003c*/ 	.byte	0x04, 0x2f
        /*003e*/ 	.short	(.L_54 - .L_53)
	.align		4
.L_53:
        /*0040*/ 	.word	index@(_ZN3cub18CUB_300001_SM_10006detail11EmptyKernelIvEEvv)
        /*0044*/ 	.word	0x00000004


	//----- nvinfo : EIATTR_FRAME_SIZE
	.align		4
.L_54:
        /*0048*/ 	.byte	0x04, 0x11
        /*004a*/ 	.short	(.L_56 - .L_55)
	.align		4
.L_55:
        /*004c*/ 	.word	index@(_ZN3cub18CUB_300001_SM_10006detail11EmptyKernelIvEEvv)
        /*0050*/ 	.word	0x00000000


	//----- nvinfo : EIATTR_REGCOUNT
	.align		4
.L_56:
        /*0054*/ 	.byte	0x04, 0x2f
        /*0056*/ 	.short	(.L_58 - .L_57)
	.align		4
.L_57:
        /*0058*/ 	.word	index@(_ZN3cub18CUB_300001_SM_10006detail8for_each13static_kernelINS2_12policy_hub_t12policy_500_tEmN6thrust24THRUST_300001_SM_1000_NS8cuda_cub20__uninitialized_fill7functorINS7_10device_ptrIiEEiEEEEvT0_T1_)
        /*005c*/ 	.word	0x00000008


	//----- nvinfo : EIATTR_FRAME_SIZE
	.align		4
.L_58:
        /*0060*/ 	.byte	0x04, 0x11
        /*0062*/ 	.short	(.L_60 - .L_59)
	.align		4
.L_59:
        /*0064*/ 	.word	index@(_ZN3cub18CUB_300001_SM_10006detail8for_each13static_kernelINS2_12policy_hub_t12policy_500_tEmN6thrust24THRUST_300001_SM_1000_NS8cuda_cub20__uninitialized_fill7functorINS7_10device_ptrIiEEiEEEEvT0_T1_)
        /*0068*/ 	.word	0x00000000


	//----- nvinfo : EIATTR_REGCOUNT
	.align		4
.L_60:
        /*006c*/ 	.byte	0x04, 0x2f
        /*006e*/ 	.short	(.L_62 - .L_61)
	.align		4
.L_61:
        /*0070*/ 	.word	index@(_ZN3cub18CUB_300001_SM_10006detail4scan20DeviceScanInitKernelINS0_13ScanTileStateIiLb1EEEEEvT_i)
        /*0074*/ 	.word	0x00000008


	//----- nvinfo : EIATTR_FRAME_SIZE
	.align		4
.L_62:
        /*0078*/ 	.byte	0x04, 0x11
        /*007a*/ 	.short	(.L_64 - .L_63)
	.align		4
.L_63:
        /*007c*/ 	.word	index@(_ZN3cub18CUB_300001_SM_10006detail4scan20DeviceScanInitKernelINS0_13ScanTileStateIiLb1EEEEEvT_i)
        /*0080*/ 	.word	0x00000000


	//----- nvinfo : EIATTR_REGCOUNT
	.align		4
.L_64:
        /*0084*/ 	.byte	0x04, 0x2f
        /*0086*/ 	.short	(.L_66 - .L_65)
	.align		4
.L_65:
        /*0088*/ 	.word	index@(_ZN3cub18CUB_300001_SM_10006detail4scan16DeviceScanKernelINS2_10policy_hubIiiijN4cuda3std3__44plusIvEEE10Policy1000EN6thrust24THRUST_300001_SM_1000_NS6detail15normal_iteratorINSD_10device_ptrIiEEEESI_NS0_13ScanTileStateIiLb1EEES9_NS1_10InputValueIiPiEEjiLb0EiEEvT0_T1_T2_iT3_T4_T5_)
        /*008c*/ 	.word	0x00000038


	//----- nvinfo : EIATTR_FRAME_SIZE
	.align		4
.L_66:
        /*0090*/ 	.byte	0x04, 0x11
        /*0092*/ 	.short	(.L_68 - .L_67)
	.align		4
.L_67:
        /*0094*/ 	.word	index@(_ZN3cub18CUB_300001_SM_10006detail4scan16DeviceScanKernelINS2_10policy_hubIiiijN4cuda3std3__44plusIvEEE10Policy1000EN6thrust24THRUST_300001_SM_1000_NS6detail15normal_iteratorINSD_10device_ptrIiEEEESI_NS0_13ScanTileStateIiLb1EEES9_NS1_10InputValueIiPiEEjiLb0EiEEvT0_T1_T2_iT3_T4_T5_)
        /*0098*/ 	.word	0x00000000


	//----- nvinfo : EIATTR_REGCOUNT
	.align		4
.L_68:
        /*009c*/ 	.byte	0x04, 0x2f
        /*009e*/ 	.short	(.L_70 - .L_69)
	.align		4
.L_69:
        /*00a0*/ 	.word	index@(_ZN3cub18CUB_300001_SM_10006detail4scan16DeviceScanKernelINS2_10policy_hubIiiimN4cuda3std3__44plusIvEEE10Policy1000EN6thrust24THRUST_300001_SM_1000_NS6detail15normal_iteratorINSD_10device_ptrIiEEEESI_NS0_13ScanTileStateIiLb1EEES9_NS1_10InputValueIiPiEEmiLb0EiEEvT0_T1_T2_iT3_T4_T5_)
        /*00a4*/ 	.word	0x00000030


	//----- nvinfo : EIATTR_FRAME_SIZE
	.align		4
.L_70:
        /*00a8*/ 	.byte	0x04, 0x11
        /*00aa*/ 	.short	(.L_72 - .L_71)
	.align		4
.L_71:
        /*00ac*/ 	.word	index@(_ZN3cub18CUB_300001_SM_10006detail4scan16DeviceScanKernelINS2_10policy_hubIiiimN4cuda3std3__44plusIvEEE10Policy1000EN6thrust24THRUST_300001_SM_1000_NS6detail15normal_iteratorINSD_10device_ptrIiEEEESI_NS0_13ScanTileStateIiLb1EEES9_NS1_10InputValueIiPiEEmiLb0EiEEvT0_T1_T2_iT3_T4_T5_)
        /*00b0*/ 	.word	0x00000000


	//----- nvinfo : EIATTR_MIN_STACK_SIZE
	.align		4
.L_72:
        /*00b4*/ 	.byte	0x04, 0x12
        /*00b6*/ 	.short	(.L_74 - .L_73)
	.align		4
.L_73:
        /*00b8*/ 	.word	index@(_ZN3cub18CUB_300001_SM_10006detail4scan16DeviceScanKernelINS2_10policy_hubIiiimN4cuda3std3__44plusIvEEE10Policy1000EN6thrust24THRUST_300001_SM_1000_NS6detail15normal_iteratorINSD_10device_ptrIiEEEESI_NS0_13ScanTileStateIiLb1EEES9_NS1_10InputValueIiPiEEmiLb0EiEEvT0_T1_T2_iT3_T4_T5_)
        /*00bc*/ 	.word	0x00000000


	//----- nvinfo : EIATTR_MIN_STACK_SIZE
	.align		4
.L_74:
        /*00c0*/ 	.byte	0x04, 0x12
        /*00c2*/ 	.short	(.L_76 - .L_75)
	.align		4
.L_75:
        /*00c4*/ 	.word	index@(_ZN3cub18CUB_300001_SM_10006detail4scan16DeviceScanKernelINS2_10policy_hubIiiijN4cuda3std3__44plusIvEEE10Policy1000EN6thrust24THRUST_300001_SM_1000_NS6detail15normal_iteratorINSD_10device_ptrIiEEEESI_NS0_13ScanTileStateIiLb1EEES9_NS1_10InputValueIiPiEEjiLb0EiEEvT0_T1_T2_iT3_T4_T5_)
        /*00c8*/ 	.word	0x00000000


	//----- nvinfo : EIATTR_MIN_STACK_SIZE
	.align		4
.L_76:
        /*00cc*/ 	.byte	0x04, 0x12
        /*00ce*/ 	.short	(.L_78 - .L_77)
	.align		4
.L_77:
        /*00d0*/ 	.word	index@(_ZN3cub18CUB_300001_SM_10006detail4scan20DeviceScanInitKernelINS0_13ScanTileStateIiLb1EEEEEvT_i)
        /*00d4*/ 	.word	0x00000000


	//----- nvinfo : EIATTR_MIN_STACK_SIZE
	.align		4
.L_78:
        /*00d8*/ 	.byte	0x04, 0x12
        /*00da*/ 	.short	(.L_80 - .L_79)
	.align		4
.L_79:
        /*00dc*/ 	.word	index@(_ZN3cub18CUB_300001_SM_10006detail8for_each13static_kernelINS2_12policy_hub_t12policy_500_tEmN6thrust24THRUST_300001_SM_1000_NS8cuda_cub20__uninitialized_fill7functorINS7_10device_ptrIiEEiEEEEvT0_T1_)
        /*00e0*/ 	.word	0x00000000


	//----- nvinfo : EIATTR_MIN_STACK_SIZE
	.align		4
.L_80:
        /*00e4*/ 	.byte	0x04, 0x12
        /*00e6*/ 	.short	(.L_82 - .L_81)
	.align		4
.L_81:
        /*00e8*/ 	.word	index@(_ZN3cub18CUB_300001_SM_10006detail11EmptyKernelIvEEvv)
        /*00ec*/ 	.word	0x00000000


	//----- nvinfo : EIATTR_MIN_STACK_SIZE
	.align		4
.L_82:
        /*00f0*/ 	.byte	0x04, 0x12
        /*00f2*/ 	.short	(.L_84 - .L_83)
	.align		4
.L_83:
        /*00f4*/ 	.word	index@(_Z13compactKernelPKfiPKiS2_Pf)
        /*00f8*/ 	.word	0x00000000


	//----- nvinfo : EIATTR_MIN_STACK_SIZE
	.align		4
.L_84:
        /*00fc*/ 	.byte	0x04, 0x12
        /*00fe*/ 	.short	(.L_86 - .L_85)
	.align		4
.L_85:
        /*0100*/ 	.word	index@(_Z17markVisibleKernelPKfiS0_S0_S0_PiS1_S1_)
        /*0104*/ 	.word	0x00000000
.L_86:


//--------------------- .nv.compat                --------------------------
	.section	.nv.compat,"",@"SHT_CUDA_COMPAT_INFO"
	.align	4
        /*0000*/ 	.byte	0x02, 0x09, 0x00, 0x00, 0x02, 0x02, 0x01, 0x00, 0x02, 0x05, 0x05, 0x00, 0x03, 0x07, 0x01, 0x01
        /*0010*/ 	.byte	0x02, 0x03, 0x00, 0x00, 0x02, 0x06, 0x01, 0x00, 0x04, 0x0b, 0x08, 0x00, 0x01, 0x00, 0x00, 0x00
        /*0020*/ 	.byte	0x00, 0x00, 0x00, 0x00


//--------------------- .nv.info._ZN3cub18CUB_300001_SM_10006detail4scan16DeviceScanKernelINS2_10policy_hubIiiimN4cuda3std3__44plusIvEEE10Policy1000EN6thrust24THRUST_300001_SM_1000_NS6detail15normal_iteratorINSD_10device_ptrIiEEEESI_NS0_13ScanTileStateIiLb1EEES9_NS1_10InputValueIiPiEEmiLb0EiEEvT0_T1_T2_iT3_T4_T5_ --------------------------
	.section	.nv.info._ZN3cub18CUB_300001_SM_10006detail4scan16DeviceScanKernelINS2_10policy_hubIiiimN4cuda3std3__44plusIvEEE10Policy1000EN6thrust24THRUST_300001_SM_1000_NS6detail15normal_iteratorINSD_10device_ptrIiEEEESI_NS0_13ScanTileStateIiLb1EEES9_NS1_10InputValueIiPiEEmiLb0EiEEvT0_T1_T2_iT3_T4_T5_,"",@"SHT_CUDA_INFO"
	.sectionflags	@""
	.align	4


	//----- nvinfo : EIATTR_CUDA_API_VERSION
	.align		4
        /*0000*/ 	.byte	0x04, 0x37
        /*0002*/ 	.short	(.L_88 - .L_87)
.L_87:
        /*0004*/ 	.word	0x00000082


	//----- nvinfo : EIATTR_KPARAM_INFO
	.align		4
.L_88:
        /*0008*/ 	.byte	0x04, 0x17
        /*000a*/ 	.short	(.L_90 - .L_89)
.L_89:
        /*000c*/ 	.word	0x00000000
        /*0010*/ 	.short	0x0006
        /*0012*/ 	.short	0x0030
        /*0014*/ 	.byte	0x00, 0xf0, 0x21, 0x00


	//----- nvinfo : EIATTR_KPARAM_INFO
	.align		4
.L_90:
        /*0018*/ 	.byte	0x04, 0x17
        /*001a*/ 	.short	(.L_92 - .L_91)
.L_91:
        /*001c*/ 	.word	0x00000000
        /*0020*/ 	.short	0x0005
        /*0022*/ 	.short	0x0020
        /*0024*/ 	.byte	0x00, 0xf0, 0x41, 0x00


	//----- nvinfo : EIATTR_KPARAM_INFO
	.align		4
.L_92:
        /*0028*/ 	.byte	0x04, 0x17
        /*002a*/ 	.short	(.L_94 - .L_93)
.L_93:
        /*002c*/ 	.word	0x00000000
        /*0030*/ 	.short	0x0004
        /*0032*/ 	.short	0x001c
        /*0034*/ 	.byte	0x00, 0xf0, 0x05, 0x00


	//----- nvinfo : EIATTR_KPARAM_INFO
	.align		4
.L_94:
        /*0038*/ 	.byte	0x04, 0x17
        /*003a*/ 	.short	(.L_96 - .L_95)
.L_95:
        /*003c*/ 	.word	0x00000000
        /*0040*/ 	.short	0x0003
        /*0042*/ 	.short	0x0018
        /*0044*/ 	.byte	0x00, 0xf0, 0x11, 0x00


	//----- nvinfo : EIATTR_KPARAM_INFO
	.align		4
.L_96:
        /*0048*/ 	.byte	0x04, 0x17
        /*004a*/ 	.short	(.L_98 - .L_97)
.L_97:
        /*004c*/ 	.word	0x00000000
        /*0050*/ 	.short	0x0002
        /*0052*/ 	.short	0x0010
        /*0054*/ 	.byte	0x00, 0xf0, 0x21, 0x00


	//----- nvinfo : EIATTR_KPARAM_INFO
	.align		4
.L_98:
        /*0058*/ 	.byte	0x04, 0x17
        /*005a*/ 	.short	(.L_100 - .L_99)
.L_99:
        /*005c*/ 	.word	0x00000000
        /*0060*/ 	.short	0x0001
        /*0062*/ 	.short	0x0008
        /*0064*/ 	.byte	0x00, 0xf0, 0x21, 0x00


	//----- nvinfo : EIATTR_KPARAM_INFO
	.align		4
.L_100:
        /*0068*/ 	.byte	0x04, 0x17
        /*006a*/ 	.short	(.L_102 - .L_101)
.L_101:
        /*006c*/ 	.word	0x00000000
        /*0070*/ 	.short	0x0000
        /*0072*/ 	.short	0x0000
        /*0074*/ 	.byte	0x00, 0xf0, 0x21, 0x00


	//----- nvinfo : EIATTR_SPARSE_MMA_MASK
	.align		4
.L_102:
        /*0078*/ 	.byte	0x03, 0x50
        /*007a*/ 	.short	0x0000


	//----- nvinfo : EIATTR_MAXREG_COUNT
	.align		4
        /*007c*/ 	.byte	0x03, 0x1b
        /*007e*/ 	.short	0x0080


	//----- nvinfo : EIATTR_NUM_BARRIERS
	.align		4
        /*0080*/ 	.byte	0x02, 0x4c
        /*0082*/ 	.byte	0x01
	.zero		1


	//----- nvinfo : EIATTR_MERCURY_ISA_VERSION
	.align		4
        /*0084*/ 	.byte	0x03, 0x5f
        /*0086*/ 	.short	0x0101


	//----- nvinfo : EIATTR_COOP_GROUP_MASK_REGIDS
	.align		4
        /*0088*/ 	.byte	0x04, 0x29
        /*008a*/ 	.short	(.L_104 - .L_103)


	//   ....[0]....
.L_103:
        /*008c*/ 	.word	0xffffffff


	//   ....[1]....
        /*0090*/ 	.word	0xffffffff


	//   ....[2]....
        /*0094*/ 	.word	0xffffffff


	//   ....[3]....
        /*0098*/ 	.word	0xffffffff


	//   ....[4]....
        /*009c*/ 	.word	0xffffffff


	//   ....[5]....
        /*00a0*/ 	.word	0xffffffff


	//   ....[6]....
        /*00a4*/ 	.word	0xffffffff


	//   ....[7]....
        /*00a8*/ 	.word	0xffffffff


	//   ....[8]....
        /*00ac*/ 	.word	0xffffffff


	//   ....[9]....
        /*00b0*/ 	.word	0xffffffff


	//   ....[10]....
        /*00b4*/ 	.word	0xffffffff


	//   ....[11]....
        /*00b8*/ 	.word	0xffffffff


	//   ....[12]....
        /*00bc*/ 	.word	0xffffffff


	//   ....[13]....
        /*00c0*/ 	.word	0xffffffff


	//   ....[14]....
        /*00c4*/ 	.word	0xffffffff


	//   ....[15]....
        /*00c8*/ 	.word	0xffffffff


	//   ....[16]....
        /*00cc*/ 	.word	0xffffffff


	//   ....[17]....
        /*00d0*/ 	.word	0xffffffff


	//   ....[18]....
        /*00d4*/ 	.word	0xffffffff


	//   ....[19]....
        /*00d8*/ 	.word	0xffffffff


	//   ....[20]....
        /*00dc*/ 	.word	0xffffffff


	//   ....[21]....
        /*00e0*/ 	.word	0xffffffff


	//   ....[22]....
        /*00e4*/ 	.word	0xffffffff


	//   ....[23]....
        /*00e8*/ 	.word	0xffffffff


	//   ....[24]....
        /*00ec*/ 	.word	0xffffffff


	//   ....[25]....
        /*00f0*/ 	.word	0xffffffff


	//   ....[26]....
        /*00f4*/ 	.word	0xffffffff


	//   ....[27]....
        /*00f8*/ 	.word	0xffffffff


	//   ....[28]....
        /*00fc*/ 	.word	0xffffffff


	//   ....[29]....
        /*0100*/ 	.word	0xffffffff


	//   ....[30]....
        /*0104*/ 	.word	0xffffffff


	//   ....[31]....
        /*0108*/ 	.word	0xffffffff


	//   ....[32]....
        /*010c*/ 	.word	0xffffffff


	//   ....[33]....
        /*0110*/ 	.word	0xffffffff


	//   ....[34]....
        /*0114*/ 	.word	0xffffffff


	//   ....[35]....
        /*0118*/ 	.word	0xffffffff


	//   ....[36]....
        /*011c*/ 	.word	0xffffffff


	//   ....[37]....
        /*0120*/ 	.word	0xffffffff


	//   ....[38]....
        /*0124*/ 	.word	0xffffffff


	//   ....[39]....
        /*0128*/ 	.word	0xffffffff


	//   ....[40]....
        /*012c*/ 	.word	0xffffffff


	//   ....[41]....
        /*0130*/ 	.word	0xffffffff


	//   ....[42]....
        /*0134*/ 	.word	0xffffffff


	//   ....[43]....
        /*0138*/ 	.word	0xffffffff


	//   ....[44]....
        /*013c*/ 	.word	0xffffffff


	//   ....[45]....
        /*0140*/ 	.word	0xffffffff


	//   ....[46]....
        /*0144*/ 	.word	0xffffffff


	//   ....[47]....
        /*0148*/ 	.word	0xffffffff


	//   ....[48]....
        /*014c*/ 	.word	0xffffffff


	//   ....[49]....
        /*0150*/ 	.word	0xffffffff


	//   ....[50]....
        /*0154*/ 	.word	0xffffffff


	//   ....[51]....
        /*0158*/ 	.word	0xffffffff


	//   ....[52]....
        /*015c*/ 	.word	0xffffffff


	//   ....[53]....
        /*0160*/ 	.word	0xffffffff


	//   ....[54]....
        /*0164*/ 	.word	0xffffffff


	//   ....[55]....
        /*0168*/ 	.word	0xffffffff


	//   ....[56]....
        /*016c*/ 	.word	0xffffffff


	//   ....[57]....
        /*0170*/ 	.word	0xffffffff


	//   ....[58]....
        /*0174*/ 	.word	0xffffffff


	//   ....[59]....
        /*0178*/ 	.word	0xffffffff


	//   ....[60]....
        /*017c*/ 	.word	0x0500000a


	//   ....[61]....
        /*0180*/ 	.word	0x0500000a


	//   ....[62]....
        /*0184*/ 	.word	0x0500000a


	//   ....[63]....
        /*0188*/ 	.word	0x0500000a


	//   ....[64]....
        /*018c*/ 	.word	0x0500000a


	//   ....[65]....
        /*0190*/ 	.word	0x0500000a


	//   ....[66]....
        /*0194*/ 	.word	0x0500000a


	//   ....[67]....
        /*0198*/ 	.word	0x0500000a


	//   ....[68]....
        /*019c*/ 	.word	0x0500000a


	//   ....[69]....
        /*01a0*/ 	.word	0x0500000a


	//   ....[70]....
        /*01a4*/ 	.word	0x0500000a


	//   ....[71]....
        /*01a8*/ 	.word	0x0500000a


	//   ....[72]....
        /*01ac*/ 	.word	0x0500000a


	//   ....[73]....
        /*01b0*/ 	.word	0x0500000a


	//   ....[74]....
        /*01b4*/ 	.word	0x0500000a


	//   ....[75]....
        /*01b8*/ 	.word	0x0500000a


	//   ....[76]....
        /*01bc*/ 	.word	0x0500000a


	//   ....[77]....
        /*01c0*/ 	.word	0x0500000a


	//   ....[78]....
        /*01c4*/ 	.word	0x0500000a


	//   ....[79]....
        /*01c8*/ 	.word	0x0500000a


	//   ....[80]....
        /*01cc*/ 	.word	0x0500000a


	//   ....[81]....
        /*01d0*/ 	.word	0x0500000a


	//   ....[82]....
        /*01d4*/ 	.word	0x0500000a


	//   ....[83]....
        /*01d8*/ 	.word	0x0500000a


	//   ....[84]....
        /*01dc*/ 	.word	0x0500000a


	//   ....[85]....
        /*01e0*/ 	.word	0x0500000a


	//   ....[86]....
        /*01e4*/ 	.word	0x0500000a


	//   ....[87]....
        /*01e8*/ 	.word	0x0500000a


	//   ....[88]....
        /*01ec*/ 	.word	0x0500000a


	//   ....[89]....
        /*01f0*/ 	.word	0x0500000a


	//   ....[90]....
        /*01f4*/ 	.word	0x0500000a


	//   ....[91]....
        /*01f8*/ 	.word	0x0500000a


	//   ....[92]....
        /*01fc*/ 	.word	0x0500000a


	//   ....[93]....
        /*0200*/ 	.word	0x0500000a


	//   ....[94]....
        /*0204*/ 	.word	0x0500000a


	//   ....[95]....
        /*0208*/ 	.word	0x0500000a


	//----- nvinfo : EIATTR_COOP_GROUP_INSTR_OFFSETS
	.align		4
.L_104:
        /*020c*/ 	.byte	0x04, 0x28
        /*020e*/ 	.short	(.L_106 - .L_105)


	//   ....[0]....
.L_105:
        /*0210*/ 	.word	0x000004d0


	//   ....[1]....
        /*0214*/ 	.word	0x000006f0


	//   ....[2]....
        /*0218*/ 	.word	0x00000710


	//   ....[3]....
        /*021c*/ 	.word	0x00000730


	//   ....[4]....
        /*0220*/ 	.word	0x00000750


	//   ....[5]....
        /*0224*/ 	.word	0x00000770


	//   ....[6]....
        /*0228*/ 	.word	0x00000b80


	//   ....[7]....
        /*022c*/ 	.word	0x00000ba0


	//   ....[8]....
        /*0230*/ 	.word	0x00000bc0


	//   ....[9]....
        /*0234*/ 	.word	0x00000be0


	//   ....[10]....
        /*0238*/ 	.word	0x00000c00


	//   ....[11]....
        /*023c*/ 	.word	0x00001000


	//   ....[12]....
        /*0240*/ 	.word	0x00001090


	//   ....[13]....
        /*0244*/ 	.word	0x000010f0


	//   ....[14]....
        /*0248*/ 	.word	0x00001160


	//   ....[15]....
        /*024c*/ 	.word	0x000011c0


	//   ....[16]....
        /*0250*/ 	.word	0x00001210


	//   ....[17]....
        /*0254*/ 	.word	0x00001270


	//   ....[18]....
        /*0258*/ 	.word	0x000012c0


	//   ....[19]....
        /*025c*/ 	.word	0x000012e0


	//   ....[20]....
        /*0260*/ 	.word	0x000013a0


	//   ....[21]....
        /*0264*/ 	.word	0x00001430


	//   ....[22]....
        /*0268*/ 	.word	0x00001480


	//   ....[23]....
        /*026c*/ 	.word	0x000014e0


	//   ....[24]....
        /*0270*/ 	.word	0x00001540


	//   ....[25]....
        /*0274*/ 	.word	0x00001580


	//   ....[26]....
        /*0278*/ 	.word	0x000015c0


	//   ....[27]....
        /*027c*/ 	.word	0x00001600


	//   ....[28]....
        /*0280*/ 	.word	0x00001610


	//   ....[29]....
        /*0284*/ 	.word	0x00001a50


	//   ....[30]....
        /*0288*/ 	.word	0x00002430


	//   ....[31]....
        /*028c*/ 	.word	0x00002650


	//   ....[32]....
        /*0290*/ 	.word	0x00002670


	//   ....[33]....
        /*0294*/ 	.word	0x00002690


	//   ....[34]....
        /*0298*/ 	.word	0x000026b0


	//   ....[35]....
        /*029c*/ 	.word	0x000026d0


	//   ....[36]....
        /*02a0*/ 	.word	0x00002a60


	//   ....[37]....
        /*02a4*/ 	.word	0x00002a80


	//   ....[38]....
        /*02a8*/ 	.word	0x00002aa0


	//   ....[39]....
        /*02ac*/ 	.word	0x00002ac0


	//   ....[40]....
        /*02b0*/ 	.word	0x00002ae0


	//   ....[41]....
        /*02b4*/ 	.word	0x00002ee0


	//   ....[42]....
        /*02b8*/ 	.word	0x00002f70


	//   ....[43]....
        /*02bc*/ 	.word	0x00002fd0


	//   ....[44]....
        /*02c0*/ 	.word	0x00003030


	//   ....[45]....
        /*02c4*/ 	.word	0x00003090


	//   ....[46]....
        /*02c8*/ 	.word	0x000030f0


	//   ....[47]....
        /*02cc*/ 	.word	0x00003140


	//   ....[48]....
        /*02d0*/ 	.word	0x000031b0


	//   ....[49]....
        /*02d4*/ 	.word	0x000031c0


	//   ....[50]....
        /*02d8*/ 	.word	0x00003280


	//   ....[51]....
        /*02dc*/ 	.word	0x00003310


	//   ....[52]....
        /*02e0*/ 	.word	0x00003360


	//   ....[53]....
        /*02e4*/ 	.word	0x000033d0


	//   ....[54]....
        /*02e8*/ 	.word	0x00003430


	//   ....[55]....
        /*02ec*/ 	.word	0x00003480


	//   ....[56]....
        /*02f0*/ 	.word	0x000034c0


	//   ....[57]....
        /*02f4*/ 	.word	0x00003520


	//   ....[58]....
        /*02f8*/ 	.word	0x00003530


	//   ....[59]....
        /*02fc*/ 	.word	0x000039a0


	//   ....[60]....
        /*0300*/ 	.word	0x00003f30


	//   ....[61]....
        /*0304*/ 	.word	0x00003fb0


	//   ....[62]....
        /*0308*/ 	.word	0x00004040


	//   ....[63]....
        /*030c*/ 	.word	0x00004120


	//   ....[64]....
        /*0310*/ 	.word	0x000041a0


	//   ....[65]....
        /*0314*/ 	.word	0x00004230


	//   ....[66]....
        /*0318*/ 	.word	0x000042b0


	//   ....[67]....
        /*031c*/ 	.word	0x00004330


	//   ....[68]....
        /*0320*/ 	.word	0x00004360


	//   ....[69]....
        /*0324*/ 	.word	0x00004430


	//   ....[70]....
        /*0328*/ 	.word	0x000044b0


	//   ....[71]....
        /*032c*/ 	.word	0x00004530


	//   ....[72]....
        /*0330*/ 	.word	0x000045e0


	//   ....[73]....
        /*0334*/ 	.word	0x00004670


	//   ....[74]....
        /*0338*/ 	.word	0x000046f0


	//   ....[75]....
        /*033c*/ 	.word	0x00004760


	//   ....[76]....
        /*0340*/ 	.word	0x000047e0


	//   ....[77]....
        /*0344*/ 	.word	0x00004840


	//   ....[78]....
        /*0348*/ 	.word	0x000048b0


	//   ....[79]....
        /*034c*/ 	.word	0x00004930


	//   ....[80]....
        /*0350*/ 	.word	0x000049d0


	//   ....[81]....
        /*0354*/ 	.word	0x00004a90


	//   ....[82]....
        /*0358*/ 	.word	0x00004b30


	//   ....[83]....
        /*035c*/ 	.word	0x00004bc0


	//   ....[84]....
        /*0360*/ 	.word	0x00004c50


	//   ....[85]....
        /*0364*/ 	.word	0x00004cc0


	//   ....[86]....
        /*0368*/ 	.word	0x00004cf0


	//   ....[87]....
        /*036c*/ 	.word	0x00004dc0


	//   ....[88]....
        /*0370*/ 	.word	0x00004e40


	//   ....[89]....
        /*0374*/ 	.word	0x00004ec0


	//   ....[90]....
        /*0378*/ 	.word	0x00004f80


	//   ....[91]....
        /*037c*/ 	.word	0x00005020


	//   ....[92]....
        /*0380*/ 	.word	0x000050b0


	//   ....[93]....
        /*0384*/ 	.word	0x00005140


	//   ....[94]....
        /*0388*/ 	.word	0x000051d0


	//   ....[95]....
        /*038c*/ 	.word	0x00005230


	//----- nvinfo : EIATTR_VRC_CTA_INIT_COUNT
	.align		4
.L_106:
        /*0390*/ 	.byte	0x02, 0x4a
	.zero		1
	.zero		1


	//----- nvinfo : EIATTR_EXIT_INSTR_OFFSETS
	.align		4
        /*0394*/ 	.byte	0x04, 0x1c
        /*0396*/ 	.short	(.L_108 - .L_107)


	//   ....[0]....
.L_107:
        /*0398*/ 	.word	0x00001ce0


	//   ....[1]....
        /*039c*/ 	.word	0x00001d10


	//   ....[2]....
        /*03a0*/ 	.word	0x00003ec0


	//   ....[3]....
        /*03a4*/ 	.word	0x00003ee0


	//----- nvinfo : EIATTR_MAX_THREADS
	.align		4
.L_108:
        /*03a8*/ 	.byte	0x04, 0x05
        /*03aa*/ 	.short	(.L_110 - .L_109)
.L_109:
        /*03ac*/ 	.word	0x000001a0
        /*03b0*/ 	.word	0x00000001
        /*03b4*/ 	.word	0x00000001


	//----- nvinfo : EIATTR_CRS_STACK_SIZE
	.align		4
.L_110:
        /*03b8*/ 	.byte	0x04, 0x1e
        /*03ba*/ 	.short	(.L_112 - .L_111)
.L_111:
        /*03bc*/ 	.word	0x00000000


	//----- nvinfo : EIATTR_CBANK_PARAM_SIZE
	.align		4
.L_112:
        /*03c0*/ 	.byte	0x03, 0x19
        /*03c2*/ 	.short	0x0038


	//----- nvinfo : EIATTR_PARAM_CBANK
	.align		4
        /*03c4*/ 	.byte	0x04, 0x0a
        /*03c6*/ 	.short	(.L_114 - .L_113)
	.align		4
.L_113:
        /*03c8*/ 	.word	index@(.nv.constant0._ZN3cub18CUB_300001_SM_10006detail4scan16DeviceScanKernelINS2_10policy_hubIiiimN4cuda3std3__44plusIvEEE10Policy1000EN6thrust24THRUST_300001_SM_1000_NS6detail15normal_iteratorINSD_10device_ptrIiEEEESI_NS0_13ScanTileStateIiLb1EEES9_NS1_10InputValueIiPiEEmiLb0EiEEvT0_T1_T2_iT3_T4_T5_)
        /*03cc*/ 	.short	0x0380
        /*03ce*/ 	.short	0x0038


	//----- nvinfo : EIATTR_SW_WAR
	.align		4
.L_114:
        /*03d0*/ 	.byte	0x04, 0x36
        /*03d2*/ 	.short	(.L_116 - .L_115)
.L_115:
        /*03d4*/ 	.word	0x00000008
.L_116:


//--------------------- .nv.info._ZN3cub18CUB_300001_SM_10006detail4scan16DeviceScanKernelINS2_10policy_hubIiiijN4cuda3std3__44plusIvEEE10Policy1000EN6thrust24THRUST_300001_SM_1000_NS6detail15normal_iteratorINSD_10device_ptrIiEEEESI_NS0_13ScanTileStateIiLb1EEES9_NS1_10InputValueIiPiEEjiLb0EiEEvT0_T1_T2_iT3_T4_T5_ --------------------------
	.section	.nv.info._ZN3cub18CUB_300001_SM_10006detail4scan16DeviceScanKernelINS2_10policy_hubIiiijN4cuda3std3__44plusIvEEE10Policy1000EN6thrust24THRUST_300001_SM_1000_NS6detail15normal_iteratorINSD_10device_ptrIiEEEESI_NS0_13ScanTileStateIiLb1EEES9_NS1_10InputValueIiPiEEjiLb0EiEEvT0_T1_T2_iT3_T4_T5_,"",@"SHT_CUDA_INFO"
	.sectionflags	@""
	.align	4


	//----- nvinfo : EIATTR_CUDA_API_VERSION
	.align		4
        /*0000*/ 	.byte	0x04, 0x37
        /*0002*/ 	.short	(.L_118 - .L_117)
.L_117:
        /*0004*/ 	.word	0x00000082


	//----- nvinfo : EIATTR_KPARAM_INFO
	.align		4
.L_118:
        /*0008*/ 	.byte	0x04, 0x17
        /*000a*/ 	.short	(.L_120 - .L_119)
.L_119:
        /*000c*/ 	.word	0x00000000
        /*0010*/ 	.short	0x0006
        /*0012*/ 	.short	0x0030
        /*0014*/ 	.byte	0x00, 0xf0, 0x11, 0x00


	//----- nvinfo : EIATTR_KPARAM_INFO
	.align		4
.L_120:
        /*0018*/ 	.byte	0x04, 0x17
        /*001a*/ 	.short	(.L_122 - .L_121)
.L_121:
        /*001c*/ 	.word	0x00000000
        /*0020*/ 	.short	0x0005
        /*0022*/ 	.short	0x0020
        /*0024*/ 	.byte	0x00, 0xf0, 0x41, 0x00


	//----- nvinfo : EIATTR_KPARAM_INFO
	.align		4
.L_122:
        /*0028*/ 	.byte	0x04, 0x17
        /*002a*/ 	.short	(.L_124 - .L_123)
.L_123:
        /*002c*/ 	.word	0x00000000
        /*0030*/ 	.short	0x0004
        /*0032*/ 	.short	0x001c
        /*0034*/ 	.byte	0x00, 0xf0, 0x05, 0x00


	//----- nvinfo : EIATTR_KPARAM_INFO
	.align		4
.L_124:
        /*0038*/ 	.byte	0x04, 0x17
        /*003a*/ 	.short	(.L_126 - .L_125)
.L_125:
        /*003c*/ 	.word	0x00000000
        /*0040*/ 	.short	0x0003
        /*0042*/ 	.short	0x0018
        /*0044*/ 	.byte	0x00, 0xf0, 0x11, 0x00


	//----- nvinfo : EIATTR_KPARAM_INFO
	.align		4
.L_126:
        /*0048*/ 	.byte	0x04, 0x17
        /*004a*/ 	.short	(.L_128 - .L_127)
.L_127:
        /*004c*/ 	.word	0x00000000
        /*0050*/ 	.short	0x0002
        /*0052*/ 	.short	0x0010
        /*0054*/ 	.byte	0x00, 0xf0, 0x21, 0x00


	//----- nvinfo : EIATTR_KPARAM_INFO
	.align		4
.L_128:
        /*0058*/ 	.byte	0x04, 0x17
        /*005a*/ 	.short	(.L_130 - .L_129)
.L_129:
        /*005c*/ 	.word	0x00000000
        /*0060*/ 	.short	0x0001
        /*0062*/ 	.short	0x0008
        /*0064*/ 	.byte	0x00, 0xf0, 0x21, 0x00


	//----- nvinfo : EIATTR_KPARAM_INFO
	.align		4
.L_130:
        /*0068*/ 	.byte	0x04, 0x17
        /*006a*/ 	.short	(.L_132 - .L_131)
.L_131:
        /*006c*/ 	.word	0x00000000
        /*0070*/ 	.short	0x0000
        /*0072*/ 	.short	0x0000
        /*0074*/ 	.byte	0x00, 0xf0, 0x21, 0x00


	//----- nvinfo : EIATTR_SPARSE_MMA_MASK
	.align		4
.L_132:
        /*0078*/ 	.byte	0x03, 0x50
        /*007a*/ 	.short	0x0000


	//----- nvinfo : EIATTR_MAXREG_COUNT
	.align		4
        /*007c*/ 	.byte	0x03, 0x1b
        /*007e*/ 	.short	0x00a8


	//----- nvinfo : EIATTR_NUM_BARRIERS
	.align		4
        /*0080*/ 	.byte	0x02, 0x4c
        /*0082*/ 	.byte	0x01
	.zero		1


	//----- nvinfo : EIATTR_MERCURY_ISA_VERSION
	.align		4
        /*0084*/ 	.byte	0x03, 0x5f
        /*0086*/ 	.short	0x0101


	//----- nvinfo : EIATTR_UNUSED_LOAD_BYTE_OFFSET
	.align		4
        /*0088*/ 	.byte	0x04, 0x44
        /*008a*/ 	.short	(.L_134 - .L_133)


	//   ....[0]....
.L_133:
        /*008c*/ 	.word	0x00002a80
        /*0090*/ 	.word	0x00000fff


	//----- nvinfo : EIATTR_COOP_GROUP_MASK_REGIDS
	.align		4
.L_134:
        /*0094*/ 	.byte	0x04, 0x29
        /*0096*/ 	.short	(.L_136 - .L_135)


	//   ....[0]....
.L_135:
        /*0098*/ 	.word	0xffffffff


	//   ....[1]....
        /*009c*/ 	.word	0xffffffff


	//   ....[2]....
        /*00a0*/ 	.word	0xffffffff


	//   ....[3]....
        /*00a4*/ 	.word	0xffffffff


	//   ....[4]....
        /*00a8*/ 	.word	0xffffffff


	//   ....[5]....
        /*00ac*/ 	.word	0xffffffff


	//   ....[6]....
        /*00b0*/ 	.word	0xffffffff


	//   ....[7]....
        /*00b4*/ 	.word	0xffffffff


	//   ....[8]....
        /*00b8*/ 	.word	0xffffffff


	//   ....[9]....
        /*00bc*/ 	.word	0xffffffff


	//   ....[10]....
        /*00c0*/ 	.word	0xffffffff


	//   ....[11]....
        /*00c4*/ 	.word	0xffffffff


	//   ....[12]....
        /*00c8*/ 	.word	0xffffffff


	//   ....[13]....
        /*00cc*/ 	.word	0xffffffff


	//   ....[14]....
        /*00d0*/ 	.word	0xffffffff


	//   ....[15]....
        /*00d4*/ 	.word	0xffffffff


	//   ....[16]....
        /*00d8*/ 	.word	0xffffffff


	//   ....[17]....
        /*00dc*/ 	.word	0xffffffff


	//   ....[18]....
        /*00e0*/ 	.word	0xffffffff


	//   ....[19]....
        /*00e4*/ 	.word	0xffffffff


	//   ....[20]....
        /*00e8*/ 	.word	0xffffffff


	//   ....[21]....
        /*00ec*/ 	.word	0xffffffff


	//   ....[22]....
        /*00f0*/ 	.word	0xffffffff


	//   ....[23]....
        /*00f4*/ 	.word	0xffffffff


	//   ....[24]....
        /*00f8*/ 	.word	0xffffffff


	//   ....[25]....
        /*00fc*/ 	.word	0xffffffff


	//   ....[26]....
        /*0100*/ 	.word	0xffffffff


	//   ....[27]....
        /*0104*/ 	.word	0xffffffff


	//   ....[28]....
        /*0108*/ 	.word	0xffffffff


	//   ....[29]....
        /*010c*/ 	.word	0xffffffff


	//   ....[30]....
        /*0110*/ 	.word	0xffffffff


	//   ....[31]....
        /*0114*/ 	.word	0xffffffff


	//   ....[32]....
        /*0118*/ 	.word	0xffffffff


	//   ....[33]....
        /*011c*/ 	.word	0xffffffff


	//   ....[34]....
        /*0120*/ 	.word	0xffffffff


	//   ....[35]....
        /*0124*/ 	.word	0xffffffff


	//   ....[36]....
        /*0128*/ 	.word	0xffffffff


	//   ....[37]....
        /*012c*/ 	.word	0xffffffff


	//   ....[38]....
        /*0130*/ 	.word	0xffffffff


	//   ....[39]....
        /*0134*/ 	.word	0xffffffff


	//   ....[40]....
        /*0138*/ 	.word	0xffffffff


	//   ....[41]....
        /*013c*/ 	.word	0xffffffff


	//   ....[42]....
        /*0140*/ 	.word	0xffffffff


	//   ....[43]....
        /*0144*/ 	.word	0xffffffff


	//   ....[44]....
        /*0148*/ 	.word	0xffffffff


	//   ....[45]....
        /*014c*/ 	.word	0xffffffff


	//   ....[46]....
        /*0150*/ 	.word	0xffffffff


	//   ....[47]....
        /*0154*/ 	.word	0xffffffff


	//   ....[48]....
        /*0158*/ 	.word	0xffffffff


	//   ....[49]....
        /*015c*/ 	.word	0xffffffff


	//   ....[50]....
        /*0160*/ 	.word	0xffffffff


	//   ....[51]....
        /*0164*/ 	.word	0xffffffff


	//   ....[52]....
        /*0168*/ 	.word	0xffffffff


	//   ....[53]....
        /*016c*/ 	.word	0xffffffff


	//   ....[54]....
        /*0170*/ 	.word	0xffffffff


	//   ....[55]....
        /*0174*/ 	.word	0xffffffff


	//   ....[56]....
        /*0178*/ 	.word	0xffffffff


	//   ....[57]....
        /*017c*/ 	.word	0xffffffff


	//   ....[58]....
        /*0180*/ 	.word	0xffffffff


	//   ....[59]....
        /*0184*/ 	.word	0xffffffff


	//   ....[60]....
        /*0188*/ 	.word	0x05000015


	//   ....[61]....
        /*018c*/ 	.word	0x05000015


	//   ....[62]....
        /*0190*/ 	.word	0x05000015


	//   ....[63]....
        /*0194*/ 	.word	0x05000015


	//   ....[64]....
        /*0198*/ 	.word	0x05000015


	//   ....[65]....
        /*019c*/ 	.word	0x05000015


	//   ....[66]....
        /*01a0*/ 	.word	0x05000015


	//   ....[67]....
        /*01a4*/ 	.word	0x05000015


	//   ....[68]....
        /*01a8*/ 	.word	0x05000015


	//   ....[69]....
        /*01ac*/ 	.word	0x05000015


	//   ....[70]....
        /*01b0*/ 	.word	0x05000015


	//   ....[71]....
        /*01b4*/ 	.word	0x05000015


	//   ....[72]....
        /*01b8*/ 	.word	0x05000015


	//   ....[73]....
        /*01bc*/ 	.word	0x05000015


	//   ....[74]....
        /*01c0*/ 	.word	0x05000015


	//   ....[75]....
        /*01c4*/ 	.word	0x05000015


	//   ....[76]....
        /*01c8*/ 	.word	0x05000015


	//   ....[77]....
        /*01cc*/ 	.word	0x05000015


	//   ....[78]....
        /*01d0*/ 	.word	0x05000015


	//   ....[79]....
        /*01d4*/ 	.word	0x05000015


	//   ....[80]....
        /*01d8*/ 	.word	0x05000015


	//   ....[81]....
        /*01dc*/ 	.word	0x05000015


	//   ....[82]....
        /*01e0*/ 	.word	0x05000015


	//   ....[83]....
        /*01e4*/ 	.word	0x05000015


	//   ....[84]....
        /*01e8*/ 	.word	0x05000015


	//   ....[85]....
        /*01ec*/ 	.word	0x05000015


	//   ....[86]....
        /*01f0*/ 	.word	0x05000015


	//   ....[87]....
        /*01f4*/ 	.word	0x05000015


	//   ....[88]....
        /*01f8*/ 	.word	0x05000015


	//   ....[89]....
        /*01fc*/ 	.word	0x05000015


	//   ....[90]....
        /*0200*/ 	.word	0x05000015


	//   ....[91]....
        /*0204*/ 	.word	0x05000015


	//   ....[92]....
        /*0208*/ 	.word	0x05000015


	//   ....[93]....
        /*020c*/ 	.word	0x05000015


	//   ....[94]....
        /*0210*/ 	.word	0x05000015


	//   ....[95]....
        /*0214*/ 	.word	0x05000015


	//----- nvinfo : EIATTR_COOP_GROUP_INSTR_OFFSETS
	.align		4
.L_136:
        /*0218*/ 	.byte	0x04, 0x28
        /*021a*/ 	.short	(.L_138 - .L_137)


	//   ....[0]....
.L_137:
        /*021c*/ 	.word	0x00000510


	//   ....[1]....
        /*0220*/ 	.word	0x000006d0


	//   ....[2]....
        /*0224*/ 	.word	0x000006f0


	//   ....[3]....
        /*0228*/ 	.word	0x00000710


	//   ....[4]....
        /*022c*/ 	.word	0x00000730


	//   ....[5]....
        /*0230*/ 	.word	0x00000750


	//   ....[6]....
        /*0234*/ 	.word	0x00000b40


	//   ....[7]....
        /*0238*/ 	.word	0x00000b60


	//   ....[8]....
        /*023c*/ 	.word	0x00000b80


	//   ....[9]....
        /*0240*/ 	.word	0x00000ba0


	//   ....[10]....
        /*0244*/ 	.word	0x00000bc0


	//   ....[11]....
        /*0248*/ 	.word	0x00000f70


	//   ....[12]....
        /*024c*/ 	.word	0x00001140


	//   ....[13]....
        /*0250*/ 	.word	0x000011a0


	//   ....[14]....
        /*0254*/ 	.word	0x00001240


	//   ....[15]....
        /*0258*/ 	.word	0x000012b0


	//   ....[16]....
        /*025c*/ 	.word	0x00001300


	//   ....[17]....
        /*0260*/ 	.word	0x00001340


	//   ....[18]....
        /*0264*/ 	.word	0x00001380


	//   ....[19]....
        /*0268*/ 	.word	0x00001390


	//   ....[20]....
        /*026c*/ 	.word	0x00001470


	//   ....[21]....
        /*0270*/ 	.word	0x00001640


	//   ....[22]....
        /*0274*/ 	.word	0x00001690


	//   ....[23]....
        /*0278*/ 	.word	0x000016f0


	//   ....[24]....
        /*027c*/ 	.word	0x00001750


	//   ....[25]....
        /*0280*/ 	.word	0x00001790


	//   ....[26]....
        /*0284*/ 	.word	0x000017d0


	//   ....[27]....
        /*0288*/ 	.word	0x00001810


	//   ....[28]....
        /*028c*/ 	.word	0x00001820


	//   ....[29]....
        /*0290*/ 	.word	0x00001cd0


	//   ....[30]....
        /*0294*/ 	.word	0x000027b0


	//   ....[31]....
        /*0298*/ 	.word	0x00002970


	//   ....[32]....
        /*029c*/ 	.word	0x00002990


	//   ....[33]....
        /*02a0*/ 	.word	0x000029b0


	//   ....[34]....
        /*02a4*/ 	.word	0x000029d0


	//   ....[35]....
        /*02a8*/ 	.word	0x000029f0


	//   ....[36]....
        /*02ac*/ 	.word	0x00002d70


	//   ....[37]....
        /*02b0*/ 	.word	0x00002d90


	//   ....[38]....
        /*02b4*/ 	.word	0x00002db0


	//   ....[39]....
        /*02b8*/ 	.word	0x00002dd0


	//   ....[40]....
        /*02bc*/ 	.word	0x00002df0


	//   ....[41]....
        /*02c0*/ 	.word	0x000031a0


	//   ....[42]....
        /*02c4*/ 	.word	0x00003370


	//   ....[43]....
        /*02c8*/ 	.word	0x000033d0


	//   ....[44]....
        /*02cc*/ 	.word	0x00003440


	//   ....[45]....
        /*02d0*/ 	.word	0x000034b0


	//   ....[46]....
        /*02d4*/ 	.word	0x00003500


	//   ....[47]....
        /*02d8*/ 	.word	0x00003550


	//   ....[48]....
        /*02dc*/ 	.word	0x000035b0


	//   ....[49]....
        /*02e0*/ 	.word	0x000035c0


	//   ....[50]....
        /*02e4*/ 	.word	0x00003680


	//   ....[51]....
        /*02e8*/ 	.word	0x00003850


	//   ....[52]....
        /*02ec*/ 	.word	0x000038a0


	//   ....[53]....
        /*02f0*/ 	.word	0x00003910


	//   ....[54]....
        /*02f4*/ 	.word	0x00003970


	//   ....[55]....
        /*02f8*/ 	.word	0x000039c0


	//   ....[56]....
        /*02fc*/ 	.word	0x00003a20


	//   ....[57]....
        /*0300*/ 	.word	0x00003a60


	//   ....[58]....
        /*0304*/ 	.word	0x00003a70


	//   ....[59]....
        /*0308*/ 	.word	0x00003ee0


	//   ....[60]....
        /*030c*/ 	.word	0x00004560


	//   ....[61]....
        /*0310*/ 	.word	0x000045e0


	//   ....[62]....
        /*0314*/ 	.word	0x00004670


	//   ....[63]....
        /*0318*/ 	.word	0x00004760


	//   ....[64]....
        /*031c*/ 	.word	0x00004800


	//   ....[65]....
        /*0320*/ 	.word	0x00004880


	//   ....[66]....
        /*0324*/ 	.word	0x00004910


	//   ....[67]....
        /*0328*/ 	.word	0x00004990


	//   ....[68]....
        /*032c*/ 	.word	0x000049c0


	//   ....[69]....
        /*0330*/ 	.word	0x00004a70


	//   ....[70]....
        /*0334*/ 	.word	0x00004af0


	//   ....[71]....
        /*0338*/ 	.word	0x00004b70


	//   ....[72]....
        /*033c*/ 	.word	0x00004c30


	//   ....[73]....
        /*0340*/ 	.word	0x00004cc0


	//   ....[74]....
        /*0344*/ 	.word	0x00004d40


	//   ....[75]....
        /*0348*/ 	.word	0x00004dc0


	//   ....[76]....
        /*034c*/ 	.word	0x00004e40


	//   ....[77]....
        /*0350*/ 	.word	0x00004ea0


	//   ....[78]....
        /*0354*/ 	.word	0x00004f10


	//   ....[79]....
        /*0358*/ 	.word	0x00004f90


	//   ....[80]....
        /*035c*/ 	.word	0x00005020


	//   ....[81]....
        /*0360*/ 	.word	0x000050d0


	//   ....[82]....
        /*0364*/ 	.word	0x00005180


	//   ....[83]....
        /*0368*/ 	.word	0x00005210


	//   ....[84]....
        /*036c*/ 	.word	0x000052a0


	//   ....[85]....
        /*0370*/ 	.word	0x00005340


	//   ....[86]....
        /*0374*/ 	.word	0x00005370


	//   ....[87]....
        /*0378*/ 	.word	0x00005420


	//   ....[88]....
        /*037c*/ 	.word	0x000054a0


	//   ....[89]....
        /*0380*/ 	.word	0x00005520


	//   ....[90]....
        /*0384*/ 	.word	0x000055e0


	//   ....[91]....
        /*0388*/ 	.word	0x00005690


	//   ....[92]....
        /*038c*/ 	.word	0x00005720


	//   ....[93]....
        /*0390*/ 	.word	0x000057a0


	//   ....[94]....
        /*0394*/ 	.word	0x00005830


	//   ....[95]....
        /*0398*/ 	.word	0x00005890


	//----- nvinfo : EIATTR_VRC_CTA_INIT_COUNT
	.align		4
.L_138:
        /*039c*/ 	.byte	0x02, 0x4a
	.zero		1
	.zero		1


	//----- nvinfo : EIATTR_EXIT_INSTR_OFFSETS
	.align		4
        /*03a0*/ 	.byte	0x04, 0x1c
        /*03a2*/ 	.short	(.L_140 - .L_139)


	//   ....[0]....
.L_139:
        /*03a4*/ 	.word	0x00001fa0


	//   ....[1]....
        /*03a8*/ 	.word	0x00001fc0


	//   ....[2]....
        /*03ac*/ 	.word	0x000044f0


	//   ....[3]....
        /*03b0*/ 	.word	0x00004510


	//----- nvinfo : EIATTR_MAX_THREADS
	.align		4
.L_140:
        /*03b4*/ 	.byte	0x04, 0x05
        /*03b6*/ 	.short	(.L_142 - .L_141)
.L_141:
        /*03b8*/ 	.word	0x00000180
        /*03bc*/ 	.word	0x00000001
        /*03c0*/ 	.word	0x00000001


	//----- nvinfo : EIATTR_CRS_STACK_SIZE
	.align		4
.L_142:
        /*03c4*/ 	.byte	0x04, 0x1e
        /*03c6*/ 	.short	(.L_144 - .L_143)
.L_143:
        /*03c8*/ 	.word	0x00000000


	//----- nvinfo : EIATTR_CBANK_PARAM_SIZE
	.align		4
.L_144:
        /*03cc*/ 	.byte	0x03, 0x19
        /*03ce*/ 	.short	0x0034


	//----- nvinfo : EIATTR_PARAM_CBANK
	.align		4
        /*03d0*/ 	.byte	0x04, 0x0a
        /*03d2*/ 	.short	(.L_146 - .L_145)
	.align		4
.L_145:
        /*03d4*/ 	.word	index@(.nv.constant0._ZN3cub18CUB_300001_SM_10006detail4scan16DeviceScanKernelINS2_10policy_hubIiiijN4cuda3std3__44plusIvEEE10Policy1000EN6thrust24THRUST_300001_SM_1000_NS6detail15normal_iteratorINSD_10device_ptrIiEEEESI_NS0_13ScanTileStateIiLb1EEES9_NS1_10InputValueIiPiEEjiLb0EiEEvT0_T1_T2_iT3_T4_T5_)
        /*03d8*/ 	.short	0x0380
        /*03da*/ 	.short	0x0034


	//----- nvinfo : EIATTR_SW_WAR
	.align		4
.L_146:
        /*03dc*/ 	.byte	0x04, 0x36
        /*03de*/ 	.short	(.L_148 - .L_147)
.L_147:
        /*03e0*/ 	.word	0x00000008
.L_148:


//--------------------- .nv.info._ZN3cub18CUB_300001_SM_10006detail4scan20DeviceScanInitKernelINS0_13ScanTileStateIiLb1EEEEEvT_i --------------------------
	.section	.nv.info._ZN3cub18CUB_300001_SM_10006detail4scan20DeviceScanInitKernelINS0_13ScanTileStateIiLb1EEEEEvT_i,"",@"SHT_CUDA_INFO"
	.sectionflags	@""
	.align	4


	//----- nvinfo : EIATTR_CUDA_API_VERSION
	.align		4
        /*0000*/ 	.byte	0x04, 0x37
        /*0002*/ 	.short	(.L_150 - .L_149)
.L_149:
        /*0004*/ 	.word	0x00000082


	//----- nvinfo : EIATTR_KPARAM_INFO
	.align		4
.L_150:
        /*0008*/ 	.byte	0x04, 0x17
        /*000a*/ 	.short	(.L_152 - .L_151)
.L_151:
        /*000c*/ 	.word	0x00000000
        /*0010*/ 	.short	0x0001
        /*0012*/ 	.short	0x0008
        /*0014*/ 	.byte	0x00, 0xf0, 0x11, 0x00


	//----- nvinfo : EIATTR_KPARAM_INFO
	.align		4
.L_152:
        /*0018*/ 	.byte	0x04, 0x17
        /*001a*/ 	.short	(.L_154 - .L_153)
.L_153:
        /*001c*/ 	.word	0x00000000
        /*0020*/ 	.short	0x0000
        /*0022*/ 	.short	0x0000
        /*0024*/ 	.byte	0x00, 0xf0, 0x21, 0x00


	//----- nvinfo : EIATTR_SPARSE_MMA_MASK
	.align		4
.L_154:
        /*0028*/ 	.byte	0x03, 0x50
        /*002a*/ 	.short	0x0000


	//----- nvinfo : EIATTR_MAXREG_COUNT
	.align		4
        /*002c*/ 	.byte	0x03, 0x1b
        /*002e*/ 	.short	0x00ff


	//----- nvinfo : EIATTR_MERCURY_ISA_VERSION
	.align		4
        /*0030*/ 	.byte	0x03, 0x5f
        /*0032*/ 	.short	0x0101


	//----- nvinfo : EIATTR_VRC_CTA_INIT_COUNT
	.align		4
        /*0034*/ 	.byte	0x02, 0x4a
	.zero		1
	.zero		1


	//----- nvinfo : EIATTR_EXIT_INSTR_OFFSETS
	.align		4
        /*0038*/ 	.byte	0x04, 0x1c
        /*003a*/ 	.short	(.L_156 - .L_155)


	//   ....[0]....
.L_155:
        /*003c*/ 	.word	0x000000f0


	//   ....[1]....
        /*0040*/ 	.word	0x00000130


	//----- nvinfo : EIATTR_CBANK_PARAM_SIZE
	.align		4
.L_156:
        /*0044*/ 	.byte	0x03, 0x19
        /*0046*/ 	.short	0x000c


	//----- nvinfo : EIATTR_PARAM_CBANK
	.align		4
        /*0048*/ 	.byte	0x04, 0x0a
        /*004a*/ 	.short	(.L_158 - .L_157)
	.align		4
.L_157:
        /*004c*/ 	.word	index@(.nv.constant0._ZN3cub18CUB_300001_SM_10006detail4scan20DeviceScanInitKernelINS0_13ScanTileStateIiLb1EEEEEvT_i)
        /*0050*/ 	.short	0x0380
        /*0052*/ 	.short	0x000c


	//----- nvinfo : EIATTR_SW_WAR
	.align		4
.L_158:
        /*0054*/ 	.byte	0x04, 0x36
        /*0056*/ 	.short	(.L_160 - .L_159)
.L_159:
        /*0058*/ 	.word	0x00000008
.L_160:


//--------------------- .nv.info._ZN3cub18CUB_300001_SM_10006detail8for_each13static_kernelINS2_12policy_hub_t12policy_500_tEmN6thrust24THRUST_300001_SM_1000_NS8cuda_cub20__uninitialized_fill7functorINS7_10device_ptrIiEEiEEEEvT0_T1_ --------------------------
	.section	.nv.info._ZN3cub18CUB_300001_SM_10006detail8for_each13static_kernelINS2_12policy_hub_t12policy_500_tEmN6thrust24THRUST_300001_SM_1000_NS8cuda_cub20__uninitialized_fill7functorINS7_10device_ptrIiEEiEEEEvT0_T1_,"",@"SHT_CUDA_INFO"
	.sectionflags	@""
	.align	4


	//----- nvinfo : EIATTR_CUDA_API_VERSION
	.align		4
        /*0000*/ 	.byte	0x04, 0x37
        /*0002*/ 	.short	(.L_162 - .L_161)
.L_161:
        /*0004*/ 	.word	0x00000082


	//----- nvinfo : EIATTR_KPARAM_INFO
	.align		4
.L_162:
        /*0008*/ 	.byte	0x04, 0x17
        /*000a*/ 	.short	(.L_164 - .L_163)
.L_163:
        /*000c*/ 	.word	0x00000000
        /*0010*/ 	.short	0x0001
        /*0012*/ 	.short	0x0008
        /*0014*/ 	.byte	0x00, 0xf0, 0x41, 0x00


	//----- nvinfo : EIATTR_KPARAM_INFO
	.align		4
.L_164:
        /*0018*/ 	.byte	0x04, 0x17
        /*001a*/ 	.short	(.L_166 - .L_165)
.L_165:
        /*001c*/ 	.word	0x00000000
        /*0020*/ 	.short	0x0000
        /*0022*/ 	.short	0x0000
        /*0024*/ 	.byte	0x00, 0xf0, 0x21, 0x00


	//----- nvinfo : EIATTR_SPARSE_MMA_MASK
	.align		4
.L_166:
        /*0028*/ 	.byte	0x03, 0x50
        /*002a*/ 	.short	0x0000


	//----- nvinfo : EIATTR_MAXREG_COUNT
	.align		4
        /*002c*/ 	.byte	0x03, 0x1b
        /*002e*/ 	.short	0x00ff


	//----- nvinfo : EIATTR_MERCURY_ISA_VERSION
	.align		4
        /*0030*/ 	.byte	0x03, 0x5f
        /*0032*/ 	.short	0x0101


	//----- nvinfo : EIATTR_VRC_CTA_INIT_COUNT
	.align		4
        /*0034*/ 	.byte	0x02, 0x4a
	.zero		1
	.zero		1


	//----- nvinfo : EIATTR_EXIT_INSTR_OFFSETS
	.align		4
        /*0038*/ 	.byte	0x04, 0x1c
        /*003a*/ 	.short	(.L_168 - .L_167)


	//   ....[0]....
.L_167:
        /*003c*/ 	.word	0x00000130


	//   ....[1]....
        /*0040*/ 	.word	0x00000230


	//   ....[2]....
        /*0044*/ 	.word	0x00000260


	//----- nvinfo : EIATTR_MAX_THREADS
	.align		4
.L_168:
        /*0048*/ 	.byte	0x04, 0x05
        /*004a*/ 	.short	(.L_170 - .L_169)
.L_169:
        /*004c*/ 	.word	0x00000100
        /*0050*/ 	.word	0x00000001
        /*0054*/ 	.word	0x00000001


	//----- nvinfo : EIATTR_CBANK_PARAM_SIZE
	.align		4
.L_170:
        /*0058*/ 	.byte	0x03, 0x19
        /*005a*/ 	.short	0x0018


	//----- nvinfo : EIATTR_PARAM_CBANK
	.align		4
        /*005c*/ 	.byte	0x04, 0x0a
        /*005e*/ 	.short	(.L_172 - .L_171)
	.align		4
.L_171:
        /*0060*/ 	.word	index@(.nv.constant0._ZN3cub18CUB_300001_SM_10006detail8for_each13static_kernelINS2_12policy_hub_t12policy_500_tEmN6thrust24THRUST_300001_SM_1000_NS8cuda_cub20__uninitialized_fill7functorINS7_10device_ptrIiEEiEEEEvT0_T1_)
        /*0064*/ 	.short	0x0380
        /*0066*/ 	.short	0x0018


	//----- nvinfo : EIATTR_SW_WAR
	.align		4
.L_172:
        /*0068*/ 	.byte	0x04, 0x36
        /*006a*/ 	.short	(.L_174 - .L_173)
.L_173:
        /*006c*/ 	.word	0x00000008
.L_174:


//--------------------- .nv.info._ZN3cub18CUB_300001_SM_10006detail11EmptyKernelIvEEvv --------------------------
	.section	.nv.info._ZN3cub18CUB_300001_SM_10006detail11EmptyKernelIvEEvv,"",@"SHT_CUDA_INFO"
	.sectionflags	@""
	.align	4


	//----- nvinfo : EIATTR_CUDA_API_VERSION
	.align		4
        /*0000*/ 	.byte	0x04, 0x37
        /*0002*/ 	.short	(.L_176 - .L_175)
.L_175:
        /*0004*/ 	.word	0x00000082


	//----- nvinfo : EIATTR_SPARSE_MMA_MASK
	.align		4
.L_176:
        /*0008*/ 	.byte	0x03, 0x50
        /*000a*/ 	.short	0x0000


	//----- nvinfo : EIATTR_MAXREG_COUNT
	.align		4
        /*000c*/ 	.byte	0x03, 0x1b
        /*000e*/ 	.short	0x00ff


	//----- nvinfo : EIATTR_MERCURY_ISA_VERSION
	.align		4
        /*0010*/ 	.byte	0x03, 0x5f
        /*0012*/ 	.short	0x0101


	//----- nvinfo : EIATTR_VRC_CTA_INIT_COUNT
	.align		4
        /*0014*/ 	.byte	0x02, 0x4a
	.zero		1
	.zero		1


	//----- nvinfo : EIATTR_EXIT_INSTR_OFFSETS
	.align		4
        /*0018*/ 	.byte	0x04, 0x1c
        /*001a*/ 	.short	(.L_178 - .L_177)


	//   ....[0]....
.L_177:
        /*001c*/ 	.word	0x00000010


	//----- nvinfo : EIATTR_SW_WAR
	.align		4
.L_178:
        /*0020*/ 	.byte	0x04, 0x36
        /*0022*/ 	.short	(.L_180 - .L_179)
.L_179:
        /*0024*/ 	.word	0x00000008
.L_180:


//--------------------- .nv.info._Z13compactKernelPKfiPKiS2_Pf --------------------------
	.section	.nv.info._Z13compactKernelPKfiPKiS2_Pf,"",@"SHT_CUDA_INFO"
	.sectionflags	@""
	.align	4


	//----- nvinfo : EIATTR_CUDA_API_VERSION
	.align		4
        /*0000*/ 	.byte	0x04, 0x37
        /*0002*/ 	.short	(.L_182 - .L_181)
.L_181:
        /*0004*/ 	.word	0x00000082


	//----- nvinfo : EIATTR_KPARAM_INFO
	.align		4
.L_182:
        /*0008*/ 	.byte	0x04, 0x17
        /*000a*/ 	.short	(.L_184 - .L_183)
.L_183:
        /*000c*/ 	.word	0x00000000
        /*0010*/ 	.short	0x0004
        /*0012*/ 	.short	0x0020
        /*0014*/ 	.byte	0x00, 0xf5, 0x21, 0x00


	//----- nvinfo : EIATTR_KPARAM_INFO
	.align		4
.L_184:
        /*0018*/ 	.byte	0x04, 0x17
        /*001a*/ 	.short	(.L_186 - .L_185)
.L_185:
        /*001c*/ 	.word	0x00000000
        /*0020*/ 	.short	0x0003
        /*0022*/ 	.short	0x0018
        /*0024*/ 	.byte	0x00, 0xf5, 0x21, 0x00


	//----- nvinfo : EIATTR_KPARAM_INFO
	.align		4
.L_186:
        /*0028*/ 	.byte	0x04, 0x17
        /*002a*/ 	.short	(.L_188 - .L_187)
.L_187:
        /*002c*/ 	.word	0x00000000
        /*0030*/ 	.short	0x0002
        /*0032*/ 	.short	0x0010
        /*0034*/ 	.byte	0x00, 0xf5, 0x21, 0x00


	//----- nvinfo : EIATTR_KPARAM_INFO
	.align		4
.L_188:
        /*0038*/ 	.byte	0x04, 0x17
        /*003a*/ 	.short	(.L_190 - .L_189)
.L_189:
        /*003c*/ 	.word	0x00000000
        /*0040*/ 	.short	0x0001
        /*0042*/ 	.short	0x0008
        /*0044*/ 	.byte	0x00, 0xf0, 0x11, 0x00


	//----- nvinfo : EIATTR_KPARAM_INFO
	.align		4
.L_190:
        /*0048*/ 	.byte	0x04, 0x17
        /*004a*/ 	.short	(.L_192 - .L_191)
.L_191:
        /*004c*/ 	.word	0x00000000
        /*0050*/ 	.short	0x0000
        /*0052*/ 	.short	0x0000
        /*0054*/ 	.byte	0x00, 0xf5, 0x21, 0x00


	//----- nvinfo : EIATTR_SPARSE_MMA_MASK
	.align		4
.L_192:
        /*0058*/ 	.byte	0x03, 0x50
        /*005a*/ 	.short	0x0000


	//----- nvinfo : EIATTR_MAXREG_COUNT
	.align		4
        /*005c*/ 	.byte	0x03, 0x1b
        /*005e*/ 	.short	0x00ff


	//----- nvinfo : EIATTR_MERCURY_ISA_VERSION
	.align		4
        /*0060*/ 	.byte	0x03, 0x5f
        /*0062*/ 	.short	0x0101


	//----- nvinfo : EIATTR_VRC_CTA_INIT_COUNT
	.align		4
        /*0064*/ 	.byte	0x02, 0x4a
	.zero		1
	.zero		1


	//----- nvinfo : EIATTR_EXIT_INSTR_OFFSETS
	.align		4
        /*0068*/ 	.byte	0x04, 0x1c
        /*006a*/ 	.short	(.L_194 - .L_193)


	//   ....[0]....
.L_193:
        /*006c*/ 	.word	0x00000070


	//   ....[1]....
        /*0070*/ 	.word	0x000000d0


	//   ....[2]....
        /*0074*/ 	.word	0x000001d0


	//----- nvinfo : EIATTR_CBANK_PARAM_SIZE
	.align		4
.L_194:
        /*0078*/ 	.byte	0x03, 0x19
        /*007a*/ 	.short	0x0028


	//----- nvinfo : EIATTR_PARAM_CBANK
	.align		4
        /*007c*/ 	.byte	0x04, 0x0a
        /*007e*/ 	.short	(.L_196 - .L_195)
	.align		4
.L_195:
        /*0080*/ 	.word	index@(.nv.constant0._Z13compactKernelPKfiPKiS2_Pf)
        /*0084*/ 	.short	0x0380
        /*0086*/ 	.short	0x0028


	//----- nvinfo : EIATTR_SW_WAR
	.align		4
.L_196:
        /*0088*/ 	.byte	0x04, 0x36
        /*008a*/ 	.short	(.L_198 - .L_197)
.L_197:
        /*008c*/ 	.word	0x00000008
.L_198:


//--------------------- .nv.info._Z17markVisibleKernelPKfiS0_S0_S0_PiS1_S1_ --------------------------
	.section	.nv.info._Z17markVisibleKernelPKfiS0_S0_S0_PiS1_S1_,"",@"SHT_CUDA_INFO"
	.sectionflags	@""
	.align	4


	//----- nvinfo : EIATTR_CUDA_API_VERSION
	.align		4
        /*0000*/ 	.byte	0x04, 0x37
        /*0002*/ 	.short	(.L_200 - .L_199)
.L_199:
        /*0004*/ 	.word	0x00000082


	//----- nvinfo : EIATTR_KPARAM_INFO
	.align		4
.L_200:
        /*0008*/ 	.byte	0x04, 0x17
        /*000a*/ 	.short	(.L_202 - .L_201)
.L_201:
        /*000c*/ 	.word	0x00000000
        /*0010*/ 	.short	0x0007
        /*0012*/ 	.short	0x0038
        /*0014*/ 	.byte	0x00, 0xf5, 0x21, 0x00


	//----- nvinfo : EIATTR_KPARAM_INFO
	.align		4
.L_202:
        /*0018*/ 	.byte	0x04, 0x17
        /*001a*/ 	.short	(.L_204 - .L_203)
.L_203:
        /*001c*/ 	.word	0x00000000
        /*0020*/ 	.short	0x0006
        /*0022*/ 	.short	0x0030
        /*0024*/ 	.byte	0x00, 0xf5, 0x21, 0x00


	//----- nvinfo : EIATTR_KPARAM_INFO
	.align		4
.L_204:
        /*0028*/ 	.byte	0x04, 0x17
        /*002a*/ 	.short	(.L_206 - .L_205)
.L_205:
        /*002c*/ 	.word	0x00000000
        /*0030*/ 	.short	0x0005
        /*0032*/ 	.short	0x0028
        /*0034*/ 	.byte	0x00, 0xf5, 0x21, 0x00


	//----- nvinfo : EIATTR_KPARAM_INFO
	.align		4
.L_206:
        /*0038*/ 	.byte	0x04, 0x17
        /*003a*/ 	.short	(.L_208 - .L_207)
.L_207:
        /*003c*/ 	.word	0x00000000
        /*0040*/ 	.short	0x0004
        /*0042*/ 	.short	0x0020
        /*0044*/ 	.byte	0x00, 0xf5, 0x21, 0x00


	//----- nvinfo : EIATTR_KPARAM_INFO
	.align		4
.L_208:
        /*0048*/ 	.byte	0x04, 0x17
        /*004a*/ 	.short	(.L_210 - .L_209)
.L_209:
        /*004c*/ 	.word	0x00000000
        /*0050*/ 	.short	0x0003
        /*0052*/ 	.short	0x0018
        /*0054*/ 	.byte	0x00, 0xf5, 0x21, 0x00


	//----- nvinfo : EIATTR_KPARAM_INFO
	.align		4
.L_210:
        /*0058*/ 	.byte	0x04, 0x17
        /*005a*/ 	.short	(.L_212 - .L_211)
.L_211:
        /*005c*/ 	.word	0x00000000
        /*0060*/ 	.short	0x0002
        /*0062*/ 	.short	0x0010
        /*0064*/ 	.byte	0x00, 0xf5, 0x21, 0x00


	//----- nvinfo : EIATTR_KPARAM_INFO
	.align		4
.L_212:
        /*0068*/ 	.byte	0x04, 0x17
        /*006a*/ 	.short	(.L_214 - .L_213)
.L_213:
        /*006c*/ 	.word	0x00000000
        /*0070*/ 	.short	0x0001
        /*0072*/ 	.short	0x0008
        /*0074*/ 	.byte	0x00, 0xf0, 0x11, 0x00


	//----- nvinfo : EIATTR_KPARAM_INFO
	.align		4
.L_214:
        /*0078*/ 	.byte	0x04, 0x17
        /*007a*/ 	.short	(.L_216 - .L_215)
.L_215:
        /*007c*/ 	.word	0x00000000
        /*0080*/ 	.short	0x0000
        /*0082*/ 	.short	0x0000
        /*0084*/ 	.byte	0x00, 0xf5, 0x21, 0x00


	//----- nvinfo : EIATTR_SPARSE_MMA_MASK
	.align		4
.L_216:
        /*0088*/ 	.byte	0x03, 0x50
        /*008a*/ 	.short	0x0000


	//----- nvinfo : EIATTR_MAXREG_COUNT
	.align		4
        /*008c*/ 	.byte	0x03, 0x1b
        /*008e*/ 	.short	0x00ff


	//----- nvinfo : EIATTR_MERCURY_ISA_VERSION
	.align		4
        /*0090*/ 	.byte	0x03, 0x5f
        /*0092*/ 	.short	0x0101


	//----- nvinfo : EIATTR_VRC_CTA_INIT_COUNT
	.align		4
        /*0094*/ 	.byte	0x02, 0x4a
	.zero		1
	.zero		1


	//----- nvinfo : EIATTR_EXIT_INSTR_OFFSETS
	.align		4
        /*0098*/ 	.byte	0x04, 0x1c
        /*009a*/ 	.short	(.L_218 - .L_217)


	//   ....[0]....
.L_217:
        /*009c*/ 	.word	0x00000070


	//   ....[1]....
        /*00a0*/ 	.word	0x00000750


	//----- nvinfo : EIATTR_CRS_STACK_SIZE
	.align		4
.L_218:
        /*00a4*/ 	.byte	0x04, 0x1e
        /*00a6*/ 	.short	(.L_220 - .L_219)
.L_219:
        /*00a8*/ 	.word	0x00000000


	//----- nvinfo : EIATTR_CBANK_PARAM_SIZE
	.align		4
.L_220:
        /*00ac*/ 	.byte	0x03, 0x19
        /*00ae*/ 	.short	0x0040


	//----- nvinfo : EIATTR_PARAM_CBANK
	.align		4
        /*00b0*/ 	.byte	0x04, 0x0a
        /*00b2*/ 	.short	(.L_222 - .L_221)
	.align		4
.L_221:
        /*00b4*/ 	.word	index@(.nv.constant0._Z17markVisibleKernelPKfiS0_S0_S0_PiS1_S1_)
        /*00b8*/ 	.short	0x0380
        /*00ba*/ 	.short	0x0040


	//----- nvinfo : EIATTR_SW_WAR
	.align		4
.L_222:
        /*00bc*/ 	.byte	0x04, 0x36
        /*00be*/ 	.short	(.L_224 - .L_223)
.L_223:
        /*00c0*/ 	.word	0x00000008
.L_224:


//--------------------- .nv.callgraph             --------------------------
	.section	.nv.callgraph,"",@"SHT_CUDA_CALLGRAPH"
	.align	4
	.sectionentsize	8
	.align		4
        /*0000*/ 	.word	0x00000000
	.align		4
        /*0004*/ 	.word	0xffffffff
	.align		4
        /*0008*/ 	.word	0x00000000
	.align		4
        /*000c*/ 	.word	0xfffffffe
	.align		4
        /*0010*/ 	.word	0x00000000
	.align		4
        /*0014*/ 	.word	0xfffffffd
	.align		4
        /*0018*/ 	.word	0x00000000
	.align		4
        /*001c*/ 	.word	0xfffffffc


//--------------------- .nv.constant4             --------------------------
	.section	.nv.constant4,"a",@progbits
	.align	8
	.align		8
.nv.constant4:
        /*0000*/ 	.dword	_ZN34_INTERNAL_0c5a1324_4_k_cu_e728c9634cuda3std3__45__cpo5beginE
	.align		8
        /*0008*/ 	.dword	_ZN34_INTERNAL_0c5a1324_4_k_cu_e728c9634cuda3std3__45__cpo3endE
	.align		8
        /*0010*/ 	.dword	_ZN34_INTERNAL_0c5a1324_4_k_cu_e728c9634cuda3std3__45__cpo6cbeginE
	.align		8
        /*0018*/ 	.dword	_ZN34_INTERNAL_0c5a1324_4_k_cu_e728c9634cuda3std3__45__cpo4cendE
	.align		8
        /*0020*/ 	.dword	_ZN34_INTERNAL_0c5a1324_4_k_cu_e728c9634cuda3std3__45__cpo6rbeginE
	.align		8
        /*0028*/ 	.dword	_ZN34_INTERNAL_0c5a1324_4_k_cu_e728c9634cuda3std3__45__cpo4rendE
	.align		8
        /*0030*/ 	.dword	_ZN34_INTERNAL_0c5a1324_4_k_cu_e728c9634cuda3std3__45__cpo7crbeginE
	.align		8
        /*0038*/ 	.dword	_ZN34_INTERNAL_0c5a1324_4_k_cu_e728c9634cuda3std3__45__cpo5crendE
	.align		8
        /*0040*/ 	.dword	_ZN34_INTERNAL_0c5a1324_4_k_cu_e728c9634cuda3std3__436_GLOBAL__N__0c5a1324_4_k_cu_e728c9636ignoreE
	.align		8
        /*0048*/ 	.dword	_ZN34_INTERNAL_0c5a1324_4_k_cu_e728c9634cuda3std3__419piecewise_constructE
	.align		8
        /*0050*/ 	.dword	_ZN34_INTERNAL_0c5a1324_4_k_cu_e728c9634cuda3std3__48in_placeE
	.align		8
        /*0058*/ 	.dword	_ZN34_INTERNAL_0c5a1324_4_k_cu_e728c9634cuda3std3__420unreachable_sentinelE
	.align		8
        /*0060*/ 	.dword	_ZN34_INTERNAL_0c5a1324_4_k_cu_e728c9634cuda3std3__47nulloptE
	.align		8
        /*0068*/ 	.dword	_ZN34_INTERNAL_0c5a1324_4_k_cu_e728c9634cuda3std3__48unexpectE
	.align		8
        /*0070*/ 	.dword	_ZN34_INTERNAL_0c5a1324_4_k_cu_e728c9634cuda3std6ranges3__45__cpo4swapE
	.align		8
        /*0078*/ 	.dword	_ZN34_INTERNAL_0c5a1324_4_k_cu_e728c9634cuda3std6ranges3__45__cpo9iter_moveE
	.align		8
        /*0080*/ 	.dword	_ZN34_INTERNAL_0c5a1324_4_k_cu_e728c9634cuda3std6ranges3__45__cpo5beginE
	.align		8
        /*0088*/ 	.dword	_ZN34_INTERNAL_0c5a1324_4_k_cu_e728c9634cuda3std6ranges3__45__cpo3endE
	.align		8
        /*0090*/ 	.dword	_ZN34_INTERNAL_0c5a1324_4_k_cu_e728c9634cuda3std6ranges3__45__cpo6cbeginE
	.align		8
        /*0098*/ 	.dword	_ZN34_INTERNAL_0c5a1324_4_k_cu_e728c9634cuda3std6ranges3__45__cpo4cendE
	.align		8
        /*00a0*/ 	.dword	_ZN34_INTERNAL_0c5a1324_4_k_cu_e728c9634cuda3std6ranges3__45__cpo7advanceE
	.align		8
        /*00a8*/ 	.dword	_ZN34_INTERNAL_0c5a1324_4_k_cu_e728c9634cuda3std6ranges3__45__cpo9iter_swapE
	.align		8
        /*00b0*/ 	.dword	_ZN34_INTERNAL_0c5a1324_4_k_cu_e728c9634cuda3std6ranges3__45__cpo4nextE
	.align		8
        /*00b8*/ 	.dword	_ZN34_INTERNAL_0c5a1324_4_k_cu_e728c9634cuda3std6ranges3__45__cpo4prevE
	.align		8
        /*00c0*/ 	.dword	_ZN34_INTERNAL_0c5a1324_4_k_cu_e728c9634cuda3std6ranges3__45__cpo4dataE
	.align		8
        /*00c8*/ 	.dword	_ZN34_INTERNAL_0c5a1324_4_k_cu_e728c9634cuda3std6ranges3__45__cpo5cdataE
	.align		8
        /*00d0*/ 	.dword	_ZN34_INTERNAL_0c5a1324_4_k_cu_e728c9634cuda3std6ranges3__45__cpo4sizeE
	.align		8
        /*00d8*/ 	.dword	_ZN34_INTERNAL_0c5a1324_4_k_cu_e728c9634cuda3std6ranges3__45__cpo5ssizeE
	.align		8
        /*00e0*/ 	.dword	_ZN34_INTERNAL_0c5a1324_4_k_cu_e728c9634cuda3std6ranges3__45__cpo8distanceE
	.align		8
        /*00e8*/ 	.dword	_ZN34_INTERNAL_0c5a1324_4_k_cu_e728c9636thrust24THRUST_300001_SM_1000_NS8cuda_cub3parE
	.align		8
        /*00f0*/ 	.dword	_ZN34_INTERNAL_0c5a1324_4_k_cu_e728c9636thrust24THRUST_300001_SM_1000_NS8cuda_cub10par_nosyncE
	.align		8
        /*00f8*/ 	.dword	_ZN34_INTERNAL_0c5a1324_4_k_cu_e728c9636thrust24THRUST_300001_SM_1000_NS6system6detail10sequential3seqE
	.align		8
        /*0100*/ 	.dword	_ZN34_INTERNAL_0c5a1324_4_k_cu_e728c9636thrust24THRUST_300001_SM_1000_NS12placeholders2_1E
	.align		8
        /*0108*/ 	.dword	_ZN34_INTERNAL_0c5a1324_4_k_cu_e728c9636thrust24THRUST_300001_SM_1000_NS12placeholders2_2E
	.align		8
        /*0110*/ 	.dword	_ZN34_INTERNAL_0c5a1324_4_k_cu_e728c9636thrust24THRUST_300001_SM_1000_NS12placeholders2_3E
	.align		8
        /*0118*/ 	.dword	_ZN34_INTERNAL_0c5a1324_4_k_cu_e728c9636thrust24THRUST_300001_SM_1000_NS12placeholders2_4E
	.align		8
        /*0120*/ 	.dword	_ZN34_INTERNAL_0c5a1324_4_k_cu_e728c9636thrust24THRUST_300001_SM_1000_NS12placeholders2_5E
	.align		8
        /*0128*/ 	.dword	_ZN34_INTERNAL_0c5a1324_4_k_cu_e728c9636thrust24THRUST_300001_SM_1000_NS12placeholders2_6E
	.align		8
        /*0130*/ 	.dword	_ZN34_INTERNAL_0c5a1324_4_k_cu_e728c9636thrust24THRUST_300001_SM_1000_NS12placeholders2_7E
	.align		8
        /*0138*/ 	.dword	_ZN34_INTERNAL_0c5a1324_4_k_cu_e728c9636thrust24THRUST_300001_SM_1000_NS12placeholders2_8E
	.align		8
        /*0140*/ 	.dword	_ZN34_INTERNAL_0c5a1324_4_k_cu_e728c9636thrust24THRUST_300001_SM_1000_NS12placeholders2_9E
	.align		8
        /*0148*/ 	.dword	_ZN34_INTERNAL_0c5a1324_4_k_cu_e728c9636thrust24THRUST_300001_SM_1000_NS12placeholders3_10E
	.align		8
        /*0150*/ 	.dword	_ZN34_INTERNAL_0c5a1324_4_k_cu_e728c9636thrust24THRUST_300001_SM_1000_NS3seqE


//--------------------- .text._ZN3cub18CUB_300001_SM_10006detail4scan16DeviceScanKernelINS2_10policy_hubIiiimN4cuda3std3__44plusIvEEE10Policy1000EN6thrust24THRUST_300001_SM_1000_NS6detail15normal_iteratorINSD_10device_ptrIiEEEESI_NS0_13ScanTileStateIiLb1EEES9_NS1_10InputValueIiPiEEmiLb0EiEEvT0_T1_T2_iT3_T4_T5_ --------------------------
	.section	.text._ZN3cub18CUB_300001_SM_10006detail4scan16DeviceScanKernelINS2_10policy_hubIiiimN4cuda3std3__44plusIvEEE10Policy1000EN6thrust24THRUST_300001_SM_1000_NS6detail15normal_iteratorINSD_10device_ptrIiEEEESI_NS0_13ScanTileStateIiLb1EEES9_NS1_10InputValueIiPiEEmiLb0EiEEvT0_T1_T2_iT3_T4_T5_,"ax",@progbits
	.align	128
        .global         _ZN3cub18CUB_300001_SM_10006detail4scan16DeviceScanKernelINS2_10policy_hubIiiimN4cuda3std3__44plusIvEEE10Policy1000EN6thrust24THRUST_300001_SM_1000_NS6detail15normal_iteratorINSD_10device_ptrIiEEEESI_NS0_13ScanTileStateIiLb1EEES9_NS1_10InputValueIiPiEEmiLb0EiEEvT0_T1_T2_iT3_T4_T5_
        .type           _ZN3cub18CUB_300001_SM_10006detail4scan16DeviceScanKernelINS2_10policy_hubIiiimN4cuda3std3__44plusIvEEE10Policy1000EN6thrust24THRUST_300001_SM_1000_NS6detail15normal_iteratorINSD_10device_ptrIiEEEESI_NS0_13ScanTileStateIiLb1EEES9_NS1_10InputValueIiPiEEmiLb0EiEEvT0_T1_T2_iT3_T4_T5_,@function
        .size           _ZN3cub18CUB_300001_SM_10006detail4scan16DeviceScanKernelINS2_10policy_hubIiiimN4cuda3std3__44plusIvEEE10Policy1000EN6thrust24THRUST_300001_SM_1000_NS6detail15normal_iteratorINSD_10device_ptrIiEEEESI_NS0_13ScanTileStateIiLb1EEES9_NS1_10InputValueIiPiEEmiLb0EiEEvT0_T1_T2_iT3_T4_T5_,(.L_x_199 - _ZN3cub18CUB_300001_SM_10006detail4scan16DeviceScanKernelINS2_10policy_hubIiiimN4cuda3std3__44plusIvEEE10Policy1000EN6thrust24THRUST_300001_SM_1000_NS6detail15normal_iteratorINSD_10device_ptrIiEEEESI_NS0_13ScanTileStateIiLb1EEES9_NS1_10InputValueIiPiEEmiLb0EiEEvT0_T1_T2_iT3_T4_T5_)
        .other          _ZN3cub18CUB_300001_SM_10006detail4scan16DeviceScanKernelINS2_10policy_hubIiiimN4cuda3std3__44plusIvEEE10Policy1000EN6thrust24THRUST_300001_SM_1000_NS6detail15normal_iteratorINSD_10device_ptrIiEEEESI_NS0_13ScanTileStateIiLb1EEES9_NS1_10InputValueIiPiEEmiLb0EiEEvT0_T1_T2_iT3_T4_T5_,@"STO_CUDA_ENTRY STV_DEFAULT"
_ZN3cub18CUB_300001_SM_10006detail4scan16DeviceScanKernelINS2_10policy_hubIiiimN4cuda3std3__44plusIvEEE10Policy1000EN6thrust24THRUST_300001_SM_1000_NS6detail15normal_iteratorINSD_10device_ptrIiEEEESI_NS0_13ScanTileStateIiLb1EEES9_NS1_10InputValueIiPiEEmiLb0EiEEvT0_T1_T2_iT3_T4_T5_:
.text._ZN3cub18CUB_300001_SM_10006detail4scan16DeviceScanKernelINS2_10policy_hubIiiimN4cuda3std3__44plusIvEEE10Policy1000EN6thrust24THRUST_300001_SM_1000_NS6detail15normal_iteratorINSD_10device_ptrIiEEEESI_NS0_13ScanTileStateIiLb1EEES9_NS1_10InputValueIiPiEEmiLb0EiEEvT0_T1_T2_iT3_T4_T5_:
[----:B------:R-:W-:Y:S01]  /*0000*/  LDC R1, c[0x0][0x37c] ;  /* 0x0000df00ff017b82 */ /* 0x000fe20000000800 */
[----:B------:R-:W0:Y:S01]  /*0010*/  LDCU UR4, c[0x0][0x3a0] ;  /* 0x00007400ff0477ac */ /* 0x000e220008000800 */
[----:B------:R-:W1:Y:S06]  /*0020*/  LDCU.64 UR12, c[0x0][0x358] ;  /* 0x00006b00ff0c77ac */ /* 0x000e6c0008000a00 */
[----:B------:R-:W2:Y:S01]  /*0030*/  S2UR UR6, SR_CTAID.X ;  /* 0x00000000000679c3 */ /* 0x000ea20000002500 */
[----:B------:R-:W3:Y:S01]  /*0040*/  LDCU.64 UR8, c[0x0][0x3b0] ;  /* 0x00007600ff0877ac */ /* 0x000ee20008000a00 */
[----:B0-----:R-:W-:-:S06]  /*0050*/  UPRMT UR4, UR4, 0x7770, URZ ;  /* 0x0000777004047896 */ /* 0x001fcc00080000ff */
[----:B------:R-:W-:-:S05]  /*0060*/  ISETP.NE.AND P0, PT, RZ, UR4, PT ;  /* 0x00000004ff007c0c */ /* 0x000fca000bf05270 */
[----:B------:R-:W2:Y:S08]  /*0070*/  LDCU UR4, c[0x0][0x398] ;  /* 0x00007300ff0477ac */ /* 0x000eb00008000800 */
[----:B------:R-:W1:Y:S02]  /*0080*/  @P0 LDC.64 R2, c[0x0][0x3a8] ;  /* 0x0000ea00ff020b82 */ /* 0x000e640000000a00 */
[----:B-1----:R0:W5:Y:S01]  /*0090*/  @P0 LDG.E R39, desc[UR12][R2.64] ;  /* 0x0000000c02270981 */ /* 0x002162000c1e1900 */
[----:B--2---:R-:W-:-:S04]  /*00a0*/  UIADD3 UR6, UPT, UPT, UR6, UR4, URZ ;  /* 0x0000000406067290 */ /* 0x004fc8000fffe0ff */
[----:B------:R-:W-:-:S04]  /*00b0*/  UIMAD.WIDE UR10, UR6, 0x1ee0, URZ ;  /* 0x00001ee0060a78a5 */ /* 0x000fc8000f8e02ff */
[----:B---3--:R-:W-:-:S04]  /*00c0*/  UIADD3 UR7, UP0, UPT, -UR10, UR8, URZ ;  /* 0x000000080a077290 */ /* 0x008fc8000ff1e1ff */
[----:B------:R-:W-:Y:S02]  /*00d0*/  UIADD3.X UR4, UPT, UPT, ~UR11, UR9, URZ, UP0, !UPT ;  /* 0x000000090b047290 */ /* 0x000fe400087fe5ff */
[----:B------:R-:W-:-:S04]  /*00e0*/  UISETP.GE.U32.AND UP0, UPT, UR7, 0x1ee1, UPT ;  /* 0x00001ee10700788c */ /* 0x000fc8000bf06070 */
[----:B------:R-:W-:Y:S01]  /*00f0*/  UISETP.GE.U32.AND.EX UP0, UPT, UR4, URZ, UPT, UP0 ;  /* 0x000000ff0400728c */ /* 0x000fe2000bf06100 */
[----:B------:R-:W1:Y:S08]  /*0100*/  @!P0 LDC R39, c[0x0][0x3a8] ;  /* 0x0000ea00ff278b82 */ /* 0x000e700000000800 */
[----:B0-----:R-:W-:Y:S05]  /*0110*/  BRA.U !UP0, `(.L_x_0) ;  /* 0x0000001908f47547 */ /* 0x001fea000b800000 */
[----:B------:R-:W0:Y:S01]  /*0120*/  S2R R35, SR_TID.X ;  /* 0x0000000000237919 */ /* 0x000e220000002100 */
[----:B------:R-:W2:Y:S01]  /*0130*/  LDCU.64 UR4, c[0x0][0x380] ;  /* 0x00007000ff0477ac */ /* 0x000ea20008000a00 */
[C---:B0-----:R-:W-:Y:S02]  /*0140*/  LOP3.LUT R0, R35.reuse, 0x1f, RZ, 0xc0, !PT ;  /* 0x0000001f23007812 */ /* 0x041fe400078ec0ff */
[----:B------:R-:W-:-:S05]  /*0150*/  LOP3.LUT R3, R35, 0x3e0, RZ, 0xc0, !PT ;  /* 0x000003e023037812 */ /* 0x000fca00078ec0ff */
[----:B------:R-:W-:-:S05]  /*0160*/  IMAD R0, R3, 0x13, R0 ;  /* 0x0000001303007824 */ /* 0x000fca00078e0200 */
[----:B------:R-:W-:-:S05]  /*0170*/  IADD3 R0, P0, PT, R0, UR10, RZ ;  /* 0x0000000a00007c10 */ /* 0x000fca000ff1e0ff */
[----:B------:R-:W-:Y:S02]  /*0180*/  IMAD.X R3, RZ, RZ, UR11, P0 ;  /* 0x0000000bff037e24 */ /* 0x000fe400080e06ff */
[----:B------:R-:W-:-:S03]  /*0190*/  IMAD.SHL.U32 R31, R0, 0x4, RZ ;  /* 0x00000004001f7824 */ /* 0x000fc600078e00ff */
[----:B------:R-:W-:Y:S02]  /*01a0*/  SHF.L.U64.HI R30, R0, 0x2, R3 ;  /* 0x00000002001e7819 */ /* 0x000fe40000010203 */
[----:B--2---:R-:W-:-:S04]  /*01b0*/  IADD3 R2, P0, PT, R31, UR4, RZ ;  /* 0x000000041f027c10 */ /* 0x004fc8000ff1e0ff */
[----:B------:R-:W-:-:S05]  /*01c0*/  IADD3.X R3, PT, PT, R30, UR5, RZ, P0, !PT ;  /* 0x000000051e037c10 */ /* 0x000fca00087fe4ff */
[----:B------:R-:W2:Y:S04]  /*01d0*/  LDG.E R5, desc[UR12][R2.64] ;  /* 0x0000000c02057981 */ /* 0x000ea8000c1e1900 */
[----:B------:R-:W3:Y:S04]  /*01e0*/  LDG.E R7, desc[UR12][R2.64+0x80] ;  /* 0x0000800c02077981 */ /* 0x000ee8000c1e1900 */
[----:B------:R-:W4:Y:S04]  /*01f0*/  LDG.E R9, desc[UR12][R2.64+0x100] ;  /* 0x0001000c02097981 */ /* 0x000f28000c1e1900 */
        /* <DEDUP_REMOVED lines=15> */
[----:B------:R-:W4:Y:S01]  /*02f0*/  LDG.E R8, desc[UR12][R2.64+0x900] ;  /* 0x0009000c02087981 */ /* 0x000f22000c1e1900 */
[----:B------:R-:W0:Y:S01]  /*0300*/  S2UR UR5, SR_CgaCtaId ;  /* 0x00000000000579c3 */ /* 0x000e220000008800 */
[----:B------:R-:W-:Y:S01]  /*0310*/  SHF.R.U32.HI R36, RZ, 0x5, R35 ;  /* 0x00000005ff247819 */ /* 0x000fe20000011623 */
[----:B------:R-:W-:Y:S01]  /*0320*/  UMOV UR4, 0x400 ;  /* 0x0000040000047882 */ /* 0x000fe20000000000 */
[----:B------:R-:W1:Y:S01]  /*0330*/  S2R R37, SR_LANEID ;  /* 0x0000000000257919 */ /* 0x000e620000000000 */
[----:B------:R-:W-:Y:S01]  /*0340*/  UISETP.NE.AND UP0, UPT, UR6, URZ, UPT ;  /* 0x000000ff0600728c */ /* 0x000fe2000bf05270 */
[----:B------:R-:W-:Y:S01]  /*0350*/  BSSY.RECONVERGENT B0, `(.L_x_1) ;  /* 0x0000148000007945 */ /* 0x000fe20003800200 */
[----:B0-----:R-:W-:Y:S01]  /*0360*/  ULEA UR4, UR5, UR4, 0x18 ;  /* 0x0000000405047291 */ /* 0x001fe2000f8ec0ff */
[----:B-1----:R-:W-:-:S05]  /*0370*/  IMAD R34, R36, 0x260, R37 ;  /* 0x0000026024227824 */ /* 0x002fca00078e0225 */
[----:B------:R-:W-:-:S05]  /*0380*/  LEA R34, R34, UR4, 0x2 ;  /* 0x0000000422227c11 */ /* 0x000fca000f8e10ff */
[----:B------:R-:W-:Y:S01]  /*0390*/  IMAD R33, R37, 0x48, R34 ;  /* 0x0000004825217824 */ /* 0x000fe200078e0222 */
[----:B--2---:R0:W-:Y:S04]  /*03a0*/  STS [R34], R5 ;  /* 0x0000000522007388 */ /* 0x0041e80000000800 */
[----:B---3--:R0:W-:Y:S04]  /*03b0*/  STS [R34+0x80], R7 ;  /* 0x0000800722007388 */ /* 0x0081e80000000800 */
[----:B----4-:R0:W-:Y:S04]  /*03c0*/  STS [R34+0x100], R9 ;  /* 0x0001000922007388 */ /* 0x0101e80000000800 */
[----:B------:R0:W-:Y:S04]  /*03d0*/  STS [R34+0x180], R11 ;  /* 0x0001800b22007388 */ /* 0x0001e80000000800 */
        /* <DEDUP_REMOVED lines=14> */
[----:B------:R0:W-:Y:S01]  /*04c0*/  STS [R34+0x900], R8 ;  /* 0x0009000822007388 */ /* 0x0001e20000000800 */
[----:B------:R-:W-:-:S03]  /*04d0*/  NOP ;  /* 0x0000000000007918 */ /* 0x000fc60000000000 */
[----:B------:R0:W1:Y:S04]  /*04e0*/  LDS R32, [R33] ;  /* 0x0000000021207984 */ /* 0x0000680000000800 */
[----:B------:R0:W2:Y:S04]  /*04f0*/  LDS R29, [R33+0x4] ;  /* 0x00000400211d7984 */ /* 0x0000a80000000800 */
[----:B------:R0:W3:Y:S04]  /*0500*/  LDS R28, [R33+0x8] ;  /* 0x00000800211c7984 */ /* 0x0000e80000000800 */
[----:B------:R0:W4:Y:S04]  /*0510*/  LDS R27, [R33+0xc] ;  /* 0x00000c00211b7984 */ /* 0x0001280000000800 */
[----:B------:R0:W0:Y:S04]  /*0520*/  LDS R26, [R33+0x10] ;  /* 0x00001000211a7984 */ /* 0x0000280000000800 */
        /* <DEDUP_REMOVED lines=13> */
[----:B------:R0:W0:Y:S01]  /*0600*/  LDS R9, [R33+0x48] ;  /* 0x0000480021097984 */ /* 0x0000220000000800 */
[----:B------:R-:W-:Y:S06]  /*0610*/  BAR.SYNC.DEFER_BLOCKING 0x0 ;  /* 0x0000000000007b1d */ /* 0x000fec0000010000 */
[----:B-1234-:R-:W-:Y:S05]  /*0620*/  BRA.U UP0, `(.L_x_2) ;  /* 0x0000000500247547 */ /* 0x01efea000b800000 */
[----:B0-----:R-:W-:Y:S02]  /*0630*/  IADD3 R8, PT, PT, R28, R29, R32 ;  /* 0x0000001d1c087210 */ /* 0x001fe40007ffe020 */
[C---:B------:R-:W-:Y:S02]  /*0640*/  ISETP.NE.AND P1, PT, R37.reuse, 0x1f, PT ;  /* 0x0000001f2500780c */ /* 0x040fe40003f25270 */
[----:B------:R-:W-:Y:S02]  /*0650*/  IADD3 R8, PT, PT, R26, R27, R8 ;  /* 0x0000001b1a087210 */ /* 0x000fe40007ffe008 */
[----:B------:R-:W-:Y:S02]  /*0660*/  ISETP.NE.AND P2, PT, R37, RZ, PT ;  /* 0x000000ff2500720c */ /* 0x000fe40003f45270 */
[----:B------:R-:W-:-:S04]  /*0670*/  IADD3 R8, PT, PT, R24, R25, R8 ;  /* 0x0000001918087210 */ /* 0x000fc80007ffe008 */
[----:B------:R-:W-:-:S03]  /*0680*/  IADD3 R8, PT, PT, R22, R23, R8 ;  /* 0x0000001716087210 */ /* 0x000fc60007ffe008 */
[----:B------:R-:W-:Y:S02]  /*0690*/  @!P1 LEA R42, R36, UR4, 0x2 ;  /* 0x00000004242a9c11 */ /* 0x000fe4000f8e10ff */
[----:B------:R-:W-:-:S04]  /*06a0*/  IADD3 R8, PT, PT, R20, R21, R8 ;  /* 0x0000001514087210 */ /* 0x000fc80007ffe008 */
[----:B------:R-:W-:-:S04]  /*06b0*/  IADD3 R8, PT, PT, R6, R7, R8 ;  /* 0x0000000706087210 */ /* 0x000fc80007ffe008 */
[----:B------:R-:W-:-:S04]  /*06c0*/  IADD3 R8, PT, PT, R4, R5, R8 ;  /* 0x0000000504087210 */ /* 0x000fc80007ffe008 */
[----:B------:R-:W-:-:S04]  /*06d0*/  IADD3 R8, PT, PT, R2, R3, R8 ;  /* 0x0000000302087210 */ /* 0x000fc80007ffe008 */
[----:B------:R-:W-:-:S05]  /*06e0*/  IADD3 R38, PT, PT, R9, R0, R8 ;  /* 0x0000000009267210 */ /* 0x000fca0007ffe008 */
[----:B------:R-:W0:Y:S02]  /*06f0*/  SHFL.UP P0, R9, R38, 0x1, RZ ;  /* 0x0420000026097989 */ /* 0x000e2400000000ff */
[----:B0-----:R-:W-:-:S05]  /*0700*/  @P0 IMAD.IADD R9, R38, 0x1, R9 ;  /* 0x0000000126090824 */ /* 0x001fca00078e0209 */
[----:B------:R-:W0:Y:S02]  /*0710*/  SHFL.UP P0, R12, R9, 0x2, RZ ;  /* 0x04400000090c7989 */ /* 0x000e2400000000ff */
[----:B0-----:R-:W-:-:S05]  /*0720*/  @P0 IMAD.IADD R12, R9, 0x1, R12 ;  /* 0x00000001090c0824 */ /* 0x001fca00078e020c */
[----:B------:R-:W0:Y:S02]  /*0730*/  SHFL.UP P0, R17, R12, 0x4, RZ ;  /* 0x048000000c117989 */ /* 0x000e2400000000ff */
[----:B0-----:R-:W-:-:S05]  /*0740*/  @P0 IMAD.IADD R17, R12, 0x1, R17 ;  /* 0x000000010c110824 */ /* 0x001fca00078e0211 */
[----:B------:R-:W0:Y:S02]  /*0750*/  SHFL.UP P0, R40, R17, 0x8, RZ ;  /* 0x0500000011287989 */ /* 0x000e2400000000ff */
[----:B0-----:R-:W-:-:S05]  /*0760*/  @P0 IMAD.IADD R40, R17, 0x1, R40 ;  /* 0x0000000111280824 */ /* 0x001fca00078e0228 */
[----:B------:R-:W0:Y:S02]  /*0770*/  SHFL.UP P0, R41, R40, 0x10, RZ ;  /* 0x0600000028297989 */ /* 0x000e2400000000ff */
[----:B0-----:R-:W-:Y:S01]  /*0780*/  @P0 IMAD.IADD R41, R40, 0x1, R41 ;  /* 0x0000000128290824 */ /* 0x001fe200078e0229 */
[----:B------:R-:W-:-:S03]  /*0790*/  ISETP.NE.AND P0, PT, R36, 0x2, PT ;  /* 0x000000022400780c */ /* 0x000fc60003f05270 */
[----:B------:R-:W-:Y:S01]  /*07a0*/  IMAD.IADD R38, R41, 0x1, -R38 ;  /* 0x0000000129267824 */ /* 0x000fe200078e0a26 */
[----:B------:R-:W-:Y:S01]  /*07b0*/  @!P1 STS [R42+0x10], R41 ;  /* 0x000010292a009388 */ /* 0x000fe20000000800 */
[----:B------:R-:W-:Y:S01]  /*07c0*/  BAR.SYNC.DEFER_BLOCKING 0x0 ;  /* 0x0000000000007b1d */ /* 0x000fe20000010000 */
[----:B------:R-:W-:Y:S02]  /*07d0*/  ISETP.NE.AND P1, PT, R36, 0xc, PT ;  /* 0x0000000c2400780c */ /* 0x000fe40003f25270 */
[----:B------:R-:W-:-:S03]  /*07e0*/  SEL R38, R38, RZ, P2 ;  /* 0x000000ff26267207 */ /* 0x000fc60001000000 */
[----:B------:R-:W0:Y:S04]  /*07f0*/  LDS.128 R8, [UR4+0x10] ;  /* 0x00001004ff087984 */ /* 0x000e280008000c00 */
[----:B------:R-:W1:Y:S04]  /*0800*/  LDS.128 R12, [UR4+0x20] ;  /* 0x00002004ff0c7984 */ /* 0x000e680008000c00 */
[----:B------:R-:W2:Y:S01]  /*0810*/  LDS.128 R16, [UR4+0x30] ;  /* 0x00003004ff107984 */ /* 0x000ea20008000c00 */
[----:B0-----:R-:W-:-:S04]  /*0820*/  IMAD.IADD R9, R8, 0x1, R9 ;  /* 0x0000000108097824 */ /* 0x001fc800078e0209 */
[----:B------:R-:W-:Y:S01]  /*0830*/  IMAD.IADD R10, R10, 0x1, R9 ;  /* 0x000000010a0a7824 */ /* 0x000fe200078e0209 */
[----:B------:R-:W-:Y:S02]  /*0840*/  SEL R8, R9, R8, !P0 ;  /* 0x0000000809087207 */ /* 0x000fe40004000000 */
[----:B------:R-:W-:Y:S01]  /*0850*/  ISETP.NE.AND P0, PT, R36, 0x3, PT ;  /* 0x000000032400780c */ /* 0x000fe20003f05270 */
[----:B------:R-:W-:-:S03]  /*0860*/  IMAD.IADD R11, R11, 0x1, R10 ;  /* 0x000000010b0b7824 */ /* 0x000fc600078e020a */
[----:B------:R-:W-:Y:S01]  /*0870*/  SEL R8, R10, R8, !P0 ;  /* 0x000000080a087207 */ /* 0x000fe20004000000 */
[----:B-1----:R-:W-:Y:S01]  /*0880*/  IMAD.IADD R12, R11, 0x1, R12 ;  /* 0x000000010b0c7824 */ /* 0x002fe200078e020c */
[----:B------:R-:W-:-:S03]  /*0890*/  ISETP.NE.AND P0, PT, R36, 0x4, PT ;  /* 0x000000042400780c */ /* 0x000fc60003f05270 */
[----:B------:R-:W-:Y:S01]  /*08a0*/  IMAD.IADD R13, R13, 0x1, R12 ;  /* 0x000000010d0d7824 */ /* 0x000fe200078e020c */
[----:B------:R-:W-:Y:S02]  /*08b0*/  SEL R8, R11, R8, !P0 ;  /* 0x000000080b087207 */ /* 0x000fe40004000000 */
[----:B------:R-:W-:Y:S01]  /*08c0*/  ISETP.NE.AND P0, PT, R36, 0x5, PT ;  /* 0x000000052400780c */ /* 0x000fe20003f05270 */
[----:B------:R-:W-:-:S03]  /*08d0*/  IMAD.IADD R14, R14, 0x1, R13 ;  /* 0x000000010e0e7824 */ /* 0x000fc600078e020d */
[----:B------:R-:W-:Y:S01]  /*08e0*/  SEL R8, R12, R8, !P0 ;  /* 0x000000080c087207 */ /* 0x000fe20004000000 */
[----:B------:R-:W-:Y:S01]  /*08f0*/  IMAD.IADD R15, R15, 0x1, R14 ;  /* 0x000000010f0f7824 */ /* 0x000fe200078e020e */
[----:B------:R-:W-:-:S03]  /*0900*/  ISETP.NE.AND P0, PT, R36, 0x6, PT ;  /* 0x000000062400780c */ /* 0x000fc60003f05270 */
[----:B--2---:R-:W-:Y:S01]  /*0910*/  IMAD.IADD R16, R15, 0x1, R16 ;  /* 0x000000010f107824 */ /* 0x004fe200078e0210 */
[----:B------:R-:W-:Y:S02]  /*0920*/  SEL R9, R13, R8, !P0 ;  /* 0x000000080d097207 */ /* 0x000fe40004000000 */
[----:B------:R-:W-:Y:S01]  /*0930*/  ISETP.NE.AND P0, PT, R36, 0x7, PT ;  /* 0x000000072400780c */ /* 0x000fe20003f05270 */
[----:B------:R-:W0:Y:S01]  /*0940*/  LDS R8, [UR4+0x40] ;  /* 0x00004004ff087984 */ /* 0x000e220008000800 */
[----:B------:R-:W-:Y:S02]  /*0950*/  IMAD.IADD R17, R17, 0x1, R16 ;  /* 0x0000000111117824 */ /* 0x000fe400078e0210 */
[----:B------:R-:W-:Y:S02]  /*0960*/  SEL R9, R14, R9, !P0 ;  /* 0x000000090e097207 */ /* 0x000fe40004000000 */
[----:B------:R-:W-:Y:S01]  /*0970*/  ISETP.NE.AND P0, PT, R36, 0x8, PT ;  /* 0x000000082400780c */ /* 0x000fe20003f05270 */
[----:B------:R-:W-:-:S03]  /*0980*/  IMAD.IADD R18, R18, 0x1, R17 ;  /* 0x0000000112127824 */ /* 0x000fc600078e0211 */
[----:B------:R-:W-:Y:S02]  /*0990*/  SEL R9, R15, R9, !P0 ;  /* 0x000000090f097207 */ /* 0x000fe40004000000 */
[----:B------:R-:W-:-:S04]  /*09a0*/  ISETP.NE.AND P0, PT, R36, 0x9, PT ;  /* 0x000000092400780c */ /* 0x000fc80003f05270 */
[----:B------:R-:W-:Y:S02]  /*09b0*/  SEL R9, R16, R9, !P0 ;  /* 0x0000000910097207 */ /* 0x000fe40004000000 */
[----:B------:R-:W-:-:S04]  /*09c0*/  ISETP.NE.AND P0, PT, R36, 0xa, PT ;  /* 0x0000000a2400780c */ /* 0x000fc80003f05270 */
[----:B------:R-:W-:Y:S02]  /*09d0*/  SEL R9, R17, R9, !P0 ;  /* 0x0000000911097207 */ /* 0x000fe40004000000 */
[----:B------:R-:W-:-:S04]  /*09e0*/  ISETP.NE.AND P0, PT, R36, 0xb, PT ;  /* 0x0000000b2400780c */ /* 0x000fc80003f05270 */
[----:B------:R-:W-:Y:S01]  /*09f0*/  SEL R9, R18, R9, !P0 ;  /* 0x0000000912097207 */ /* 0x000fe20004000000 */
[----:B------:R-:W-:Y:S01]  /*0a00*/  IMAD.IADD R18, R19, 0x1, R18 ;  /* 0x0000000113127824 */ /* 0x000fe200078e0212 */
[----:B------:R-:W-:-:S04]  /*0a10*/  ISETP.GE.U32.AND P0, PT, R35, 0x20, PT ;  /* 0x000000202300780c */ /* 0x000fc80003f06070 */
[C---:B------:R-:W-:Y:S02]  /*0a20*/  SEL R9, R18.reuse, R9, !P1 ;  /* 0x0000000912097207 */ /* 0x040fe40004800000 */
[----:B------:R-:W-:Y:S02]  /*0a30*/  ISETP.NE.AND P1, PT, R35, RZ, PT ;  /* 0x000000ff2300720c */ /* 0x000fe40003f25270 */
[----:B------:R-:W-:Y:S02]  /*0a40*/  SEL R10, R9, RZ, P0 ;  /* 0x000000ff090a7207 */ /* 0x000fe40000000000 */
[--C-:B0----5:R-:W-:Y:S02]  /*0a50*/  IADD3 R9, PT, PT, R18, R8, R39.reuse ;  /* 0x0000000812097210 */ /* 0x121fe40007ffe027 */
[----:B------:R-:W-:-:S07]  /*0a60*/  IADD3 R38, PT, PT, R10, R38, R39 ;  /* 0x000000260a267210 */ /* 0x000fce0007ffe027 */
[----:B------:R-:W-:Y:S05]  /*0a70*/  @P1 BRA `(.L_x_3) ;  /* 0x0000000c00541947 */ /* 0x000fea0003800000 */
[----:B------:R-:W0:Y:S01]  /*0a80*/  LDC.64 R10, c[0x0][0x390] ;  /* 0x0000e400ff0a7b82 */ /* 0x000e220000000a00 */
[----:B------:R-:W-:-:S05]  /*0a90*/  IMAD.MOV.U32 R8, RZ, RZ, 0x65 ;  /* 0x00000065ff087424 */ /* 0x000fca00078e00ff */
[----:B0-----:R0:W-:Y:S01]  /*0aa0*/  ST.E.64.STRONG.GPU desc[UR12][R10.64+0x100], R8 ;  /* 0x000100080a007985 */ /* 0x0011e2000c10fb0c */
[----:B------:R-:W-:Y:S05]  /*0ab0*/  BRA `(.L_x_3) ;  /* 0x0000000c00447947 */ /* 0x000fea0003800000 */
.L_x_2:
        /* <DEDUP_REMOVED lines=20> */
[----:B-----5:R-:W0:Y:S02]  /*0c00*/  SHFL.UP P0, R39, R40, 0x10, RZ ;  /* 0x0600000028277989 */ /* 0x020e2400000000ff */
[----:B0-----:R-:W-:Y:S01]  /*0c10*/  @P0 IMAD.IADD R39, R40, 0x1, R39 ;  /* 0x0000000128270824 */ /* 0x001fe200078e0227 */
[----:B------:R-:W-:-:S04]  /*0c20*/  ISETP.NE.AND P0, PT, R36, 0x2, PT ;  /* 0x000000022400780c */ /* 0x000fc80003f05270 */
[----:B------:R-:W-:Y:S01]  /*0c30*/  @!P1 STS [R42+0x10], R39 ;  /* 0x000010272a009388 */ /* 0x000fe20000000800 */
[----:B------:R-:W-:Y:S01]  /*0c40*/  BAR.SYNC.DEFER_BLOCKING 0x0 ;  /* 0x0000000000007b1d */ /* 0x000fe20000010000 */
[----:B------:R-:W-:-:S05]  /*0c50*/  ISETP.NE.AND P1, PT, R36, 0xc, PT ;  /* 0x0000000c2400780c */ /* 0x000fca0003f25270 */
[----:B------:R-:W0:Y:S04]  /*0c60*/  LDS.128 R8, [UR4+0x10] ;  /* 0x00001004ff087984 */ /* 0x000e280008000c00 */
[----:B------:R-:W1:Y:S04]  /*0c70*/  LDS.128 R12, [UR4+0x20] ;  /* 0x00002004ff0c7984 */ /* 0x000e680008000c00 */
[----:B------:R-:W2:Y:S01]  /*0c80*/  LDS.128 R16, [UR4+0x30] ;  /* 0x00003004ff107984 */ /* 0x000ea20008000c00 */
[----:B0-----:R-:W-:-:S04]  /*0c90*/  IMAD.IADD R9, R8, 0x1, R9 ;  /* 0x0000000108097824 */ /* 0x001fc800078e0209 */
[----:B------:R-:W-:Y:S01]  /*0ca0*/  IMAD.IADD R10, R10, 0x1, R9 ;  /* 0x000000010a0a7824 */ /* 0x000fe200078e0209 */
[----:B------:R-:W-:Y:S02]  /*0cb0*/  SEL R8, R9, R8, !P0 ;  /* 0x0000000809087207 */ /* 0x000fe40004000000 */
[----:B------:R-:W-:Y:S01]  /*0cc0*/  ISETP.NE.AND P0, PT, R36, 0x3, PT ;  /* 0x000000032400780c */ /* 0x000fe20003f05270 */
[----:B------:R-:W-:Y:S01]  /*0cd0*/  IMAD.IADD R11, R11, 0x1, R10 ;  /* 0x000000010b0b7824 */ /* 0x000fe200078e020a */
[----:B------:R-:W0:Y:S02]  /*0ce0*/  LDS R9, [UR4+0x40] ;  /* 0x00004004ff097984 */ /* 0x000e240008000800 */
        /* <DEDUP_REMOVED lines=13> */
[----:B------:R-:W-:-:S03]  /*0dc0*/  IMAD.IADD R17, R17, 0x1, R16 ;  /* 0x0000000111117824 */ /* 0x000fc600078e0210 */
[----:B------:R-:W-:Y:S01]  /*0dd0*/  SEL R8, R14, R8, !P0 ;  /* 0x000000080e087207 */ /* 0x000fe20004000000 */
[----:B------:R-:W-:Y:S01]  /*0de0*/  IMAD.IADD R18, R18, 0x1, R17 ;  /* 0x0000000112127824 */ /* 0x000fe200078e0211 */
[----:B------:R-:W-:-:S03]  /*0df0*/  ISETP.NE.AND P0, PT, R36, 0x8, PT ;  /* 0x000000082400780c */ /* 0x000fc60003f05270 */
[----:B------:R-:W-:Y:S01]  /*0e00*/  IMAD.IADD R19, R19, 0x1, R18 ;  /* 0x0000000113137824 */ /* 0x000fe200078e0212 */
[----:B------:R-:W-:Y:S02]  /*0e10*/  SEL R8, R15, R8, !P0 ;  /* 0x000000080f087207 */ /* 0x000fe40004000000 */
[----:B------:R-:W-:-:S04]  /*0e20*/  ISETP.NE.AND P0, PT, R36, 0x9, PT ;  /* 0x000000092400780c */ /* 0x000fc80003f05270 */
[----:B------:R-:W-:Y:S02]  /*0e30*/  SEL R8, R16, R8, !P0 ;  /* 0x0000000810087207 */ /* 0x000fe40004000000 */
[----:B------:R-:W-:Y:S01]  /*0e40*/  ISETP.NE.AND P0, PT, R36, 0xa, PT ;  /* 0x0000000a2400780c */ /* 0x000fe20003f05270 */
[----:B0-----:R-:W-:-:S03]  /*0e50*/  IMAD.IADD R9, R19, 0x1, R9 ;  /* 0x0000000113097824 */ /* 0x001fc600078e0209 */
[----:B------:R-:W-:Y:S01]  /*0e60*/  SEL R8, R17, R8, !P0 ;  /* 0x0000000811087207 */ /* 0x000fe20004000000 */
[----:B------:R-:W-:Y:S01]  /*0e70*/  IMAD.IADD R17, R39, 0x1, -R38 ;  /* 0x0000000127117824 */ /* 0x000fe200078e0a26 */
[----:B------:R-:W-:-:S04]  /*0e80*/  ISETP.NE.AND P0, PT, R36, 0xb, PT ;  /* 0x0000000b2400780c */ /* 0x000fc80003f05270 */
[----:B------:R-:W-:Y:S02]  /*0e90*/  SEL R8, R18, R8, !P0 ;  /* 0x0000000812087207 */ /* 0x000fe40004000000 */
[----:B------:R-:W-:Y:S02]  /*0ea0*/  ISETP.GT.U32.AND P0, PT, R35, 0x1f, PT ;  /* 0x0000001f2300780c */ /* 0x000fe40003f04070 */
[----:B------:R-:W-:Y:S02]  /*0eb0*/  SEL R11, R17, RZ, P2 ;  /* 0x000000ff110b7207 */ /* 0x000fe40001000000 */
[----:B------:R-:W-:Y:S02]  /*0ec0*/  SEL R8, R19, R8, !P1 ;  /* 0x0000000813087207 */ /* 0x000fe40004800000 */
[----:B------:R-:W-:-:S03]  /*0ed0*/  ISETP.GE.U32.AND P1, PT, R35, 0x20, PT ;  /* 0x000000202300780c */ /* 0x000fc60003f26070 */
[----:B------:R-:W-:-:S05]  /*0ee0*/  IMAD.IADD R38, R8, 0x1, R11 ;  /* 0x0000000108267824 */ /* 0x000fca00078e020b */
[----:B------:R-:W-:Y:S01]  /*0ef0*/  SEL R17, R17, R38, !P1 ;  /* 0x0000002611117207 */ /* 0x000fe20004800000 */
[----:B------:R-:W-:Y:S06]  /*0f00*/  @P0 BRA `(.L_x_4) ;  /* 0x00000008000c0947 */ /* 0x000fec0003800000 */
[----:B------:R-:W0:Y:S01]  /*0f10*/  LDC.64 R14, c[0x0][0x390] ;  /* 0x0000e400ff0e7b82 */ /* 0x000e220000000a00 */
[----:B------:R-:W-:Y:S01]  /*0f20*/  ISETP.NE.AND P1, PT, R35, RZ, PT ;  /* 0x000000ff2300720c */ /* 0x000fe20003f25270 */
[----:B------:R-:W-:Y:S01]  /*0f30*/  IMAD.U32 R45, RZ, RZ, UR6 ;  /* 0x00000006ff2d7e24 */ /* 0x000fe2000f8e00ff */
[----:B------:R-:W-:-:S05]  /*0f40*/  LOP3.LUT R18, RZ, R35, RZ, 0x33, !PT ;  /* 0x00000023ff127212 */ /* 0x000fca00078e33ff */
[----:B------:R-:W-:-:S06]  /*0f50*/  VIADD R18, R18, UR6 ;  /* 0x0000000612127c36 */ /* 0x000fcc0008000000 */
[----:B------:R-:W-:Y:S01]  /*0f60*/  @!P1 IMAD.MOV.U32 R8, RZ, RZ, 0x64 ;  /* 0x00000064ff089424 */ /* 0x000fe200078e00ff */
[----:B------:R1:W-:Y:S01]  /*0f70*/  @!P1 STS [UR4+0xc], R9 ;  /* 0x00000c09ff009988 */ /* 0x0003e20008000804 */
[----:B0-----:R-:W-:-:S04]  /*0f80*/  IMAD.WIDE R44, R45, 0x8, R14 ;  /* 0x000000082d2c7825 */ /* 0x001fc800078e020e */
[----:B------:R-:W-:Y:S01]  /*0f90*/  IMAD.WIDE R14, R18, 0x8, R14 ;  /* 0x00000008120e7825 */ /* 0x000fe200078e020e */
[----:B------:R1:W-:Y:S01]  /*0fa0*/  @!P1 ST.E.64.STRONG.GPU desc[UR12][R44.64+0x100], R8 ;  /* 0x000100082c009985 */ /* 0x0003e2000c10fb0c */
[----:B------:R-:W-:Y:S05]  /*0fb0*/  NANOSLEEP 0x226 ;  /* 0x000002260000795d */ /* 0x000fea0003800000 */
[----:B------:R-:W2:Y:S01]  /*0fc0*/  LD.E.64.STRONG.GPU R12, desc[UR12][R14.64+0x100] ;  /* 0x0001000c0e0c7980 */ /* 0x000ea2000c10fb00 */
[----:B------:R-:W-:Y:S01]  /*0fd0*/  UMOV UR5, 0xffffffff ;  /* 0xffffffff00057882 */ /* 0x000fe20000000000 */
[----:B--2---:R-:W-:Y:S02]  /*0fe0*/  ISETP.NE.AND P0, PT, R12, 0x63, PT ;  /* 0x000000630c00780c */ /* 0x004fe40003f05270 */
[----:B-1----:R-:W-:Y:S11]  /*0ff0*/  BRA.DIV UR5, `(.L_x_5) ;  /* 0x0000002e05bc7947 */ /* 0x002ff6000b800000 */
[----:B------:R-:W-:-:S13]  /*1000*/  VOTE.ANY P0, !P0 ;  /* 0x0000000000ff7806 */ /* 0x000fda0004000100 */
.L_x_34:
[----:B------:R-:W-:Y:S05]  /*1010*/  @!P0 BRA `(.L_x_6) ;  /* 0x0000000000248947 */ /* 0x000fea0003800000 */
[----:B------:R-:W-:-:S07]  /*1020*/  IMAD.MOV.U32 R8, RZ, RZ, 0x1de ;  /* 0x000001deff087424 */ /* 0x000fce00078e00ff */
.L_x_8:
[----:B------:R-:W-:Y:S05]  /*1030*/  NANOSLEEP R8 ;  /* 0x000000080000735d */ /* 0x000fea0003800000 */
[----:B------:R-:W2:Y:S01]  /*1040*/  LD.E.64.STRONG.GPU R12, desc[UR12][R14.64+0x100] ;  /* 0x0001000c0e0c7980 */ /* 0x000ea2000c10fb00 */
[----:B------:R-:W-:Y:S01]  /*1050*/  UMOV UR5, 0xffffffff ;  /* 0xffffffff00057882 */ /* 0x000fe20000000000 */
[----:B------:R-:W-:Y:S02]  /*1060*/  SHF.R.U32.HI R8, RZ, 0x1, R8 ;  /* 0x00000001ff087819 */ /* 0x000fe40000011608 */
[----:B--2---:R-:W-:Y:S01]  /*1070*/  ISETP.NE.AND P0, PT, R12, 0x63, PT ;  /* 0x000000630c00780c */ /* 0x004fe20003f05270 */
[----:B------:R-:W-:-:S12]  /*1080*/  BRA.DIV UR5, `(.L_x_7) ;  /* 0x0000002e05b87947 */ /* 0x000fd8000b800000 */
[----:B------:R-:W-:-:S13]  /*1090*/  VOTE.ANY P0, !P0 ;  /* 0x0000000000ff7806 */ /* 0x000fda0004000100 */
.L_x_37:
[----:B------:R-:W-:Y:S05]  /*10a0*/  @P0 BRA `(.L_x_8) ;  /* 0xfffffffc00e00947 */ /* 0x000fea000383ffff */
.L_x_6:
[----:B------:R-:W-:Y:S01]  /*10b0*/  UMOV UR5, 0xffffffff ;  /* 0xffffffff00057882 */ /* 0x000fe20000000000 */
[----:B------:R-:W-:Y:S02]  /*10c0*/  ISETP.NE.AND P0, PT, R12, 0x65, PT ;  /* 0x000000650c00780c */ /* 0x000fe40003f05270 */
[----:B------:R-:W-:Y:S11]  /*10d0*/  BRA.DIV UR5, `(.L_x_9) ;  /* 0x0000002e05c47947 */ /* 0x000ff6000b800000 */
[----:B------:R-:W0:Y:S01]  /*10e0*/  S2R R8, SR_GEMASK ;  /* 0x0000000000087919 */ /* 0x000e220000003c00 */
[----:B------:R-:W-:Y:S01]  /*10f0*/  VOTE.ANY R10, PT, !P0 ;  /* 0x00000000000a7806 */ /* 0x000fe200040e0100 */
[C---:B------:R-:W-:Y:S02]  /*1100*/  VIADD R38, R37.reuse, 0x2 ;  /* 0x0000000225267836 */ /* 0x040fe40000000000 */
[----:B------:R-:W-:Y:S01]  /*1110*/  VIADD R39, R37, 0x10 ;  /* 0x0000001025277836 */ /* 0x000fe20000000000 */
[----:B0-----:R-:W-:-:S05]  /*1120*/  LOP3.LUT R10, R10, 0x80000000, R8, 0xec, !PT ;  /* 0x800000000a0a7812 */ /* 0x001fca00078eec08 */
[----:B------:R-:W-:-:S05]  /*1130*/  VIADD R11, R10, 0xffffffff ;  /* 0xffffffff0a0b7836 */ /* 0x000fca0000000000 */
[----:B------:R-:W-:-:S04]  /*1140*/  LOP3.LUT R11, R10, R11, RZ, 0xc, !PT ;  /* 0x0000000b0a0b7212 */ /* 0x000fc800078e0cff */
[----:B------:R-:W0:Y:S02]  /*1150*/  POPC R15, R11 ;  /* 0x0000000b000f7309 */ /* 0x000e240000000000 */
[----:B0-----:R-:W0:Y:S01]  /*1160*/  SHFL.DOWN PT, R16, R13, 0x1, R15 ;  /* 0x082000000d107989 */ /* 0x001e2200000e000f */
[-C--:B------:R-:W-:Y:S02]  /*1170*/  ISETP.GE.AND P0, PT, R37, R15.reuse, PT ;  /* 0x0000000f2500720c */ /* 0x080fe40003f06270 */
[-C--:B------:R-:W-:Y:S02]  /*1180*/  ISETP.GT.AND P2, PT, R39, R15.reuse, PT ;  /* 0x0000000f2700720c */ /* 0x080fe40003f44270 */
[----:B0-----:R-:W-:Y:S02]  /*1190*/  SEL R16, R16, RZ, !P0 ;  /* 0x000000ff10107207 */ /* 0x001fe40004000000 */
[----:B------:R-:W-:-:S03]  /*11a0*/  ISETP.GT.AND P0, PT, R38, R15, PT ;  /* 0x0000000f2600720c */ /* 0x000fc60003f04270 */
[----:B------:R-:W-:-:S05]  /*11b0*/  IMAD.IADD R36, R16, 0x1, R13 ;  /* 0x0000000110247824 */ /* 0x000fca00078e020d */
[----:B------:R-:W0:Y:S02]  /*11c0*/  SHFL.DOWN PT, R16, R36, 0x2, R15 ;  /* 0x0840000024107989 */ /* 0x000e2400000e000f */
[----:B0-----:R-:W-:-:S05]  /*11d0*/  SEL R19, R16, RZ, !P0 ;  /* 0x000000ff10137207 */ /* 0x001fca0004000000 */
[----:B------:R-:W-:Y:S02]  /*11e0*/  IMAD.IADD R40, R36, 0x1, R19 ;  /* 0x0000000124287824 */ /* 0x000fe400078e0213 */
[C---:B------:R-:W-:Y:S02]  /*11f0*/  VIADD R19, R37.reuse, 0x4 ;  /* 0x0000000425137836 */ /* 0x040fe40000000000 */
[----:B------:R-:W-:Y:S01]  /*1200*/  VIADD R36, R37, 0x8 ;  /* 0x0000000825247836 */ /* 0x000fe20000000000 */
[----:B------:R-:W0:Y:S02]  /*1210*/  SHFL.DOWN PT, R16, R40, 0x4, R15 ;  /* 0x0880000028107989 */ /* 0x000e2400000e000f */
[----:B------:R-:W-:-:S04]  /*1220*/  ISETP.GT.AND P0, PT, R19, R15, PT ;  /* 0x0000000f1300720c */ /* 0x000fc80003f04270 */
[----:B0-----:R-:W-:Y:S02]  /*1230*/  SEL R11, R16, RZ, !P0 ;  /* 0x000000ff100b7207 */ /* 0x001fe40004000000 */
[----:B------:R-:W-:-:S03]  /*1240*/  ISETP.GT.AND P0, PT, R36, R15, PT ;  /* 0x0000000f2400720c */ /* 0x000fc60003f04270 */
[----:B------:R-:W-:Y:S02]  /*1250*/  IMAD.IADD R42, R40, 0x1, R11 ;  /* 0x00000001282a7824 */ /* 0x000fe400078e020b */
[----:B------:R-:W0:Y:S03]  /*1260*/  LDC.64 R10, c[0x0][0x390] ;  /* 0x0000e400ff0a7b82 */ /* 0x000e260000000a00 */
[----:B------:R-:W1:Y:S02]  /*1270*/  SHFL.DOWN PT, R16, R42, 0x8, R15 ;  /* 0x090000002a107989 */ /* 0x000e6400000e000f */
[----:B-1----:R-:W-:Y:S02]  /*1280*/  SEL R41, R16, RZ, !P0 ;  /* 0x000000ff10297207 */ /* 0x002fe40004000000 */
[----:B------:R-:W-:-:S03]  /*1290*/  ISETP.NE.AND P0, PT, R12, 0x65, PT ;  /* 0x000000650c00780c */ /* 0x000fc60003f05270 */
[----:B------:R-:W-:Y:S01]  /*12a0*/  IMAD.IADD R41, R42, 0x1, R41 ;  /* 0x000000012a297824 */ /* 0x000fe200078e0229 */
[----:B0-----:R-:W-:-:S04]  /*12b0*/  IADD3 R42, P3, PT, R10, 0x100, RZ ;  /* 0x000001000a2a7810 */ /* 0x001fc80007f7e0ff */
[----:B------:R-:W0:Y:S01]  /*12c0*/  SHFL.DOWN PT, R16, R41, 0x10, R15 ;  /* 0x0a00000029107989 */ /* 0x000e2200000e000f */
[----:B------:R-:W-:-:S04]  /*12d0*/  IMAD.X R43, RZ, RZ, R11, P3 ;  /* 0x000000ffff2b7224 */ /* 0x000fc800018e060b */
[----:B------:R-:W-:Y:S02]  /*12e0*/  VOTE.ALL P0, P0 ;  /* 0x0000000000ff7806 */ /* 0x000fe40000000000 */
[----:B0-----:R-:W-:-:S05]  /*12f0*/  SEL R16, R16, RZ, !P2 ;  /* 0x000000ff10107207 */ /* 0x001fca0005000000 */
[----:B------:R-:W-:-:S07]  /*1300*/  IMAD.IADD R40, R41, 0x1, R16 ;  /* 0x0000000129287824 */ /* 0x000fce00078e0210 */
.L_x_46:
[----:B------:R-:W-:Y:S05]  /*1310*/  @!P0 BRA `(.L_x_10) ;  /* 0x0000000000cc8947 */ /* 0x000fea0003800000 */
[----:B------:R-:W-:-:S07]  /*1320*/  IMAD.MOV.U32 R11, RZ, RZ, 0x1de ;  /* 0x000001deff0b7424 */ /* 0x000fce00078e00ff */
.L_x_16:
[----:B------:R-:W-:-:S05]  /*1330*/  IMAD.WIDE R14, R18, 0x8, R42 ;  /* 0x00000008120e7825 */ /* 0x000fca00078e022a */
[----:B------:R-:W2:Y:S01]  /*1340*/  LD.E.64.STRONG.GPU R12, desc[UR12][R14.64+-0x100] ;  /* 0xffff000c0e0c7980 */ /* 0x000ea2000c10fb00 */
[----:B------:R-:W-:Y:S05]  /*1350*/  YIELD ;  /* 0x0000000000007946 */ /* 0x000fea0003800000 */
[----:B------:R-:W-:Y:S01]  /*1360*/  UMOV UR5, 0xffffffff ;  /* 0xffffffff00057882 */ /* 0x000fe20000000000 */
[----:B------:R-:W-:Y:S02]  /*1370*/  SHF.R.U32.HI R11, RZ, 0x1, R11 ;  /* 0x00000001ff0b7819 */ /* 0x000fe4000001160b */
[----:B--2---:R-:W-:Y:S01]  /*1380*/  ISETP.NE.AND P0, PT, R12, 0x63, PT ;  /* 0x000000630c00780c */ /* 0x004fe20003f05270 */
[----:B------:R-:W-:-:S12]  /*1390*/  BRA.DIV UR5, `(.L_x_11) ;  /* 0x0000003205147947 */ /* 0x000fd8000b800000 */
[----:B------:R-:W-:-:S13]  /*13a0*/  VOTE.ANY P0, !P0 ;  /* 0x0000000000ff7806 */ /* 0x000fda0004000100 */
.L_x_49:
[----:B------:R-:W-:Y:S05]  /*13b0*/  @!P0 BRA `(.L_x_12) ;  /* 0x0000000000248947 */ /* 0x000fea0003800000 */
[----:B------:R-:W-:-:S07]  /*13c0*/  IMAD.MOV.U32 R16, RZ, RZ, R11 ;  /* 0x000000ffff107224 */ /* 0x000fce00078e000b */
.L_x_14:
[----:B------:R-:W-:Y:S05]  /*13d0*/  NANOSLEEP R16 ;  /* 0x000000100000735d */ /* 0x000fea0003800000 */
[----:B------:R-:W2:Y:S01]  /*13e0*/  LD.E.64.STRONG.GPU R12, desc[UR12][R14.64+-0x100] ;  /* 0xffff000c0e0c7980 */ /* 0x000ea2000c10fb00 */
[----:B------:R-:W-:Y:S01]  /*13f0*/  UMOV UR5, 0xffffffff ;  /* 0xffffffff00057882 */ /* 0x000fe20000000000 */
[----:B------:R-:W-:Y:S02]  /*1400*/  SHF.R.U32.HI R16, RZ, 0x1, R16 ;  /* 0x00000001ff107819 */ /* 0x000fe40000011610 */
[----:B--2---:R-:W-:Y:S01]  /*1410*/  ISETP.NE.AND P0, PT, R12, 0x63, PT ;  /* 0x000000630c00780c */ /* 0x004fe20003f05270 */
[----:B------:R-:W-:-:S12]  /*1420*/  BRA.DIV UR5, `(.L_x_13) ;  /* 0x0000003205107947 */ /* 0x000fd8000b800000 */
[----:B------:R-:W-:-:S13]  /*1430*/  VOTE.ANY P0, !P0 ;  /* 0x0000000000ff7806 */ /* 0x000fda0004000100 */
.L_x_52:
[----:B------:R-:W-:Y:S05]  /*1440*/  @P0 BRA `(.L_x_14) ;  /* 0xfffffffc00e00947 */ /* 0x000fea000383ffff */
.L_x_12:
[----:B------:R-:W-:Y:S01]  /*1450*/  UMOV UR5, 0xffffffff ;  /* 0xffffffff00057882 */ /* 0x000fe20000000000 */
[----:B------:R-:W-:Y:S02]  /*1460*/  ISETP.NE.AND P0, PT, R12, 0x65, PT ;  /* 0x000000650c00780c */ /* 0x000fe40003f05270 */
[----:B------:R-:W-:Y:S11]  /*1470*/  BRA.DIV UR5, `(.L_x_15) ;  /* 0x00000032051c7947 */ /* 0x000ff6000b800000 */
[----:B------:R-:W-:Y:S01]  /*1480*/  VOTE.ANY R10, PT, !P0 ;  /* 0x00000000000a7806 */ /* 0x000fe200040e0100 */
[----:B------:R-:W-:-:S03]  /*1490*/  VIADD R18, R18, 0xffffffe0 ;  /* 0xffffffe012127836 */ /* 0x000fc60000000000 */
[----:B------:R-:W-:-:S05]  /*14a0*/  LOP3.LUT R10, R10, 0x80000000, R8, 0xec, !PT ;  /* 0x800000000a0a7812 */ /* 0x000fca00078eec08 */
[----:B------:R-:W-:-:S05]  /*14b0*/  VIADD R15, R10, 0xffffffff ;  /* 0xffffffff0a0f7836 */ /* 0x000fca0000000000 */
[----:B------:R-:W-:-:S06]  /*14c0*/  LOP3.LUT R15, R10, R15, RZ, 0xc, !PT ;  /* 0x0000000f0a0f7212 */ /* 0x000fcc00078e0cff */
        /* <DEDUP_REMOVED lines=17> */
[----:B------:R-:W-:-:S03]  /*15e0*/  ISETP.NE.AND P0, PT, R12, 0x65, PT ;  /* 0x000000650c00780c */ /* 0x000fc60003f05270 */
[----:B------:R-:W-:-:S05]  /*15f0*/  IMAD.IADD R41, R13, 0x1, R16 ;  /* 0x000000010d297824 */ /* 0x000fca00078e0210 */
[----:B------:R-:W0:Y:S05]  /*1600*/  SHFL.DOWN PT, R16, R41, 0x10, R15 ;  /* 0x0a00000029107989 */ /* 0x000e2a00000e000f */
[----:B------:R-:W-:Y:S02]  /*1610*/  VOTE.ALL P0, P0 ;  /* 0x0000000000ff7806 */ /* 0x000fe40000000000 */
[----:B0-----:R-:W-:-:S04]  /*1620*/  SEL R16, R16, RZ, !P2 ;  /* 0x000000ff10107207 */ /* 0x001fc80005000000 */
[----:B------:R-:W-:-:S07]  /*1630*/  IADD3 R40, PT, PT, R41, R16, R40 ;  /* 0x0000001029287210 */ /* 0x000fce0007ffe028 */
.L_x_61:
[----:B------:R-:W-:Y:S05]  /*1640*/  @P0 BRA `(.L_x_16) ;  /* 0xfffffffc00380947 */ /* 0x000fea000383ffff */
.L_x_10:
[----:B------:R-:W-:Y:S01]  /*1650*/  ISETP.NE.AND P0, PT, R37, RZ, PT ;  /* 0x000000ff2500720c */ /* 0x000fe20003f05270 */
[----:B------:R-:W0:Y:S01]  /*1660*/  @!P1 S2R R11, SR_CgaCtaId ;  /* 0x00000000000b9919 */ /* 0x000e220000008800 */
[----:B------:R-:W-:Y:S01]  /*1670*/  @!P1 MOV R10, 0x400 ;  /* 0x00000400000a9802 */ /* 0x000fe20000000f00 */
[----:B------:R-:W-:Y:S02]  /*1680*/  @!P1 IMAD.IADD R9, R9, 0x1, R40 ;  /* 0x0000000109099824 */ /* 0x000fe400078e0228 */
[----:B------:R-:W-:Y:S02]  /*1690*/  @!P1 IMAD.MOV.U32 R8, RZ, RZ, 0x65 ;  /* 0x00000065ff089424 */ /* 0x000fe400078e00ff */
[----:B------:R-:W-:-:S03]  /*16a0*/  IMAD.MOV.U32 R38, RZ, RZ, R17 ;  /* 0x000000ffff267224 */ /* 0x000fc600078e0011 */
[----:B------:R1:W-:Y:S03]  /*16b0*/  @!P1 ST.E.64.STRONG.GPU desc[UR12][R44.64+0x100], R8 ;  /* 0x000100082c009985 */ /* 0x0003e6000c10fb0c */
[----:B------:R-:W-:Y:S01]  /*16c0*/  @!P0 MOV R12, 0x400 ;  /* 0x00000400000c8802 */ /* 0x000fe20000000f00 */
[----:B------:R-:W2:Y:S01]  /*16d0*/  @!P0 S2R R13, SR_CgaCtaId ;  /* 0x00000000000d8919 */ /* 0x000ea20000008800 */
[----:B------:R-:W-:Y:S01]  /*16e0*/  @!P0 IMAD.MOV.U32 R38, RZ, RZ, R40 ;  /* 0x000000ffff268224 */ /* 0x000fe200078e0028 */
[----:B0-----:R-:W-:-:S05]  /*16f0*/  @!P1 LEA R10, R11, R10, 0x18 ;  /* 0x0000000a0b0a9211 */ /* 0x001fca00078ec0ff */
[----:B------:R1:W-:Y:S04]  /*1700*/  @!P1 STS [R10+0x8], R9 ;  /* 0x000008090a009388 */ /* 0x0003e80000000800 */
[----:B------:R1:W-:Y:S01]  /*1710*/  @!P1 STS [R10+0x4], R40 ;  /* 0x000004280a009388 */ /* 0x0003e20000000800 */
[----:B--2---:R-:W-:-:S05]  /*1720*/  @!P0 LEA R13, R13, R12, 0x18 ;  /* 0x0000000c0d0d8211 */ /* 0x004fca00078ec0ff */
[----:B------:R1:W-:Y:S02]  /*1730*/  @!P0 STS [R13+0x54], R40 ;  /* 0x000054280d008388 */ /* 0x0003e40000000800 */
.L_x_4:
[----:B------:R-:W-:Y:S05]  /*1740*/  WARPSYNC.ALL ;  /* 0x0000000000007948 */ /* 0x000fea0003800000 */
[----:B------:R-:W0:Y:S08]  /*1750*/  S2UR UR7, SR_CgaCtaId ;  /* 0x00000000000779c3 */ /* 0x000e300000008800 */
[----:B------:R-:W-:Y:S01]  /*1760*/  BAR.SYNC.DEFER_BLOCKING 0x0 ;  /* 0x0000000000007b1d */ /* 0x000fe20000010000 */
[----:B------:R-:W-:-:S05]  /*1770*/  ISETP.NE.AND P0, PT, R35, RZ, PT ;  /* 0x000000ff2300720c */ /* 0x000fca0003f05270 */
[----:B------:R-:W-:Y:S02]  /*1780*/  UMOV UR5, 0x400 ;  /* 0x0000040000057882 */ /* 0x000fe40000000000 */
[----:B0-----:R-:W-:-:S09]  /*1790*/  ULEA UR5, UR7, UR5, 0x18 ;  /* 0x0000000507057291 */ /* 0x001fd2000f8ec0ff */
[----:B-1----:R-:W0:Y:S02]  /*17a0*/  LDS R8, [UR5+0x54] ;  /* 0x00005405ff087984 */ /* 0x002e240008000800 */
[----:B0-----:R-:W-:-:S05]  /*17b0*/  SEL R9, R8, RZ, P0 ;  /* 0x000000ff08097207 */ /* 0x001fca0000000000 */
[----:B------:R-:W-:-:S07]  /*17c0*/  IMAD.IADD R38, R9, 0x1, R38 ;  /* 0x0000000109267824 */ /* 0x000fce00078e0226 */
.L_x_3:
[----:B------:R-:W-:Y:S05]  /*17d0*/  BSYNC.RECONVERGENT B0 ;  /* 0x0000000000007941 */ /* 0x000fea0003800200 */
.L_x_1:
[----:B------:R-:W-:Y:S01]  /*17e0*/  IMAD.IADD R32, R32, 0x1, R38 ;  /* 0x0000000120207824 */ /* 0x000fe200078e0226 */
[----:B------:R-:W-:Y:S03]  /*17f0*/  BAR.SYNC.DEFER_BLOCKING 0x0 ;  /* 0x0000000000007b1d */ /* 0x000fe60000010000 */
[----:B------:R-:W-:-:S03]  /*1800*/  IMAD.IADD R29, R29, 0x1, R32 ;  /* 0x000000011d1d7824 */ /* 0x000fc600078e0220 */
[----:B------:R-:W1:Y:S01]  /*1810*/  LDCU.64 UR8, c[0x0][0x388] ;  /* 0x00007100ff0877ac */ /* 0x000e620008000a00 */
[----:B------:R-:W-:-:S04]  /*1820*/  IMAD.IADD R28, R28, 0x1, R29 ;  /* 0x000000011c1c7824 */ /* 0x000fc800078e021d */
[----:B------:R-:W-:-:S04]  /*1830*/  IMAD.IADD R27, R27, 0x1, R28 ;  /* 0x000000011b1b7824 */ /* 0x000fc800078e021c */
[----:B------:R-:W-:-:S04]  /*1840*/  IMAD.IADD R26, R26, 0x1, R27 ;  /* 0x000000011a1a7824 */ /* 0x000fc800078e021b */
[----:B------:R-:W-:-:S04]  /*1850*/  IMAD.IADD R25, R25, 0x1, R26 ;  /* 0x0000000119197824 */ /* 0x000fc800078e021a */
[----:B------:R-:W-:Y:S01]  /*1860*/  IMAD.IADD R24, R24, 0x1, R25 ;  /* 0x0000000118187824 */ /* 0x000fe200078e0219 */
[----:B------:R-:W-:Y:S03]  /*1870*/  STS [R33], R38 ;  /* 0x0000002621007388 */ /* 0x000fe60000000800 */
[----:B------:R-:W-:Y:S01]  /*1880*/  IMAD.IADD R23, R23, 0x1, R24 ;  /* 0x0000000117177824 */ /* 0x000fe200078e0218 */
[----:B------:R-:W-:Y:S03]  /*1890*/  STS [R33+0x4], R32 ;  /* 0x0000042021007388 */ /* 0x000fe60000000800 */
        /* <DEDUP_REMOVED lines=19> */
[----:B------:R-:W-:Y:S04]  /*19d0*/  STS [R33+0x2c], R20 ;  /* 0x00002c1421007388 */ /* 0x000fe80000000800 */
[----:B------:R-:W-:Y:S04]  /*19e0*/  STS [R33+0x30], R7 ;  /* 0x0000300721007388 */ /* 0x000fe80000000800 */
[----:B------:R-:W-:Y:S04]  /*19f0*/  STS [R33+0x34], R6 ;  /* 0x0000340621007388 */ /* 0x000fe80000000800 */
[----:B------:R-:W-:Y:S04]  /*1a00*/  STS [R33+0x38], R5 ;  /* 0x0000380521007388 */ /* 0x000fe80000000800 */
[----:B------:R-:W-:Y:S04]  /*1a10*/  STS [R33+0x3c], R4 ;  /* 0x00003c0421007388 */ /* 0x000fe80000000800 */
[----:B------:R-:W-:Y:S04]  /*1a20*/  STS [R33+0x40], R3 ;  /* 0x0000400321007388 */ /* 0x000fe80000000800 */
[----:B------:R1:W-:Y:S04]  /*1a30*/  STS [R33+0x44], R2 ;  /* 0x0000440221007388 */ /* 0x0003e80000000800 */
[----:B------:R-:W-:Y:S01]  /*1a40*/  STS [R33+0x48], R0 ;  /* 0x0000480021007388 */ /* 0x000fe20000000800 */
[----:B------:R-:W-:-:S03]  /*1a50*/  NOP ;  /* 0x0000000000007918 */ /* 0x000fc60000000000 */
[----:B0-----:R-:W0:Y:S01]  /*1a60*/  LDS R9, [R34] ;  /* 0x0000000022097984 */ /* 0x001e220000000800 */
[----:B-1----:R-:W-:-:S03]  /*1a70*/  IADD3 R2, P0, PT, R31, UR8, RZ ;  /* 0x000000081f027c10 */ /* 0x002fc6000ff1e0ff */
[----:B------:R-:W1:Y:S01]  /*1a80*/  LDS R7, [R34+0x80] ;  /* 0x0000800022077984 */ /* 0x000e620000000800 */
[----:B------:R-:W-:-:S03]  /*1a90*/  IADD3.X R3, PT, PT, R30, UR9, RZ, P0, !PT ;  /* 0x000000091e037c10 */ /* 0x000fc600087fe4ff */
[----:B------:R-:W2:Y:S04]  /*1aa0*/  LDS R11, [R34+0x100] ;  /* 0x00010000220b7984 */ /* 0x000ea80000000800 */
[----:B------:R-:W3:Y:S04]  /*1ab0*/  LDS R13, [R34+0x180] ;  /* 0x00018000220d7984 */ /* 0x000ee80000000800 */
[----:B------:R-:W4:Y:S04]  /*1ac0*/  LDS R5, [R34+0x200] ;  /* 0x0002000022057984 */ /* 0x000f280000000800 */
[----:B------:R-:W5:Y:S04]  /*1ad0*/  LDS R15, [R34+0x280] ;  /* 0x00028000220f7984 */ /* 0x000f680000000800 */
        /* <DEDUP_REMOVED lines=13> */
[----:B0-----:R-:W-:Y:S04]  /*1bb0*/  STG.E desc[UR12][R2.64], R9 ;  /* 0x0000000902007986 */ /* 0x001fe8000c10190c */
[----:B-1----:R-:W-:Y:S04]  /*1bc0*/  STG.E desc[UR12][R2.64+0x80], R7 ;  /* 0x0000800702007986 */ /* 0x002fe8000c10190c */
[----:B--2---:R-:W-:Y:S04]  /*1bd0*/  STG.E desc[UR12][R2.64+0x100], R11 ;  /* 0x0001000b02007986 */ /* 0x004fe8000c10190c */
[----:B---3--:R-:W-:Y:S04]  /*1be0*/  STG.E desc[UR12][R2.64+0x180], R13 ;  /* 0x0001800d02007986 */ /* 0x008fe8000c10190c */
[----:B----4-:R-:W-:Y:S04]  /*1bf0*/  STG.E desc[UR12][R2.64+0x200], R5 ;  /* 0x0002000502007986 */ /* 0x010fe8000c10190c */
[----:B-----5:R-:W-:Y:S04]  /*1c00*/  STG.E desc[UR12][R2.64+0x280], R15 ;  /* 0x0002800f02007986 */ /* 0x020fe8000c10190c */
[----:B------:R-:W-:Y:S04]  /*1c10*/  STG.E desc[UR12][R2.64+0x300], R17 ;  /* 0x0003001102007986 */ /* 0x000fe8000c10190c */
        /* <DEDUP_REMOVED lines=11> */
[----:B------:R-:W-:Y:S01]  /*1cd0*/  STG.E desc[UR12][R2.64+0x900], R43 ;  /* 0x0009002b02007986 */ /* 0x000fe2000c10190c */
[----:B------:R-:W-:Y:S05]  /*1ce0*/  EXIT ;  /* 0x000000000000794d */ /* 0x000fea0003800000 */
.L_x_0:
[----:B------:R-:W-:-:S04]  /*1cf0*/  ISETP.NE.U32.AND P0, PT, RZ, UR7, PT ;  /* 0x00000007ff007c0c */ /* 0x000fc8000bf05070 */
[----:B------:R-:W-:-:S13]  /*1d00*/  ISETP.NE.AND.EX P0, PT, RZ, UR4, PT, P0 ;  /* 0x00000004ff007c0c */ /* 0x000fda000bf05300 */
[----:B------:R-:W-:Y:S05]  /*1d10*/  @!P0 EXIT ;  /* 0x000000000000894d */ /* 0x000fea0003800000 */
[----:B------:R-:W0:Y:S02]  /*1d20*/  LDCU.64 UR4, c[0x0][0x380] ;  /* 0x00007000ff0477ac */ /* 0x000e240008000a00 */
[----:B0-----:R-:W-:-:S06]  /*1d30*/  UIMAD.WIDE UR4, UR6, 0x7b80, UR4 ;  /* 0x00007b80060478a5 */ /* 0x001fcc000f8e0204 */
[----:B------:R-:W-:Y:S02]  /*1d40*/  IMAD.U32 R2, RZ, RZ, UR4 ;  /* 0x00000004ff027e24 */ /* 0x000fe4000f8e00ff */
[----:B------:R-:W-:-:S05]  /*1d50*/  IMAD.U32 R3, RZ, RZ, UR5 ;  /* 0x00000005ff037e24 */ /* 0x000fca000f8e00ff */
[----:B------:R0:W2:Y:S01]  /*1d60*/  LDG.E R0, desc[UR12][R2.64] ;  /* 0x0000000c02007981 */ /* 0x0000a2000c1e1900 */
[----:B------:R-:W3:Y:S02]  /*1d70*/  S2R R31, SR_TID.X ;  /* 0x00000000001f7919 */ /* 0x000ee40000002100 */
[C---:B---3--:R-:W-:Y:S02]  /*1d80*/  LOP3.LUT R30, R31.reuse, 0x1f, RZ, 0xc0, !PT ;  /* 0x0000001f1f1e7812 */ /* 0x048fe400078ec0ff */
[----:B------:R-:W-:-:S05]  /*1d90*/  LOP3.LUT R5, R31, 0x3e0, RZ, 0xc0, !PT ;  /* 0x000003e01f057812 */ /* 0x000fca00078ec0ff */
[----:B------:R-:W-:-:S04]  /*1da0*/  IMAD R30, R5, 0x13, R30 ;  /* 0x00000013051e7824 */ /* 0x000fc800078e021e */
[C---:B------:R-:W-:Y:S01]  /*1db0*/  VIADD R4, R30.reuse, 0x20 ;  /* 0x000000201e047836 */ /* 0x040fe20000000000 */
[C---:B------:R-:W-:Y:S01]  /*1dc0*/  ISETP.GE.U32.AND P1, PT, R30.reuse, UR7, PT ;  /* 0x000000071e007c0c */ /* 0x040fe2000bf26070 */
[C---:B------:R-:W-:Y:S01]  /*1dd0*/  VIADD R5, R30.reuse, 0x40 ;  /* 0x000000401e057836 */ /* 0x040fe20000000000 */
[C---:B0-----:R-:W-:Y:S01]  /*1de0*/  LEA R2, P0, R30.reuse, UR4, 0x2 ;  /* 0x000000041e027c11 */ /* 0x041fe2000f8010ff */
[----:B------:R-:W-:Y:S01]  /*1df0*/  VIADD R3, R30, 0x80 ;  /* 0x000000801e037836 */ /* 0x000fe20000000000 */
[----:B------:R-:W-:Y:S01]  /*1e00*/  ISETP.GE.U32.AND P2, PT, R4, UR7, PT ;  /* 0x0000000704007c0c */ /* 0x000fe2000bf46070 */
[C---:B------:R-:W-:Y:S01]  /*1e10*/  VIADD R4, R30.reuse, 0xa0 ;  /* 0x000000a01e047836 */ /* 0x040fe20000000000 */
[----:B------:R-:W-:Y:S01]  /*1e20*/  ISETP.GE.U32.AND P3, PT, R5, UR7, PT ;  /* 0x0000000705007c0c */ /* 0x000fe2000bf66070 */
[----:B------:R-:W-:Y:S01]  /*1e30*/  VIADD R5, R30, 0xc0 ;  /* 0x000000c01e057836 */ /* 0x000fe20000000000 */
[----:B------:R-:W-:Y:S01]  /*1e40*/  ISETP.GE.U32.AND P5, PT, R3, UR7, PT ;  /* 0x0000000703007c0c */ /* 0x000fe2000bfa6070 */
[----:B------:R-:W-:Y:S01]  /*1e50*/  IMAD.X R3, RZ, RZ, UR5, P0 ;  /* 0x00000005ff037e24 */ /* 0x000fe200080e06ff */
[----:B------:R-:W-:Y:S01]  /*1e60*/  ISETP.GE.U32.AND P6, PT, R4, UR7, PT ;  /* 0x0000000704007c0c */ /* 0x000fe2000bfc6070 */
[C---:B------:R-:W-:Y:S01]  /*1e70*/  VIADD R6, R30.reuse, 0x60 ;  /* 0x000000601e067836 */ /* 0x040fe20000000000 */
[----:B------:R-:W-:Y:S01]  /*1e80*/  ISETP.GE.U32.AND P0, PT, R5, UR7, PT ;  /* 0x0000000705007c0c */ /* 0x000fe2000bf06070 */
[----:B------:R-:W-:-:S02]  /*1e90*/  VIADD R5, R30, 0xe0 ;  /* 0x000000e01e057836 */ /* 0x000fc40000000000 */
[----:B------:R-:W-:Y:S01]  /*1ea0*/  VIADD R37, R30, 0x100 ;  /* 0x000001001e257836 */ /* 0x000fe20000000000 */
[----:B------:R-:W-:Y:S01]  /*1eb0*/  ISETP.GE.U32.AND P4, PT, R6, UR7, PT ;  /* 0x0000000706007c0c */ /* 0x000fe2000bf86070 */
[C---:B------:R-:W-:Y:S02]  /*1ec0*/  VIADD R7, R30.reuse, 0x140 ;  /* 0x000001401e077836 */ /* 0x040fe40000000000 */
[C---:B------:R-:W-:Y:S02]  /*1ed0*/  VIADD R36, R30.reuse, 0x120 ;  /* 0x000001201e247836 */ /* 0x040fe40000000000 */
[C---:B------:R-:W-:Y:S02]  /*1ee0*/  VIADD R35, R30.reuse, 0x220 ;  /* 0x000002201e237836 */ /* 0x040fe40000000000 */
[----:B------:R-:W-:Y:S02]  /*1ef0*/  VIADD R34, R30, 0x240 ;  /* 0x000002401e227836 */ /* 0x000fe40000000000 */
[----:B--2---:R-:W-:-:S02]  /*1f00*/  IMAD.MOV.U32 R4, RZ, RZ, R0 ;  /* 0x000000ffff047224 */ /* 0x004fc400078e0000 */
[----:B------:R-:W2:Y:S02]  /*1f10*/  @!P1 LDG.E R0, desc[UR12][R2.64] ;  /* 0x0000000c02009981 */ /* 0x000ea4000c1e1900 */
[--C-:B------:R-:W-:Y:S01]  /*1f20*/  IMAD.MOV.U32 R12, RZ, RZ, R4.reuse ;  /* 0x000000ffff0c7224 */ /* 0x100fe200078e0004 */
[----:B------:R-:W-:Y:S01]  /*1f30*/  ISETP.GE.U32.AND P1, PT, R5, UR7, PT ;  /* 0x0000000705007c0c */ /* 0x000fe2000bf26070 */
[--C-:B------:R-:W-:Y:S02]  /*1f40*/  IMAD.MOV.U32 R8, RZ, RZ, R4.reuse ;  /* 0x000000ffff087224 */ /* 0x100fe400078e0004 */
[C---:B------:R-:W-:Y:S02]  /*1f50*/  VIADD R5, R30.reuse, 0x160 ;  /* 0x000001601e057836 */ /* 0x040fe40000000000 */
[--C-:B------:R-:W-:Y:S01]  /*1f60*/  IMAD.MOV.U32 R6, RZ, RZ, R4.reuse ;  /* 0x000000ffff067224 */ /* 0x100fe200078e0004 */
[----:B------:R-:W3:Y:S01]  /*1f70*/  @!P5 LDG.E R12, desc[UR12][R2.64+0x200] ;  /* 0x0002000c020cd981 */ /* 0x000ee2000c1e1900 */
[--C-:B------:R-:W-:Y:S01]  /*1f80*/  IMAD.MOV.U32 R14, RZ, RZ, R4.reuse ;  /* 0x000000ffff0e7224 */ /* 0x100fe200078e0004 */
[----:B------:R-:W-:Y:S01]  /*1f90*/  ISETP.GE.U32.AND P5, PT, R37, UR7, PT ;  /* 0x0000000725007c0c */ /* 0x000fe2000bfa6070 */
[----:B------:R-:W-:Y:S01]  /*1fa0*/  IMAD.MOV.U32 R16, RZ, RZ, R4 ;  /* 0x000000ffff107224 */ /* 0x000fe200078e0004 */
[----:B------:R-:W4:Y:S01]  /*1fb0*/  @!P3 LDG.E R8, desc[UR12][R2.64+0x100] ;  /* 0x0001000c0208b981 */ /* 0x000f22000c1e1900 */
[----:B------:R-:W-:Y:S01]  /*1fc0*/  ISETP.GE.U32.AND P3, PT, R5, UR7, PT ;  /* 0x0000000705007c0c */ /* 0x000fe2000bf66070 */
[----:B------:R-:W-:-:S02]  /*1fd0*/  VIADD R5, R30, 0x1a0 ;  /* 0x000001a01e057836 */ /* 0x000fc40000000000 */
[----:B------:R-:W4:Y:S01]  /*1fe0*/  @!P2 LDG.E R6, desc[UR12][R2.64+0x80] ;  /* 0x0000800c0206a981 */ /* 0x000f22000c1e1900 */
[----:B------:R-:W-:Y:S01]  /*1ff0*/  ISETP.GE.U32.AND P2, PT, R7, UR7, PT ;  /* 0x0000000707007c0c */ /* 0x000fe2000bf46070 */
[--C-:B------:R-:W-:Y:S02]  /*2000*/  IMAD.MOV.U32 R10, RZ, RZ, R4.reuse ;  /* 0x000000ffff0a7224 */ /* 0x100fe400078e0004 */
[----:B------:R-:W4:Y:S01]  /*2010*/  @!P6 LDG.E R14, desc[UR12][R2.64+0x280] ;  /* 0x0002800c020ee981 */ /* 0x000f22000c1e1900 */
[----:B------:R-:W-:Y:S01]  /*2020*/  ISETP.GE.U32.AND P6, PT, R36, UR7, PT ;  /* 0x0000000724007c0c */ /* 0x000fe2000bfc6070 */
[----:B------:R-:W-:Y:S02]  /*2030*/  IMAD.MOV.U32 R20, RZ, RZ, R4 ;  /* 0x000000ffff147224 */ /* 0x000fe400078e0004 */
[----:B------:R-:W4:Y:S01]  /*2040*/  @!P0 LDG.E R16, desc[UR12][R2.64+0x300] ;  /* 0x0003000c02108981 */ /* 0x000f22000c1e1900 */
[----:B------:R-:W-:Y:S01]  /*2050*/  ISETP.GE.U32.AND P0, PT, R5, UR7, PT ;  /* 0x0000000705007c0c */ /* 0x000fe2000bf06070 */
[----:B------:R-:W-:-:S02]  /*2060*/  VIADD R7, R30, 0x180 ;  /* 0x000001801e077836 */ /* 0x000fc40000000000 */
[C---:B------:R-:W-:Y:S01]  /*2070*/  VIADD R5, R30.reuse, 0x1e0 ;  /* 0x000001e01e057836 */ /* 0x040fe20000000000 */
[----:B------:R-:W4:Y:S01]  /*2080*/  @!P4 LDG.E R10, desc[UR12][R2.64+0x180] ;  /* 0x0001800c020ac981 */ /* 0x000f22000c1e1900 */
[--C-:B------:R-:W-:Y:S01]  /*2090*/  IMAD.MOV.U32 R18, RZ, RZ, R4.reuse ;  /* 0x000000ffff127224 */ /* 0x100fe200078e0004 */
[----:B------:R-:W-:Y:S01]  /*20a0*/  ISETP.GE.U32.AND P4, PT, R7, UR7, PT ;  /* 0x0000000707007c0c */ /* 0x000fe2000bf86070 */
[--C-:B------:R-:W-:Y:S01]  /*20b0*/  IMAD.MOV.U32 R22, RZ, RZ, R4.reuse ;  /* 0x000000ffff167224 */ /* 0x100fe200078e0004 */
[----:B------:R-:W4:Y:S01]  /*20c0*/  @!P5 LDG.E R20, desc[UR12][R2.64+0x400] ;  /* 0x0004000c0214d981 */ /* 0x000f22000c1e1900 */
[--C-:B------:R-:W-:Y:S01]  /*20d0*/  IMAD.MOV.U32 R24, RZ, RZ, R4.reuse ;  /* 0x000000ffff187224 */ /* 0x100fe200078e0004 */
[----:B------:R-:W-:Y:S01]  /*20e0*/  ISETP.GE.U32.AND P5, PT, R5, UR7, PT ;  /* 0x0000000705007c0c */ /* 0x000fe2000bfa6070 */
[----:B------:R-:W-:Y:S01]  /*20f0*/  IMAD.MOV.U32 R26, RZ, RZ, R4 ;  /* 0x000000ffff1a7224 */ /* 0x000fe200078e0004 */
[----:B------:R-:W4:Y:S01]  /*2100*/  @!P1 LDG.E R18, desc[UR12][R2.64+0x380] ;  /* 0x0003800c02129981 */ /* 0x000f22000c1e1900 */
[----:B------:R-:W-:-:S02]  /*2110*/  VIADD R7, R30, 0x1c0 ;  /* 0x000001c01e077836 */ /* 0x000fc40000000000 */
[----:B------:R-:W-:Y:S01]  /*2120*/  VIADD R5, R30, 0x200 ;  /* 0x000002001e057836 */ /* 0x000fe20000000000 */
[----:B------:R-:W4:Y:S02]  /*2130*/  @!P6 LDG.E R22, desc[UR12][R2.64+0x480] ;  /* 0x0004800c0216e981 */ /* 0x000f24000c1e1900 */
[----:B------:R-:W-:Y:S02]  /*2140*/  ISETP.GE.U32.AND P1, PT, R7, UR7, PT ;  /* 0x0000000707007c0c */ /* 0x000fe4000bf26070 */
[----:B------:R-:W4:Y:S01]  /*2150*/  @!P2 LDG.E R24, desc[UR12][R2.64+0x500] ;  /* 0x0005000c0218a981 */ /* 0x000f22000c1e1900 */
[----:B------:R-:W-:Y:S02]  /*2160*/  ISETP.GE.U32.AND P6, PT, R5, UR7, PT ;  /* 0x0000000705007c0c */ /* 0x000fe4000bfc6070 */
[----:B------:R-:W-:Y:S01]  /*2170*/  ISETP.GE.U32.AND P2, PT, R35, UR7, PT ;  /* 0x0000000723007c0c */ /* 0x000fe2000bf46070 */
[----:B------:R-:W4:Y:S01]  /*2180*/  @!P3 LDG.E R26, desc[UR12][R2.64+0x580] ;  /* 0x0005800c021ab981 */ /* 0x000f22000c1e1900 */
[----:B------:R-:W-:Y:S01]  /*2190*/  ISETP.GE.U32.AND P3, PT, R34, UR7, PT ;  /* 0x0000000722007c0c */ /* 0x000fe2000bf66070 */
[----:B------:R-:W-:-:S02]  /*21a0*/  IMAD.MOV.U32 R28, RZ, RZ, R4 ;  /* 0x000000ffff1c7224 */ /* 0x000fc400078e0004 */
[--C-:B------:R-:W-:Y:S02]  /*21b0*/  IMAD.MOV.U32 R40, RZ, RZ, R4.reuse ;  /* 0x000000ffff287224 */ /* 0x100fe400078e0004 */
[--C-:B------:R-:W-:Y:S02]  /*21c0*/  IMAD.MOV.U32 R42, RZ, RZ, R4.reuse ;  /* 0x000000ffff2a7224 */ /* 0x100fe400078e0004 */
[--C-:B------:R-:W-:Y:S01]  /*21d0*/  IMAD.MOV.U32 R44, RZ, RZ, R4.reuse ;  /* 0x000000ffff2c7224 */ /* 0x100fe200078e0004 */
[----:B------:R-:W4:Y:S01]  /*21e0*/  @!P4 LDG.E R28, desc[UR12][R2.64+0x600] ;  /* 0x0006000c021cc981 */ /* 0x000f22000c1e1900 */
[--C-:B------:R-:W-:Y:S02]  /*21f0*/  IMAD.MOV.U32 R5, RZ, RZ, R4.reuse ;  /* 0x000000ffff057224 */ /* 0x100fe400078e0004 */
[----:B------:R-:W-:Y:S01]  /*2200*/  IMAD.MOV.U32 R7, RZ, RZ, R4 ;  /* 0x000000ffff077224 */ /* 0x000fe200078e0004 */
[----:B------:R-:W4:Y:S04]  /*2210*/  @!P0 LDG.E R40, desc[UR12][R2.64+0x680] ;  /* 0x0006800c02288981 */ /* 0x000f28000c1e1900 */
[----:B------:R-:W4:Y:S04]  /*2220*/  @!P1 LDG.E R42, desc[UR12][R2.64+0x700] ;  /* 0x0007000c022a9981 */ /* 0x000f28000c1e1900 */
[----:B------:R-:W4:Y:S04]  /*2230*/  @!P5 LDG.E R44, desc[UR12][R2.64+0x780] ;  /* 0x0007800c022cd981 */ /* 0x000f28000c1e1900 */
[----:B------:R-:W4:Y:S04]  /*2240*/  @!P6 LDG.E R5, desc[UR12][R2.64+0x800] ;  /* 0x0008000c0205e981 */ /* 0x000f28000c1e1900 */
[----:B------:R-:W4:Y:S04]  /*2250*/  @!P2 LDG.E R7, desc[UR12][R2.64+0x880] ;  /* 0x0008800c0207a981 */ /* 0x000f28000c1e1900 */
[----:B------:R-:W4:Y:S01]  /*2260*/  @!P3 LDG.E R4, desc[UR12][R2.64+0x900] ;  /* 0x0009000c0204b981 */ /* 0x000f22000c1e1900 */
[----:B------:R-:W0:Y:S01]  /*2270*/  S2R R38, SR_LANEID ;  /* 0x0000000000267919 */ /* 0x000e220000000000 */
[----:B------:R-:W1:Y:S01]  /*2280*/  S2UR UR5, SR_CgaCtaId ;  /* 0x00000000000579c3 */ /* 0x000e620000008800 */
[----:B------:R-:W-:Y:S01]  /*2290*/  SHF.R.U32.HI R41, RZ, 0x5, R31 ;  /* 0x00000005ff297819 */ /* 0x000fe2000001161f */
[----:B------:R-:W-:-:S02]  /*22a0*/  UMOV UR4, 0x400 ;  /* 0x0000040000047882 */ /* 0x000fc40000000000 */
[----:B-1----:R-:W-:Y:S02]  /*22b0*/  ULEA UR4, UR5, UR4, 0x18 ;  /* 0x0000000405047291 */ /* 0x002fe4000f8ec0ff */
[----:B0-----:R-:W-:-:S05]  /*22c0*/  IMAD R29, R41, 0x260, R38 ;  /* 0x00000260291d7824 */ /* 0x001fca00078e0226 */
[----:B------:R-:W-:Y:S01]  /*22d0*/  LEA R29, R29, UR4, 0x2 ;  /* 0x000000041d1d7c11 */ /* 0x000fe2000f8e10ff */
[----:B------:R-:W-:-:S04]  /*22e0*/  UISETP.NE.AND UP0, UPT, UR6, URZ, UPT ;  /* 0x000000ff0600728c */ /* 0x000fc8000bf05270 */
[----:B--2---:R-:W-:Y:S04]  /*22f0*/  STS [R29], R0 ;  /* 0x000000001d007388 */ /* 0x004fe80000000800 */
[----:B---3--:R-:W-:Y:S04]  /*2300*/  STS [R29+0x200], R12 ;  /* 0x0002000c1d007388 */ /* 0x008fe80000000800 */
[----:B----4-:R0:W-:Y:S04]  /*2310*/  STS [R29+0x100], R8 ;  /* 0x000100081d007388 */ /* 0x0101e80000000800 */
[----:B------:R1:W-:Y:S01]  /*2320*/  STS [R29+0x80], R6 ;  /* 0x000080061d007388 */ /* 0x0003e20000000800 */
[----:B0-----:R-:W-:-:S03]  /*2330*/  IMAD R8, R38, 0x48, R29 ;  /* 0x0000004826087824 */ /* 0x001fc600078e021d */
        /* <DEDUP_REMOVED lines=16> */
[----:B------:R1:W0:Y:S04]  /*2440*/  LDS R32, [R8] ;  /* 0x0000000008207984 */ /* 0x0002280000000800 */
        /* <DEDUP_REMOVED lines=19> */
[----:B--234-:R-:W-:Y:S05]  /*2580*/  BRA.U UP0, `(.L_x_17) ;  /* 0x0000000500047547 */ /* 0x01cfea000b800000 */
[----:B01----:R-:W-:Y:S02]  /*2590*/  IADD3 R8, PT, PT, R28, R33, R32 ;  /* 0x000000211c087210 */ /* 0x003fe40007ffe020 */
[----:B------:R-:W-:Y:S02]  /*25a0*/  ISETP.NE.AND P1, PT, R38, 0x1f, PT ;  /* 0x0000001f2600780c */ /* 0x000fe40003f25270 */
[----:B------:R-:W-:Y:S02]  /*25b0*/  IADD3 R8, PT, PT, R26, R27, R8 ;  /* 0x0000001b1a087210 */ /* 0x000fe40007ffe008 */
[----:B------:R-:W-:Y:S02]  /*25c0*/  ISETP.NE.AND P2, PT, R41, 0xc, PT ;  /* 0x0000000c2900780c */ /* 0x000fe40003f45270 */
        /* <DEDUP_REMOVED lines=47> */
[----:B------:R-:W-:-:S04]  /*28c0*/  ISETP.NE.AND P0, PT, R41, 0x8, PT ;  /* 0x000000082900780c */ /* 0x000fc80003f05270 */
[----:B------:R-:W-:Y:S02]  /*28d0*/  SEL R8, R15, R8, !P0 ;  /* 0x000000080f087207 */ /* 0x000fe40004000000 */
[C---:B------:R-:W-:Y:S02]  /*28e0*/  ISETP.NE.AND P0, PT, R41.reuse, 0xa, PT ;  /* 0x0000000a2900780c */ /* 0x040fe40003f05270 */
[----:B------:R-:W-:Y:S02]  /*28f0*/  SEL R8, R16, R8, !P1 ;  /* 0x0000000810087207 */ /* 0x000fe40004800000 */
[----:B------:R-:W-:Y:S02]  /*2900*/  ISETP.NE.AND P1, PT, R41, 0xb, PT ;  /* 0x0000000b2900780c */ /* 0x000fe40003f25270 */
[----:B------:R-:W-:Y:S02]  /*2910*/  SEL R8, R17, R8, !P0 ;  /* 0x0000000811087207 */ /* 0x000fe40004000000 */
[----:B------:R-:W-:-:S02]  /*2920*/  ISETP.GE.U32.AND P0, PT, R31, 0x20, PT ;  /* 0x000000201f00780c */ /* 0x000fc40003f06070 */
[----:B------:R-:W-:Y:S01]  /*2930*/  SEL R8, R18, R8, !P1 ;  /* 0x0000000812087207 */ /* 0x000fe20004800000 */
[----:B------:R-:W-:Y:S01]  /*2940*/  @!P2 IMAD.IADD R8, R19, 0x1, R18 ;  /* 0x000000011308a824 */ /* 0x000fe200078e0212 */
[----:B------:R-:W-:-:S04]  /*2950*/  ISETP.NE.AND P1, PT, R38, RZ, PT ;  /* 0x000000ff2600720c */ /* 0x000fc80003f25270 */
[----:B------:R-:W-:Y:S02]  /*2960*/  SEL R40, R40, RZ, P1 ;  /* 0x000000ff28287207 */ /* 0x000fe40000800000 */
[----:B------:R-:W-:-:S04]  /*2970*/  SEL R8, R8, RZ, P0 ;  /* 0x000000ff08087207 */ /* 0x000fc80000000000 */
[----:B-----5:R-:W-:Y:S01]  /*2980*/  IADD3 R39, PT, PT, R8, R40, R39 ;  /* 0x0000002808277210 */ /* 0x020fe20007ffe027 */
[----:B------:R-:W-:Y:S06]  /*2990*/  BRA `(.L_x_18) ;  /* 0x0000000c00547947 */ /* 0x000fec0003800000 */
.L_x_17:
[----:B01----:R-:W-:Y:S02]  /*29a0*/  IADD3 R8, PT, PT, R28, R33, R32 ;  /* 0x000000211c087210 */ /* 0x003fe40007ffe020 */
[----:B------:R-:W-:Y:S02]  /*29b0*/  ISETP.NE.AND P1, PT, R38, 0x1f, PT ;  /* 0x0000001f2600780c */ /* 0x000fe40003f25270 */
        /* <DEDUP_REMOVED lines=9> */
[----:B-----5:R-:W-:-:S05]  /*2a50*/  IADD3 R39, PT, PT, R9, R0, R8 ;  /* 0x0000000009277210 */ /* 0x020fca0007ffe008 */
        /* <DEDUP_REMOVED lines=28> */
[----:B------:R-:W-:Y:S01]  /*2c20*/  IMAD.IADD R14, R14, 0x1, R13 ;  /* 0x000000010e0e7824 */ /* 0x000fe200078e020d */
[----:B------:R-:W0:Y:S02]  /*2c30*/  LDS R11, [UR4+0x40] ;  /* 0x00004004ff0b7984 */ /* 0x000e240008000800 */
        /* <DEDUP_REMOVED lines=14> */
[----:B------:R-:W-:-:S04]  /*2d20*/  ISETP.NE.AND P0, PT, R41, 0xa, PT ;  /* 0x0000000a2900780c */ /* 0x000fc80003f05270 */
[----:B------:R-:W-:Y:S01]  /*2d30*/  SEL R8, R17, R8, !P0 ;  /* 0x0000000811087207 */ /* 0x000fe20004000000 */
[----:B------:R-:W-:Y:S01]  /*2d40*/  IMAD.IADD R17, R40, 0x1, -R39 ;  /* 0x0000000128117824 */ /* 0x000fe200078e0a27 */
[----:B------:R-:W-:-:S04]  /*2d50*/  ISETP.NE.AND P0, PT, R41, 0xb, PT ;  /* 0x0000000b2900780c */ /* 0x000fc80003f05270 */
[----:B------:R-:W-:Y:S02]  /*2d60*/  SEL R8, R18, R8, !P0 ;  /* 0x0000000812087207 */ /* 0x000fe40004000000 */
[----:B------:R-:W-:Y:S01]  /*2d70*/  ISETP.GT.U32.AND P0, PT, R31, 0x1f, PT ;  /* 0x0000001f1f00780c */ /* 0x000fe20003f04070 */
[----:B0-----:R-:W-:Y:S01]  /*2d80*/  IMAD.IADD R11, R19, 0x1, R11 ;  /* 0x00000001130b7824 */ /* 0x001fe200078e020b */
        /* <DEDUP_REMOVED lines=22> */
.L_x_64:
[----:B------:R-:W-:Y:S05]  /*2ef0*/  @!P0 BRA `(.L_x_21) ;  /* 0x0000000000248947 */ /* 0x000fea0003800000 */
[----:B------:R-:W-:-:S07]  /*2f00*/  IMAD.MOV.U32 R14, RZ, RZ, 0x1de ;  /* 0x000001deff0e7424 */ /* 0x000fce00078e00ff */
.L_x_23:
[----:B------:R-:W-:Y:S05]  /*2f10*/  NANOSLEEP R14 ;  /* 0x0000000e0000735d */ /* 0x000fea0003800000 */
[----:B------:R-:W2:Y:S01]  /*2f20*/  LD.E.64.STRONG.GPU R8, desc[UR12][R12.64+0x100] ;  /* 0x0001000c0c087980 */ /* 0x000ea2000c10fb00 */
[----:B------:R-:W-:Y:S01]  /*2f30*/  UMOV UR5, 0xffffffff ;  /* 0xffffffff00057882 */ /* 0x000fe20000000000 */
[----:B------:R-:W-:Y:S02]  /*2f40*/  SHF.R.U32.HI R14, RZ, 0x1, R14 ;  /* 0x00000001ff0e7819 */ /* 0x000fe4000001160e */
[----:B--2---:R-:W-:Y:S01]  /*2f50*/  ISETP.NE.AND P0, PT, R8, 0x63, PT ;  /* 0x000000630800780c */ /* 0x004fe20003f05270 */
[----:B------:R-:W-:-:S12]  /*2f60*/  BRA.DIV UR5, `(.L_x_22) ;  /* 0x0000001a05607947 */ /* 0x000fd8000b800000 */
[----:B------:R-:W-:-:S13]  /*2f70*/  VOTE.ANY P0, !P0 ;  /* 0x0000000000ff7806 */ /* 0x000fda0004000100 */
.L_x_67:
[----:B------:R-:W-:Y:S05]  /*2f80*/  @P0 BRA `(.L_x_23) ;  /* 0xfffffffc00e00947 */ /* 0x000fea000383ffff */
.L_x_21:
[----:B------:R-:W-:Y:S01]  /*2f90*/  UMOV UR5, 0xffffffff ;  /* 0xffffffff00057882 */ /* 0x000fe20000000000 */
[----:B------:R-:W-:Y:S02]  /*2fa0*/  ISETP.NE.AND P2, PT, R8, 0x65, PT ;  /* 0x000000650800780c */ /* 0x000fe40003f45270 */
[----:B------:R-:W-:Y:S11]  /*2fb0*/  BRA.DIV UR5, `(.L_x_24) ;  /* 0x0000001a056c7947 */ /* 0x000ff6000b800000 */
[----:B------:R-:W0:Y:S01]  /*2fc0*/  S2R R19, SR_GEMASK ;  /* 0x0000000000137919 */ /* 0x000e220000003c00 */
[----:B------:R-:W-:-:S04]  /*2fd0*/  VOTE.ANY R10, PT, !P2 ;  /* 0x00000000000a7806 */ /* 0x000fc800050e0100 */
[----:B0-----:R-:W-:-:S05]  /*2fe0*/  LOP3.LUT R10, R10, 0x80000000, R19, 0xec, !PT ;  /* 0x800000000a0a7812 */ /* 0x001fca00078eec13 */
[----:B------:R-:W-:-:S05]  /*2ff0*/  VIADD R13, R10, 0xffffffff ;  /* 0xffffffff0a0d7836 */ /* 0x000fca0000000000 */
[----:B------:R-:W-:Y:S01]  /*3000*/  LOP3.LUT R13, R10, R13, RZ, 0xc, !PT ;  /* 0x0000000d0a0d7212 */ /* 0x000fe200078e0cff */
[----:B------:R-:W-:-:S03]  /*3010*/  VIADD R10, R38, 0x2 ;  /* 0x00000002260a7836 */ /* 0x000fc60000000000 */
[----:B------:R-:W0:Y:S02]  /*3020*/  POPC R15, R13 ;  /* 0x0000000d000f7309 */ /* 0x000e240000000000 */
[----:B0-----:R-:W0:Y:S01]  /*3030*/  SHFL.DOWN PT, R16, R9, 0x1, R15 ;  /* 0x0820000009107989 */ /* 0x001e2200000e000f */
[----:B------:R-:W-:-:S04]  /*3040*/  ISETP.GE.AND P0, PT, R38, R15, PT ;  /* 0x0000000f2600720c */ /* 0x000fc80003f06270 */
[----:B0-----:R-:W-:Y:S02]  /*3050*/  SEL R16, R16, RZ, !P0 ;  /* 0x000000ff10107207 */ /* 0x001fe40004000000 */
[----:B------:R-:W-:Y:S01]  /*3060*/  ISETP.GT.AND P0, PT, R10, R15, PT ;  /* 0x0000000f0a00720c */ /* 0x000fe20003f04270 */
[----:B------:R-:W-:Y:S02]  /*3070*/  VIADD R10, R38, 0x4 ;  /* 0x00000004260a7836 */ /* 0x000fe40000000000 */
[----:B------:R-:W-:-:S05]  /*3080*/  IMAD.IADD R12, R16, 0x1, R9 ;  /* 0x00000001100c7824 */ /* 0x000fca00078e0209 */
[----:B------:R-:W0:Y:S02]  /*3090*/  SHFL.DOWN PT, R16, R12, 0x2, R15 ;  /* 0x084000000c107989 */ /* 0x000e2400000e000f */
[----:B0-----:R-:W-:Y:S02]  /*30a0*/  SEL R39, R16, RZ, !P0 ;  /* 0x000000ff10277207 */ /* 0x001fe40004000000 */
[----:B------:R-:W-:Y:S01]  /*30b0*/  ISETP.GT.AND P0, PT, R10, R15, PT ;  /* 0x0000000f0a00720c */ /* 0x000fe20003f04270 */
[----:B------:R-:W-:Y:S02]  /*30c0*/  VIADD R10, R38, 0x8 ;  /* 0x00000008260a7836 */ /* 0x000fe40000000000 */
[----:B------:R-:W-:Y:S02]  /*30d0*/  IMAD.IADD R40, R12, 0x1, R39 ;  /* 0x000000010c287824 */ /* 0x000fe400078e0227 */
[----:B------:R-:W0:Y:S03]  /*30e0*/  LDC.64 R12, c[0x0][0x390] ;  /* 0x0000e400ff0c7b82 */ /* 0x000e260000000a00 */
[----:B------:R-:W1:Y:S02]  /*30f0*/  SHFL.DOWN PT, R16, R40, 0x4, R15 ;  /* 0x0880000028107989 */ /* 0x000e6400000e000f */
[----:B-1----:R-:W-:-:S02]  /*3100*/  SEL R9, R16, RZ, !P0 ;  /* 0x000000ff10097207 */ /* 0x002fc40004000000 */
[----:B------:R-:W-:-:S03]  /*3110*/  ISETP.GT.AND P0, PT, R10, R15, PT ;  /* 0x0000000f0a00720c */ /* 0x000fc60003f04270 */
[----:B------:R-:W-:Y:S01]  /*3120*/  IMAD.IADD R9, R40, 0x1, R9 ;  /* 0x0000000128097824 */ /* 0x000fe200078e0209 */
[----:B0-----:R-:W-:-:S04]  /*3130*/  IADD3 R40, P3, PT, R12, 0x100, RZ ;  /* 0x000001000c287810 */ /* 0x001fc80007f7e0ff */
[----:B------:R-:W0:Y:S01]  /*3140*/  SHFL.DOWN PT, R16, R9, 0x8, R15 ;  /* 0x0900000009107989 */ /* 0x000e2200000e000f */
[----:B------:R-:W-:Y:S01]  /*3150*/  IMAD.X R41, RZ, RZ, R13, P3 ;  /* 0x000000ffff297224 */ /* 0x000fe200018e060d */
[----:B0-----:R-:W-:Y:S02]  /*3160*/  SEL R16, R16, RZ, !P0 ;  /* 0x000000ff10107207 */ /* 0x001fe40004000000 */
[----:B------:R-:W-:Y:S01]  /*3170*/  ISETP.NE.AND P0, PT, R8, 0x65, PT ;  /* 0x000000650800780c */ /* 0x000fe20003f05270 */
[----:B------:R-:W-:Y:S02]  /*3180*/  VIADD R8, R38, 0x10 ;  /* 0x0000001026087836 */ /* 0x000fe40000000000 */
[----:B------:R-:W-:-:S03]  /*3190*/  IMAD.IADD R44, R9, 0x1, R16 ;  /* 0x00000001092c7824 */ /* 0x000fc600078e0210 */
[----:B------:R-:W-:Y:S02]  /*31a0*/  ISETP.GT.AND P2, PT, R8, R15, PT ;  /* 0x0000000f0800720c */ /* 0x000fe40003f44270 */
[----:B------:R-:W0:Y:S05]  /*31b0*/  SHFL.DOWN PT, R16, R44, 0x10, R15 ;  /* 0x0a0000002c107989 */ /* 0x000e2a00000e000f */
[----:B------:R-:W-:Y:S02]  /*31c0*/  VOTE.ALL P0, P0 ;  /* 0x0000000000ff7806 */ /* 0x000fe40000000000 */
[----:B0-----:R-:W-:-:S05]  /*31d0*/  SEL R9, R16, RZ, !P2 ;  /* 0x000000ff10097207 */ /* 0x001fca0005000000 */
[----:B------:R-:W-:-:S07]  /*31e0*/  IMAD.IADD R12, R44, 0x1, R9 ;  /* 0x000000012c0c7824 */ /* 0x000fce00078e0209 */
.L_x_76:
[----:B------:R-:W-:Y:S05]  /*31f0*/  @!P0 BRA `(.L_x_25) ;  /* 0x0000000000dc8947 */ /* 0x000fea0003800000 */
[----:B------:R-:W-:-:S07]  /*3200*/  IMAD.MOV.U32 R39, RZ, RZ, 0x1de ;  /* 0x000001deff277424 */ /* 0x000fce00078e00ff */
.L_x_31:
        /* <DEDUP_REMOVED lines=8> */
.L_x_79:
[----:B------:R-:W-:Y:S05]  /*3290*/  @!P0 BRA `(.L_x_27) ;  /* 0x0000000000248947 */ /* 0x000fea0003800000 */
[----:B------:R-:W-:-:S07]  /*32a0*/  IMAD.MOV.U32 R13, RZ, RZ, R39 ;  /* 0x000000ffff0d7224 */ /* 0x000fce00078e0027 */
.L_x_29:
[----:B------:R-:W-:Y:S05]  /*32b0*/  NANOSLEEP R13 ;  /* 0x0000000d0000735d */ /* 0x000fea0003800000 */
[----:B------:R-:W2:Y:S01]  /*32c0*/  LD.E.64.STRONG.GPU R8, desc[UR12][R14.64+-0x100] ;  /* 0xffff000c0e087980 */ /* 0x000ea2000c10fb00 */
[----:B------:R-:W-:Y:S01]  /*32d0*/  UMOV UR5, 0xffffffff ;  /* 0xffffffff00057882 */ /* 0x000fe20000000000 */
[----:B------:R-:W-:Y:S02]  /*32e0*/  SHF.R.U32.HI R13, RZ, 0x1, R13 ;  /* 0x00000001ff0d7819 */ /* 0x000fe4000001160d */
[----:B--2---:R-:W-:Y:S01]  /*32f0*/  ISETP.NE.AND P0, PT, R8, 0x63, PT ;  /* 0x000000630800780c */ /* 0x004fe20003f05270 */
[----:B------:R-:W-:-:S12]  /*3300*/  BRA.DIV UR5, `(.L_x_28) ;  /* 0x0000001a05bc7947 */ /* 0x000fd8000b800000 */
[----:B------:R-:W-:-:S13]  /*3310*/  VOTE.ANY P0, !P0 ;  /* 0x0000000000ff7806 */ /* 0x000fda0004000100 */
.L_x_82:
[----:B------:R-:W-:Y:S05]  /*3320*/  @P0 BRA `(.L_x_29) ;  /* 0xfffffffc00e00947 */ /* 0x000fea000383ffff */
.L_x_27:
[----:B------:R-:W-:Y:S01]  /*3330*/  UMOV UR5, 0xffffffff ;  /* 0xffffffff00057882 */ /* 0x000fe20000000000 */
[----:B------:R-:W-:Y:S02]  /*3340*/  ISETP.NE.AND P0, PT, R8, 0x65, PT ;  /* 0x000000650800780c */ /* 0x000fe40003f05270 */
[----:B------:R-:W-:Y:S11]  /*3350*/  BRA.DIV UR5, `(.L_x_30) ;  /* 0x0000001a05c87947 */ /* 0x000ff6000b800000 */
[----:B------:R-:W-:Y:S01]  /*3360*/  VOTE.ANY R10, PT, !P0 ;  /* 0x00000000000a7806 */ /* 0x000fe200040e0100 */
[----:B------:R-:W-:-:S03]  /*3370*/  VIADD R18, R18, 0xffffffe0 ;  /* 0xffffffe012127836 */ /* 0x000fc60000000000 */
[----:B------:R-:W-:-:S05]  /*3380*/  LOP3.LUT R10, R10, 0x80000000, R19, 0xec, !PT ;  /* 0x800000000a0a7812 */ /* 0x000fca00078eec13 */
        /* <DEDUP_REMOVED lines=14> */
[----:B------:R-:W-:-:S05]  /*3470*/  IMAD.IADD R45, R44, 0x1, R45 ;  /* 0x000000012c2d7824 */ /* 0x000fca00078e022d */
[----:B------:R-:W0:Y:S02]  /*3480*/  SHFL.DOWN PT, R16, R45, 0x4, R15 ;  /* 0x088000002d107989 */ /* 0x000e2400000e000f */
[----:B0-----:R-:W-:Y:S02]  /*3490*/  SEL R16, R16, RZ, !P0 ;  /* 0x000000ff10107207 */ /* 0x001fe40004000000 */
[----:B------:R-:W-:-:S03]  /*34a0*/  ISETP.GT.AND P0, PT, R10, R15, PT ;  /* 0x0000000f0a00720c */ /* 0x000fc60003f04270 */
[----:B------:R-:W-:-:S05]  /*34b0*/  IMAD.IADD R9, R45, 0x1, R16 ;  /* 0x000000012d097824 */ /* 0x000fca00078e0210 */
[----:B------:R-:W0:Y:S02]  /*34c0*/  SHFL.DOWN PT, R16, R9, 0x8, R15 ;  /* 0x0900000009107989 */ /* 0x000e2400000e000f */
[----:B0-----:R-:W-:Y:S02]  /*34d0*/  SEL R16, R16, RZ, !P0 ;  /* 0x000000ff10107207 */ /* 0x001fe40004000000 */
[----:B------:R-:W-:Y:S01]  /*34e0*/  ISETP.NE.AND P0, PT, R8, 0x65, PT ;  /* 0x000000650800780c */ /* 0x000fe20003f05270 */
[----:B------:R-:W-:Y:S02]  /*34f0*/  VIADD R8, R38, 0x10 ;  /* 0x0000001026087836 */ /* 0x000fe40000000000 */
[----:B------:R-:W-:-:S03]  /*3500*/  IMAD.IADD R44, R9, 0x1, R16 ;  /* 0x00000001092c7824 */ /* 0x000fc600078e0210 */
[----:B------:R-:W-:Y:S02]  /*3510*/  ISETP.GT.AND P2, PT, R8, R15, PT ;  /* 0x0000000f0800720c */ /* 0x000fe40003f44270 */
[----:B------:R-:W0:Y:S05]  /*3520*/  SHFL.DOWN PT, R16, R44, 0x10, R15 ;  /* 0x0a0000002c107989 */ /* 0x000e2a00000e000f */
[----:B------:R-:W-:Y:S02]  /*3530*/  VOTE.ALL P0, P0 ;  /* 0x0000000000ff7806 */ /* 0x000fe40000000000 */
[----:B0-----:R-:W-:-:S04]  /*3540*/  SEL R13, R16, RZ, !P2 ;  /* 0x000000ff100d7207 */ /* 0x001fc80005000000 */
[----:B------:R-:W-:-:S07]  /*3550*/  IADD3 R12, PT, PT, R44, R13, R12 ;  /* 0x0000000d2c0c7210 */ /* 0x000fce0007ffe00c */
.L_x_91:
[----:B------:R-:W-:Y:S05]  /*3560*/  @P0 BRA `(.L_x_31) ;  /* 0xfffffffc00280947 */ /* 0x000fea000383ffff */
.L_x_25:
[----:B------:R-:W-:Y:S01]  /*3570*/  ISETP.NE.AND P0, PT, R38, RZ, PT ;  /* 0x000000ff2600720c */ /* 0x000fe20003f05270 */
[----:B------:R-:W0:Y:S01]  /*3580*/  @!P1 S2R R9, SR_CgaCtaId ;  /* 0x0000000000099919 */ /* 0x000e220000008800 */
[----:B------:R-:W-:Y:S01]  /*3590*/  @!P1 MOV R8, 0x400 ;  /* 0x0000040000089802 */ /* 0x000fe20000000f00 */
[----:B------:R-:W-:Y:S02]  /*35a0*/  @!P1 IMAD.IADD R11, R11, 0x1, R12 ;  /* 0x000000010b0b9824 */ /* 0x000fe400078e020c */
[----:B------:R-:W-:-:S05]  /*35b0*/  @!P1 IMAD.MOV.U32 R10, RZ, RZ, 0x65 ;  /* 0x00000065ff0a9424 */ /* 0x000fca00078e00ff */
[----:B------:R1:W-:Y:S03]  /*35c0*/  @!P1 ST.E.64.STRONG.GPU desc[UR12][R42.64+0x100], R10 ;  /* 0x0001000a2a009985 */ /* 0x0003e6000c10fb0c */
[----:B------:R-:W-:Y:S01]  /*35d0*/  @!P0 MOV R13, 0x400 ;  /* 0x00000400000d8802 */ /* 0x000fe20000000f00 */
[----:B------:R-:W2:Y:S01]  /*35e0*/  @!P0 S2R R14, SR_CgaCtaId ;  /* 0x00000000000e8919 */ /* 0x000ea20000008800 */
[----:B0-----:R-:W-:Y:S01]  /*35f0*/  @!P1 LEA R9, R9, R8, 0x18 ;  /* 0x0000000809099211 */ /* 0x001fe200078ec0ff */
[----:B------:R-:W-:Y:S02]  /*3600*/  IMAD.MOV.U32 R8, RZ, RZ, R17 ;  /* 0x000000ffff087224 */ /* 0x000fe400078e0011 */
[----:B------:R-:W-:Y:S02]  /*3610*/  @!P0 IMAD.MOV.U32 R8, RZ, RZ, R12 ;  /* 0x000000ffff088224 */ /* 0x000fe400078e000c */
[----:B------:R1:W-:Y:S04]  /*3620*/  @!P1 STS [R9+0x8], R11 ;  /* 0x0000080b09009388 */ /* 0x0003e80000000800 */
[----:B------:R1:W-:Y:S01]  /*3630*/  @!P1 STS [R9+0x4], R12 ;  /* 0x0000040c09009388 */ /* 0x0003e20000000800 */
[----:B--2---:R-:W-:-:S05]  /*3640*/  @!P0 LEA R13, R14, R13, 0x18 ;  /* 0x0000000d0e0d8211 */ /* 0x004fca00078ec0ff */
[----:B------:R1:W-:Y:S02]  /*3650*/  @!P0 STS [R13+0x54], R12 ;  /* 0x0000540c0d008388 */ /* 0x0003e40000000800 */
.L_x_19:
        /* <DEDUP_REMOVED lines=9> */
.L_x_18:
[----:B------:R-:W-:Y:S01]  /*36f0*/  IMAD.IADD R32, R32, 0x1, R39 ;  /* 0x0000000120207824 */ /* 0x000fe200078e0227 */
[----:B------:R-:W0:Y:S01]  /*3700*/  S2R R8, SR_LANEID ;  /* 0x0000000000087919 */ /* 0x000e220000000000 */
[----:B------:R-:W-:Y:S02]  /*3710*/  BAR.SYNC.DEFER_BLOCKING 0x0 ;  /* 0x0000000000007b1d */ /* 0x000fe40000010000 */
[----:B------:R-:W-:Y:S01]  /*3720*/  IMAD.IADD R33, R33, 0x1, R32 ;  /* 0x0000000121217824 */ /* 0x000fe200078e0220 */
[----:B------:R-:W-:Y:S01]  /*3730*/  ISETP.NE.AND P0, PT, R31, RZ, PT ;  /* 0x000000ff1f00720c */ /* 0x000fe20003f05270 */
[----:B------:R-:W-:Y:S02]  /*3740*/  IMAD.U32 R12, RZ, RZ, UR7 ;  /* 0x00000007ff0c7e24 */ /* 0x000fe4000f8e00ff */
[----:B------:R-:W-:Y:S01]  /*3750*/  IMAD.IADD R28, R28, 0x1, R33 ;  /* 0x000000011c1c7824 */ /* 0x000fe200078e0221 */
[----:B------:R-:W1:Y:S03]  /*3760*/  LDCU.64 UR8, c[0x0][0x388] ;  /* 0x00007100ff0877ac */ /* 0x000e660008000a00 */
[----:B------:R-:W-:-:S04]  /*3770*/  IMAD.IADD R27, R27, 0x1, R28 ;  /* 0x000000011b1b7824 */ /* 0x000fc800078e021c */
[----:B------:R-:W-:-:S04]  /*3780*/  IMAD.IADD R26, R26, 0x1, R27 ;  /* 0x000000011a1a7824 */ /* 0x000fc800078e021b */
[----:B------:R-:W-:-:S04]  /*3790*/  IMAD.IADD R25, R25, 0x1, R26 ;  /* 0x0000000119197824 */ /* 0x000fc800078e021a */
[----:B------:R-:W-:-:S04]  /*37a0*/  IMAD.IADD R24, R24, 0x1, R25 ;  /* 0x0000000118187824 */ /* 0x000fc800078e0219 */
[----:B------:R-:W-:Y:S02]  /*37b0*/  IMAD.IADD R23, R23, 0x1, R24 ;  /* 0x0000000117177824 */ /* 0x000fe400078e0218 */
[----:B0-----:R-:W-:Y:S02]  /*37c0*/  IMAD R8, R8, 0x48, R29 ;  /* 0x0000004808087824 */ /* 0x001fe400078e021d */
[----:B------:R-:W-:-:S03]  /*37d0*/  IMAD.IADD R22, R22, 0x1, R23 ;  /* 0x0000000116167824 */ /* 0x000fc600078e0217 */
[----:B------:R-:W-:Y:S01]  /*37e0*/  STS [R8], R39 ;  /* 0x0000002708007388 */ /* 0x000fe20000000800 */
[----:B------:R-:W-:-:S03]  /*37f0*/  IMAD.IADD R21, R21, 0x1, R22 ;  /* 0x0000000115157824 */ /* 0x000fc600078e0216 */
[----:B------:R-:W-:Y:S01]  /*3800*/  STS [R8+0x4], R32 ;  /* 0x0000042008007388 */ /* 0x000fe20000000800 */
        /* <DEDUP_REMOVED lines=15> */
[----:B------:R-:W-:Y:S04]  /*3900*/  STS [R8+0x24], R22 ;  /* 0x0000241608007388 */ /* 0x000fe80000000800 */
        /* <DEDUP_REMOVED lines=8> */
[----:B------:R0:W-:Y:S01]  /*3990*/  STS [R8+0x48], R0 ;  /* 0x0000480008007388 */ /* 0x0001e20000000800 */
[----:B------:R-:W-:-:S03]  /*39a0*/  NOP ;  /* 0x0000000000007918 */ /* 0x000fc60000000000 */
[----:B------:R-:W-:Y:S04]  /*39b0*/  LDS R39, [R29] ;  /* 0x000000001d277984 */ /* 0x000fe80000000800 */
[----:B------:R-:W-:Y:S04]  /*39c0*/  LDS R41, [R29+0x80] ;  /* 0x000080001d297984 */ /* 0x000fe80000000800 */
        /* <DEDUP_REMOVED lines=17> */
[----:B------:R2:W-:Y:S01]  /*3ae0*/  @!P0 STS [UR4+0x7b80], R12 ;  /* 0x007b800cff008988 */ /* 0x0005e20008000804 */
[----:B------:R-:W-:Y:S01]  /*3af0*/  BAR.SYNC.DEFER_BLOCKING 0x0 ;  /* 0x0000000000007b1d */ /* 0x000fe20000010000 */
[----:B0-----:R-:W-:-:S05]  /*3b00*/  IADD3 R0, P0, PT, R30, UR10, RZ ;  /* 0x0000000a1e007c10 */ /* 0x001fca000ff1e0ff */
[----:B------:R-:W0:Y:S01]  /*3b10*/  S2R R2, SR_TID.X ;  /* 0x0000000000027919 */ /* 0x000e220000002100 */
[----:B------:R-:W3:Y:S01]  /*3b20*/  LDS R31, [UR4+0x7b80] ;  /* 0x007b8004ff1f7984 */ /* 0x000ee20008000800 */
[C---:B0-----:R-:W-:Y:S02]  /*3b30*/  LOP3.LUT R3, R2.reuse, 0x3e0, RZ, 0xc0, !PT ;  /* 0x000003e002037812 */ /* 0x041fe400078ec0ff */
[----:B------:R-:W-:-:S05]  /*3b40*/  LOP3.LUT R2, R2, 0x1f, RZ, 0xc0, !PT ;  /* 0x0000001f02027812 */ /* 0x000fca00078ec0ff */
[----:B------:R-:W-:Y:S02]  /*3b50*/  IMAD R8, R3, 0x13, R2 ;  /* 0x0000001303087824 */ /* 0x000fe400078e0202 */
[----:B------:R-:W-:Y:S01]  /*3b60*/  IMAD.X R3, RZ, RZ, UR11, P0 ;  /* 0x0000000bff037e24 */ /* 0x000fe200080e06ff */
[----:B-1----:R-:W-:Y:S01]  /*3b70*/  LEA R2, P0, R0, UR8, 0x2 ;  /* 0x0000000800027c11 */ /* 0x002fe2000f8010ff */
[C---:B------:R-:W-:Y:S02]  /*3b80*/  VIADD R10, R8.reuse, 0x20 ;  /* 0x00000020080a7836 */ /* 0x040fe40000000000 */
[----:B--2---:R-:W-:Y:S01]  /*3b90*/  VIADD R12, R8, 0xa0 ;  /* 0x000000a0080c7836 */ /* 0x004fe20000000000 */
[----:B------:R-:W-:Y:S01]  /*3ba0*/  LEA.HI.X R3, R0, UR9, R3, 0x2, P0 ;  /* 0x0000000900037c11 */ /* 0x000fe200080f1403 */
[----:B------:R-:W-:Y:S01]  /*3bb0*/  VIADD R0, R8, 0x40 ;  /* 0x0000004008007836 */ /* 0x000fe20000000000 */
[-C--:B---3--:R-:W-:Y:S02]  /*3bc0*/  ISETP.GE.AND P1, PT, R30, R31.reuse, PT ;  /* 0x0000001f1e00720c */ /* 0x088fe40003f26270 */
[-C--:B------:R-:W-:Y:S01]  /*3bd0*/  ISETP.GE.AND P2, PT, R10, R31.reuse, PT ;  /* 0x0000001f0a00720c */ /* 0x080fe20003f46270 */
[----:B------:R-:W-:Y:S01]  /*3be0*/  VIADD R10, R8, 0x60 ;  /* 0x00000060080a7836 */ /* 0x000fe20000000000 */
[-C--:B------:R-:W-:Y:S01]  /*3bf0*/  ISETP.GE.AND P3, PT, R0, R31.reuse, PT ;  /* 0x0000001f0000720c */ /* 0x080fe20003f66270 */
[----:B------:R-:W-:Y:S01]  /*3c00*/  VIADD R0, R8, 0x80 ;  /* 0x0000008008007836 */ /* 0x000fe20000000000 */
[----:B------:R-:W-:-:S02]  /*3c10*/  ISETP.GE.AND P6, PT, R12, R31, PT ;  /* 0x0000001f0c00720c */ /* 0x000fc40003fc6270 */
[-C--:B------:R-:W-:Y:S01]  /*3c20*/  ISETP.GE.AND P4, PT, R10, R31.reuse, PT ;  /* 0x0000001f0a00720c */ /* 0x080fe20003f86270 */
[----:B------:R-:W-:Y:S01]  /*3c30*/  VIADD R10, R8, 0xc0 ;  /* 0x000000c0080a7836 */ /* 0x000fe20000000000 */
[-C--:B------:R-:W-:Y:S01]  /*3c40*/  ISETP.GE.AND P5, PT, R0, R31.reuse, PT ;  /* 0x0000001f0000720c */ /* 0x080fe20003fa6270 */
[----:B------:R-:W-:Y:S02]  /*3c50*/  VIADD R0, R8, 0xe0 ;  /* 0x000000e008007836 */ /* 0x000fe40000000000 */
[----:B------:R0:W-:Y:S01]  /*3c60*/  @!P1 STG.E desc[UR12][R2.64], R39 ;  /* 0x0000002702009986 */ /* 0x0001e2000c10190c */
[-C--:B------:R-:W-:Y:S01]  /*3c70*/  ISETP.GE.AND P0, PT, R10, R31.reuse, PT ;  /* 0x0000001f0a00720c */ /* 0x080fe20003f06270 */
[----:B------:R-:W-:Y:S01]  /*3c80*/  VIADD R10, R8, 0x160 ;  /* 0x00000160080a7836 */ /* 0x000fe20000000000 */
[-C--:B------:R-:W-:Y:S01]  /*3c90*/  ISETP.GE.AND P1, PT, R0, R31.reuse, PT ;  /* 0x0000001f0000720c */ /* 0x080fe20003f26270 */
[----:B------:R-:W-:Y:S01]  /*3ca0*/  VIADD R0, R8, 0x140 ;  /* 0x0000014008007836 */ /* 0x000fe20000000000 */
[----:B------:R0:W-:Y:S01]  /*3cb0*/  @!P2 STG.E desc[UR12][R2.64+0x80], R41 ;  /* 0x000080290200a986 */ /* 0x0001e2000c10190c */
[----:B------:R-:W-:-:S03]  /*3cc0*/  ISETP.GE.AND P2, PT, R37, R31, PT ;  /* 0x0000001f2500720c */ /* 0x000fc60003f46270 */
[----:B------:R0:W-:Y:S01]  /*3cd0*/  @!P3 STG.E desc[UR12][R2.64+0x100], R43 ;  /* 0x0001002b0200b986 */ /* 0x0001e2000c10190c */
[----:B------:R-:W-:-:S03]  /*3ce0*/  ISETP.GE.AND P3, PT, R36, R31, PT ;  /* 0x0000001f2400720c */ /* 0x000fc60003f66270 */
[----:B------:R0:W-:Y:S01]  /*3cf0*/  @!P4 STG.E desc[UR12][R2.64+0x180], R45 ;  /* 0x0001802d0200c986 */ /* 0x0001e2000c10190c */
[-C--:B------:R-:W-:Y:S01]  /*3d00*/  ISETP.GE.AND P4, PT, R0, R31.reuse, PT ;  /* 0x0000001f0000720c */ /* 0x080fe20003f86270 */
[----:B------:R-:W-:Y:S02]  /*3d10*/  VIADD R0, R8, 0x180 ;  /* 0x0000018008007836 */ /* 0x000fe40000000000 */
[----:B------:R0:W-:Y:S01]  /*3d20*/  @!P5 STG.E desc[UR12][R2.64+0x200], R4 ;  /* 0x000200040200d986 */ /* 0x0001e2000c10190c */
[-C--:B------:R-:W-:Y:S01]  /*3d30*/  ISETP.GE.AND P5, PT, R10, R31.reuse, PT ;  /* 0x0000001f0a00720c */ /* 0x080fe20003fa6270 */
[----:B------:R-:W-:Y:S02]  /*3d40*/  VIADD R10, R8, 0x1a0 ;  /* 0x000001a0080a7836 */ /* 0x000fe40000000000 */
[----:B------:R0:W-:Y:S01]  /*3d50*/  @!P6 STG.E desc[UR12][R2.64+0x280], R6 ;  /* 0x000280060200e986 */ /* 0x0001e2000c10190c */
[----:B------:R-:W-:Y:S01]  /*3d60*/  ISETP.GE.AND P6, PT, R0, R31, PT ;  /* 0x0000001f0000720c */ /* 0x000fe20003fc6270 */
[----:B------:R-:W-:-:S02]  /*3d70*/  VIADD R0, R8, 0x1c0 ;  /* 0x000001c008007836 */ /* 0x000fc40000000000 */
[----:B------:R0:W-:Y:S01]  /*3d80*/  @!P0 STG.E desc[UR12][R2.64+0x300], R33 ;  /* 0x0003002102008986 */ /* 0x0001e2000c10190c */
[-C--:B------:R-:W-:Y:S01]  /*3d90*/  ISETP.GE.AND P0, PT, R10, R31.reuse, PT ;  /* 0x0000001f0a00720c */ /* 0x080fe20003f06270 */
[C---:B------:R-:W-:Y:S02]  /*3da0*/  VIADD R10, R8.reuse, 0x1e0 ;  /* 0x000001e0080a7836 */ /* 0x040fe40000000000 */
[----:B------:R-:W-:Y:S01]  /*3db0*/  VIADD R8, R8, 0x200 ;  /* 0x0000020008087836 */ /* 0x000fe20000000000 */
[----:B------:R0:W-:Y:S01]  /*3dc0*/  @!P1 STG.E desc[UR12][R2.64+0x380], R25 ;  /* 0x0003801902009986 */ /* 0x0001e2000c10190c */
[----:B------:R-:W-:-:S03]  /*3dd0*/  ISETP.GE.AND P1, PT, R0, R31, PT ;  /* 0x0000001f0000720c */ /* 0x000fc60003f26270 */
        /* <DEDUP_REMOVED lines=8> */
[----:B------:R0:W-:Y:S04]  /*3e60*/  @!P6 STG.E desc[UR12][R2.64+0x600], R15 ;  /* 0x0006000f0200e986 */ /* 0x0001e8000c10190c */
[----:B------:R0:W-:Y:S04]  /*3e70*/  @!P0 STG.E desc[UR12][R2.64+0x680], R13 ;  /* 0x0006800d02008986 */ /* 0x0001e8000c10190c */
[----:B------:R0:W-:Y:S04]  /*3e80*/  @!P1 STG.E desc[UR12][R2.64+0x700], R11 ;  /* 0x0007000b02009986 */ /* 0x0001e8000c10190c */
[----:B------:R0:W-:Y:S04]  /*3e90*/  @!P2 STG.E desc[UR12][R2.64+0x780], R9 ;  /* 0x000780090200a986 */ /* 0x0001e8000c10190c */
[----:B------:R0:W-:Y:S04]  /*3ea0*/  @!P3 STG.E desc[UR12][R2.64+0x800], R7 ;  /* 0x000800070200b986 */ /* 0x0001e8000c10190c */
[----:B------:R0:W-:Y:S01]  /*3eb0*/  @!P4 STG.E desc[UR12][R2.64+0x880], R5 ;  /* 0x000880050200c986 */ /* 0x0001e2000c10190c */
[----:B------:R-:W-:Y:S05]  /*3ec0*/  @P5 EXIT ;  /* 0x000000000000594d */ /* 0x000fea0003800000 */
[----:B------:R-:W-:Y:S01]  /*3ed0*/  STG.E desc[UR12][R2.64+0x900], R27 ;  /* 0x0009001b02007986 */ /* 0x000fe2000c10190c */
[----:B------:R-:W-:Y:S05]  /*3ee0*/  EXIT ;  /* 0x000000000000794d */ /* 0x000fea0003800000 */
.L_x_5:
[----:B------:R-:W-:Y:S01]  /*3ef0*/  BSSY B1, `(.L_x_32) ;  /* 0x0000006000017945 */ /* 0x000fe20003800000 */
[----:B------:R-:W-:Y:S01]  /*3f00*/  PLOP3.LUT P0, PT, P0, PT, PT, 0x8, 0x80 ;  /* 0x000000000080781c */ /* 0x000fe2000070e170 */
[----:B------:R-:W-:-:S12]  /*3f10*/  IMAD.MOV.U32 R10, RZ, RZ, -0x1 ;  /* 0xffffffffff0a7424 */ /* 0x000fd800078e00ff */
[----:B------:R-:W-:Y:S05]  /*3f20*/  WARPSYNC.COLLECTIVE R10, `(.L_x_33) ;  /* 0x000000000a087348 */ /* 0x000fea0003c00000 */
[----:B------:R-:W-:Y:S01]  /*3f30*/  VOTE.ANY P0, P0 ;  /* 0x0000000000ff7806 */ /* 0x000fe20000000100 */
[----:B------:R-:W-:-:S12]  /*3f40*/  ENDCOLLECTIVE ;  /* 0x000000000000791b */ /* 0x000fd80003800000 */
.L_x_33:
[----:B------:R-:W-:Y:S05]  /*3f50*/  BSYNC B1 ;  /* 0x0000000000017941 */ /* 0x000fea0003800000 */
.L_x_32:
[----:B------:R-:W-:Y:S05]  /*3f60*/  BRA `(.L_x_34) ;  /* 0xffffffd000287947 */ /* 0x000fea000383ffff */
.L_x_7:
[----:B------:R-:W-:Y:S01]  /*3f70*/  BSSY B1, `(.L_x_35) ;  /* 0x0000006000017945 */ /* 0x000fe20003800000 */
[----:B------:R-:W-:Y:S01]  /*3f80*/  PLOP3.LUT P0, PT, P0, PT, PT, 0x8, 0x80 ;  /* 0x000000000080781c */ /* 0x000fe2000070e170 */
[----:B------:R-:W-:-:S12]  /*3f90*/  IMAD.MOV.U32 R10, RZ, RZ, -0x1 ;  /* 0xffffffffff0a7424 */ /* 0x000fd800078e00ff */
[----:B------:R-:W-:Y:S05]  /*3fa0*/  WARPSYNC.COLLECTIVE R10, `(.L_x_36) ;  /* 0x000000000a087348 */ /* 0x000fea0003c00000 */
[----:B------:R-:W-:Y:S01]  /*3fb0*/  VOTE.ANY P0, P0 ;  /* 0x0000000000ff7806 */ /* 0x000fe20000000100 */
[----:B------:R-:W-:-:S12]  /*3fc0*/  ENDCOLLECTIVE ;  /* 0x000000000000791b */ /* 0x000fd80003800000 */
.L_x_36:
[----:B------:R-:W-:Y:S05]  /*3fd0*/  BSYNC B1 ;  /* 0x0000000000017941 */ /* 0x000fea0003800000 */
.L_x_35:
[----:B------:R-:W-:Y:S05]  /*3fe0*/  BRA `(.L_x_37) ;  /* 0xffffffd0002c7947 */ /* 0x000fea000383ffff */
.L_x_9:
[----:B------:R-:W0:Y:S01]  /*3ff0*/  S2R R8, SR_GEMASK ;  /* 0x0000000000087919 */ /* 0x000e220000003c00 */
[----:B------:R-:W-:Y:S01]  /*4000*/  BSSY B1, `(.L_x_38) ;  /* 0x0000006000017945 */ /* 0x000fe20003800000 */
[----:B------:R-:W-:Y:S01]  /*4010*/  PLOP3.LUT P2, PT, P0, PT, PT, 0x8, 0x80 ;  /* 0x000000000080781c */ /* 0x000fe2000074e170 */
[----:B------:R-:W-:-:S12]  /*4020*/  IMAD.MOV.U32 R10, RZ, RZ, -0x1 ;  /* 0xffffffffff0a7424 */ /* 0x000fd800078e00ff */
[----:B0-----:R-:W-:Y:S05]  /*4030*/  WARPSYNC.COLLECTIVE R10, `(.L_x_39) ;  /* 0x000000000a087348 */ /* 0x001fea0003c00000 */
[----:B------:R-:W-:Y:S01]  /*4040*/  VOTE.ANY R10, PT, P2 ;  /* 0x00000000000a7806 */ /* 0x000fe200010e0100 */
[----:B0-----:R-:W-:Y:S06]  /*4050*/  ENDCOLLECTIVE ;  /* 0x000000000000791b */ /* 0x001fec0003800000 */
.L_x_39:
[----:B------:R-:W-:Y:S05]  /*4060*/  BSYNC B1 ;  /* 0x0000000000017941 */ /* 0x000fea0003800000 */
.L_x_38:
[----:B------:R-:W-:Y:S01]  /*4070*/  LOP3.LUT R10, R10, 0x80000000, R8, 0xec, !PT ;  /* 0x800000000a0a7812 */ /* 0x000fe200078eec08 */
[----:B------:R-:W-:Y:S01]  /*4080*/  IMAD.MOV.U32 R14, RZ, RZ, 0x1 ;  /* 0x00000001ff0e7424 */ /* 0x000fe200078e00ff */
[----:B------:R-:W-:Y:S01]  /*4090*/  ISETP.NE.AND P0, PT, R12, 0x65, PT ;  /* 0x000000650c00780c */ /* 0x000fe20003f05270 */
[C---:B------:R-:W-:Y:S02]  /*40a0*/  VIADD R38, R37.reuse, 0x2 ;  /* 0x0000000225267836 */ /* 0x040fe40000000000 */
[C---:B------:R-:W-:Y:S02]  /*40b0*/  VIADD R11, R10.reuse, 0xffffffff ;  /* 0xffffffff0a0b7836 */ /* 0x040fe40000000000 */
[C---:B------:R-:W-:Y:S02]  /*40c0*/  VIADD R19, R37.reuse, 0x4 ;  /* 0x0000000425137836 */ /* 0x040fe40000000000 */
[----:B------:R-:W-:Y:S01]  /*40d0*/  VIADD R39, R37, 0x10 ;  /* 0x0000001025277836 */ /* 0x000fe20000000000 */
[----:B------:R-:W-:Y:S01]  /*40e0*/  LOP3.LUT R11, R10, R11, RZ, 0xc, !PT ;  /* 0x0000000b0a0b7212 */ /* 0x000fe200078e0cff */
[----:B------:R-:W-:-:S03]  /*40f0*/  IMAD.MOV.U32 R10, RZ, RZ, -0x1 ;  /* 0xffffffffff0a7424 */ /* 0x000fc600078e00ff */
[----:B------:R0:W1:Y:S04]  /*4100*/  POPC R15, R11 ;  /* 0x0000000b000f7309 */ /* 0x0000680000000000 */
[----:B01----:R-:W-:Y:S05]  /*4110*/  WARPSYNC.COLLECTIVE R10, `(.L_x_40) ;  /* 0x000000000a087348 */ /* 0x003fea0003c00000 */
[----:B-1----:R1:W2:Y:S02]  /*4120*/  SHFL.DOWN P2, R16, R13, R14, R15 ;  /* 0x0800000e0d107389 */ /* 0x0022a4000004000f */
[----:B012---:R-:W-:Y:S05]  /*4130*/  ENDCOLLECTIVE ;  /* 0x000000000000791b */ /* 0x007fea0003800000 */
.L_x_40:
[----:B------:R-:W-:Y:S01]  /*4140*/  IMAD.MOV.U32 R14, RZ, RZ, 0x2 ;  /* 0x00000002ff0e7424 */ /* 0x000fe200078e00ff */
[----:B------:R-:W-:-:S04]  /*4150*/  ISETP.GE.AND P2, PT, R37, R15, PT ;  /* 0x0000000f2500720c */ /* 0x000fc80003f46270 */
[----:B------:R-:W-:-:S05]  /*4160*/  SEL R16, R16, RZ, !P2 ;  /* 0x000000ff10107207 */ /* 0x000fca0005000000 */
[----:B------:R-:W-:-:S04]  /*4170*/  IMAD.IADD R36, R16, 0x1, R13 ;  /* 0x0000000110247824 */ /* 0x000fc800078e020d */
[----:B------:R-:W-:-:S07]  /*4180*/  IMAD.MOV.U32 R13, RZ, RZ, R36 ;  /* 0x000000ffff0d7224 */ /* 0x000fce00078e0024 */
[----:B------:R-:W-:Y:S05]  /*4190*/  WARPSYNC.COLLECTIVE R10, `(.L_x_41) ;  /* 0x000000000a087348 */ /* 0x000fea0003c00000 */
[----:B------:R0:W1:Y:S02]  /*41a0*/  SHFL.DOWN P2, R16, R13, R14, R15 ;  /* 0x0800000e0d107389 */ /* 0x000064000004000f */
[----:B01----:R-:W-:Y:S05]  /*41b0*/  ENDCOLLECTIVE ;  /* 0x000000000000791b */ /* 0x003fea0003800000 */
.L_x_41:
[----:B------:R-:W-:Y:S01]  /*41c0*/  IMAD.MOV.U32 R14, RZ, RZ, 0x4 ;  /* 0x00000004ff0e7424 */ /* 0x000fe200078e00ff */
[----:B------:R-:W-:-:S04]  /*41d0*/  ISETP.GT.AND P2, PT, R38, R15, PT ;  /* 0x0000000f2600720c */ /* 0x000fc80003f44270 */
[----:B------:R-:W-:-:S05]  /*41e0*/  SEL R11, R16, RZ, !P2 ;  /* 0x000000ff100b7207 */ /* 0x000fca0005000000 */
[----:B------:R-:W-:Y:S02]  /*41f0*/  IMAD.IADD R40, R36, 0x1, R11 ;  /* 0x0000000124287824 */ /* 0x000fe400078e020b */
[----:B------:R-:W-:Y:S02]  /*4200*/  VIADD R36, R37, 0x8 ;  /* 0x0000000825247836 */ /* 0x000fe40000000000 */
[----:B------:R-:W-:-:S07]  /*4210*/  IMAD.MOV.U32 R13, RZ, RZ, R40 ;  /* 0x000000ffff0d7224 */ /* 0x000fce00078e0028 */
[----:B------:R-:W-:Y:S05]  /*4220*/  WARPSYNC.COLLECTIVE R10, `(.L_x_42) ;  /* 0x000000000a087348 */ /* 0x000fea0003c00000 */
[----:B------:R0:W1:Y:S02]  /*4230*/  SHFL.DOWN P2, R16, R13, R14, R15 ;  /* 0x0800000e0d107389 */ /* 0x000064000004000f */
[----:B01----:R-:W-:Y:S05]  /*4240*/  ENDCOLLECTIVE ;  /* 0x000000000000791b */ /* 0x003fea0003800000 */
.L_x_42:
[----:B------:R-:W-:Y:S01]  /*4250*/  IMAD.MOV.U32 R14, RZ, RZ, 0x8 ;  /* 0x00000008ff0e7424 */ /* 0x000fe200078e00ff */
[----:B------:R-:W-:-:S04]  /*4260*/  ISETP.GT.AND P2, PT, R19, R15, PT ;  /* 0x0000000f1300720c */ /* 0x000fc80003f44270 */
[----:B------:R-:W-:-:S05]  /*4270*/  SEL R11, R16, RZ, !P2 ;  /* 0x000000ff100b7207 */ /* 0x000fca0005000000 */
[----:B------:R-:W-:-:S04]  /*4280*/  IMAD.IADD R42, R40, 0x1, R11 ;  /* 0x00000001282a7824 */ /* 0x000fc800078e020b */
[----:B------:R-:W-:-:S07]  /*4290*/  IMAD.MOV.U32 R13, RZ, RZ, R42 ;  /* 0x000000ffff0d7224 */ /* 0x000fce00078e002a */
[----:B------:R-:W-:Y:S05]  /*42a0*/  WARPSYNC.COLLECTIVE R10, `(.L_x_43) ;  /* 0x000000000a087348 */ /* 0x000fea0003c00000 */
[----:B------:R0:W1:Y:S02]  /*42b0*/  SHFL.DOWN P2, R16, R13, R14, R15 ;  /* 0x0800000e0d107389 */ /* 0x000064000004000f */
[----:B01----:R-:W-:Y:S05]  /*42c0*/  ENDCOLLECTIVE ;  /* 0x000000000000791b */ /* 0x003fea0003800000 */
.L_x_43:
        /* <DEDUP_REMOVED lines=8> */
.L_x_44:
[----:B------:R-:W-:Y:S05]  /*4350*/  WARPSYNC.COLLECTIVE R10, `(.L_x_45) ;  /* 0x000000000a087348 */ /* 0x000fea0003c00000 */
[----:B------:R-:W-:Y:S01]  /*4360*/  VOTE.ALL P0, P0 ;  /* 0x0000000000ff7806 */ /* 0x000fe20000000000 */
[----:B------:R-:W-:-:S12]  /*4370*/  ENDCOLLECTIVE ;  /* 0x000000000000791b */ /* 0x000fd80003800000 */
.L_x_45:
[----:B------:R-:W0:Y:S01]  /*4380*/  LDC.64 R12, c[0x0][0x390] ;  /* 0x0000e400ff0c7b82 */ /* 0x000e220000000a00 */
[----:B------:R-:W-:-:S04]  /*4390*/  ISETP.GT.AND P2, PT, R39, R15, PT ;  /* 0x0000000f2700720c */ /* 0x000fc80003f44270 */
[----:B------:R-:W-:-:S05]  /*43a0*/  SEL R16, R16, RZ, !P2 ;  /* 0x000000ff10107207 */ /* 0x000fca0005000000 */
[----:B------:R-:W-:Y:S01]  /*43b0*/  IMAD.IADD R40, R41, 0x1, R16 ;  /* 0x0000000129287824 */ /* 0x000fe200078e0210 */
[----:B0-----:R-:W-:-:S05]  /*43c0*/  IADD3 R42, P2, PT, R12, 0x100, RZ ;  /* 0x000001000c2a7810 */ /* 0x001fca0007f5e0ff */
[----:B------:R-:W-:Y:S01]  /*43d0*/  IMAD.X R43, RZ, RZ, R13, P2 ;  /* 0x000000ffff2b7224 */ /* 0x000fe200010e060d */
[----:B------:R-:W-:Y:S07]  /*43e0*/  BRA `(.L_x_46) ;  /* 0xffffffcc00c87947 */ /* 0x000fee000383ffff */
.L_x_11:
[----:B------:R-:W-:Y:S01]  /*43f0*/  BSSY B1, `(.L_x_47) ;  /* 0x0000006000017945 */ /* 0x000fe20003800000 */
[----:B------:R-:W-:Y:S01]  /*4400*/  PLOP3.LUT P0, PT, P0, PT, PT, 0x8, 0x80 ;  /* 0x000000000080781c */ /* 0x000fe2000070e170 */
[----:B------:R-:W-:-:S12]  /*4410*/  IMAD.MOV.U32 R10, RZ, RZ, -0x1 ;  /* 0xffffffffff0a7424 */ /* 0x000fd800078e00ff */
[----:B------:R-:W-:Y:S05]  /*4420*/  WARPSYNC.COLLECTIVE R10, `(.L_x_48) ;  /* 0x000000000a087348 */ /* 0x000fea0003c00000 */
[----:B------:R-:W-:Y:S01]  /*4430*/  VOTE.ANY P0, P0 ;  /* 0x0000000000ff7806 */ /* 0x000fe20000000100 */
[----:B------:R-:W-:-:S12]  /*4440*/  ENDCOLLECTIVE ;  /* 0x000000000000791b */ /* 0x000fd80003800000 */
.L_x_48:
[----:B------:R-:W-:Y:S05]  /*4450*/  BSYNC B1 ;  /* 0x0000000000017941 */ /* 0x000fea0003800000 */
.L_x_47:
[----:B------:R-:W-:Y:S05]  /*4460*/  BRA `(.L_x_49) ;  /* 0xffffffcc00d07947 */ /* 0x000fea000383ffff */
.L_x_13:
[----:B------:R-:W-:Y:S01]  /*4470*/  BSSY B1, `(.L_x_50) ;  /* 0x0000006000017945 */ /* 0x000fe20003800000 */
[----:B------:R-:W-:Y:S01]  /*4480*/  PLOP3.LUT P0, PT, P0, PT, PT, 0x8, 0x80 ;  /* 0x000000000080781c */ /* 0x000fe2000070e170 */
[----:B------:R-:W-:-:S12]  /*4490*/  IMAD.MOV.U32 R10, RZ, RZ, -0x1 ;  /* 0xffffffffff0a7424 */ /* 0x000fd800078e00ff */
[----:B------:R-:W-:Y:S05]  /*44a0*/  WARPSYNC.COLLECTIVE R10, `(.L_x_51) ;  /* 0x000000000a087348 */ /* 0x000fea0003c00000 */
[----:B------:R-:W-:Y:S01]  /*44b0*/  VOTE.ANY P0, P0 ;  /* 0x0000000000ff7806 */ /* 0x000fe20000000100 */
[----:B------:R-:W-:-:S12]  /*44c0*/  ENDCOLLECTIVE ;  /* 0x000000000000791b */ /* 0x000fd80003800000 */
.L_x_51:
[----:B------:R-:W-:Y:S05]  /*44d0*/  BSYNC B1 ;  /* 0x0000000000017941 */ /* 0x000fea0003800000 */
.L_x_50:
[----:B------:R-:W-:Y:S05]  /*44e0*/  BRA `(.L_x_52) ;  /* 0xffffffcc00d47947 */ /* 0x000fea000383ffff */
.L_x_15:
[----:B------:R-:W-:Y:S01]  /*44f0*/  BSSY B1, `(.L_x_53) ;  /* 0x0000006000017945 */ /* 0x000fe20003800000 */
[----:B------:R-:W-:Y:S01]  /*4500*/  PLOP3.LUT P2, PT, P0, PT, PT, 0x8, 0x80 ;  /* 0x000000000080781c */ /* 0x000fe2000074e170 */
[----:B------:R-:W-:-:S12]  /*4510*/  IMAD.MOV.U32 R10, RZ, RZ, -0x1 ;  /* 0xffffffffff0a7424 */ /* 0x000fd800078e00ff */
[----:B------:R-:W-:Y:S05]  /*4520*/  WARPSYNC.COLLECTIVE R10, `(.L_x_54) ;  /* 0x000000000a087348 */ /* 0x000fea0003c00000 */
[----:B------:R-:W-:Y:S01]  /*4530*/  VOTE.ANY R10, PT, P2 ;  /* 0x00000000000a7806 */ /* 0x000fe200010e0100 */
[----:B------:R-:W-:Y:S06]  /*4540*/  ENDCOLLECTIVE ;  /* 0x000000000000791b */ /* 0x000fec0003800000 */
.L_x_54:
[----:B------:R-:W-:Y:S05]  /*4550*/  BSYNC B1 ;  /* 0x0000000000017941 */ /* 0x000fea0003800000 */
.L_x_53:
[----:B------:R-:W-:Y:S01]  /*4560*/  LOP3.LUT R10, R10, 0x80000000, R8, 0xec, !PT ;  /* 0x800000000a0a7812 */ /* 0x000fe200078eec08 */
[----:B------:R-:W-:Y:S02]  /*4570*/  IMAD.MOV.U32 R14, RZ, RZ, 0x1 ;  /* 0x00000001ff0e7424 */ /* 0x000fe400078e00ff */
[----:B------:R-:W-:Y:S02]  /*4580*/  VIADD R18, R18, 0xffffffe0 ;  /* 0xffffffe012127836 */ /* 0x000fe40000000000 */
[----:B------:R-:W-:-:S05]  /*4590*/  VIADD R15, R10, 0xffffffff ;  /* 0xffffffff0a0f7836 */ /* 0x000fca0000000000 */
[----:B------:R-:W-:Y:S01]  /*45a0*/  LOP3.LUT R15, R10, R15, RZ, 0xc, !PT ;  /* 0x0000000f0a0f7212 */ /* 0x000fe200078e0cff */
[----:B------:R-:W-:-:S05]  /*45b0*/  IMAD.MOV.U32 R10, RZ, RZ, -0x1 ;  /* 0xffffffffff0a7424 */ /* 0x000fca00078e00ff */
[----:B------:R-:W0:Y:S02]  /*45c0*/  POPC R15, R15 ;  /* 0x0000000f000f7309 */ /* 0x000e240000000000 */
[----:B0-----:R-:W-:Y:S05]  /*45d0*/  WARPSYNC.COLLECTIVE R10, `(.L_x_55) ;  /* 0x000000000a087348 */ /* 0x001fea0003c00000 */
[----:B0-----:R0:W1:Y:S02]  /*45e0*/  SHFL.DOWN P2, R16, R13, R14, R15 ;  /* 0x0800000e0d107389 */ /* 0x001064000004000f */
[----:B01----:R-:W-:Y:S05]  /*45f0*/  ENDCOLLECTIVE ;  /* 0x000000000000791b */ /* 0x003fea0003800000 */
.L_x_55:
[----:B------:R-:W-:Y:S01]  /*4600*/  ISETP.GE.AND P0, PT, R37, R15, PT ;  /* 0x0000000f2500720c */ /* 0x000fe20003f06270 */
[----:B------:R-:W-:-:S03]  /*4610*/  IMAD.MOV.U32 R14, RZ, RZ, 0x2 ;  /* 0x00000002ff0e7424 */ /* 0x000fc600078e00ff */
[----:B------:R-:W-:Y:S02]  /*4620*/  SEL R16, R16, RZ, !P0 ;  /* 0x000000ff10107207 */ /* 0x000fe40004000000 */
[----:B------:R-:W-:-:S03]  /*4630*/  ISETP.GT.AND P0, PT, R38, R15, PT ;  /* 0x0000000f2600720c */ /* 0x000fc60003f04270 */
[----:B------:R-:W-:-:S04]  /*4640*/  IMAD.IADD R41, R16, 0x1, R13 ;  /* 0x0000000110297824 */ /* 0x000fc800078e020d */
[----:B------:R-:W-:-:S07]  /*4650*/  IMAD.MOV.U32 R13, RZ, RZ, R41 ;  /* 0x000000ffff0d7224 */ /* 0x000fce00078e0029 */
[----:B------:R-:W-:Y:S05]  /*4660*/  WARPSYNC.COLLECTIVE R10, `(.L_x_56) ;  /* 0x000000000a087348 */ /* 0x000fea0003c00000 */
[----:B------:R0:W1:Y:S02]  /*4670*/  SHFL.DOWN P2, R16, R13, R14, R15 ;  /* 0x0800000e0d107389 */ /* 0x000064000004000f */
[----:B01----:R-:W-:Y:S05]  /*4680*/  ENDCOLLECTIVE ;  /* 0x000000000000791b */ /* 0x003fea0003800000 */
.L_x_56:
[----:B------:R-:W-:Y:S01]  /*4690*/  IMAD.MOV.U32 R14, RZ, RZ, 0x4 ;  /* 0x00000004ff0e7424 */ /* 0x000fe200078e00ff */
[----:B------:R-:W-:Y:S02]  /*46a0*/  SEL R16, R16, RZ, !P0 ;  /* 0x000000ff10107207 */ /* 0x000fe40004000000 */
[----:B------:R-:W-:-:S03]  /*46b0*/  ISETP.GT.AND P0, PT, R19, R15, PT ;  /* 0x0000000f1300720c */ /* 0x000fc60003f04270 */
[----:B------:R-:W-:-:S04]  /*46c0*/  IMAD.IADD R41, R41, 0x1, R16 ;  /* 0x0000000129297824 */ /* 0x000fc800078e0210 */
[----:B------:R-:W-:-:S07]  /*46d0*/  IMAD.MOV.U32 R13, RZ, RZ, R41 ;  /* 0x000000ffff0d7224 */ /* 0x000fce00078e0029 */
[----:B------:R-:W-:Y:S05]  /*46e0*/  WARPSYNC.COLLECTIVE R10, `(.L_x_57) ;  /* 0x000000000a087348 */ /* 0x000fea0003c00000 */
[----:B------:R0:W1:Y:S02]  /*46f0*/  SHFL.DOWN P2, R16, R13, R14, R15 ;  /* 0x0800000e0d107389 */ /* 0x000064000004000f */
[----:B01----:R-:W-:Y:S05]  /*4700*/  ENDCOLLECTIVE ;  /* 0x000000000000791b */ /* 0x003fea0003800000 */
.L_x_57:
[----:B------:R-:W-:Y:S01]  /*4710*/  IMAD.MOV.U32 R14, RZ, RZ, 0x8 ;  /* 0x00000008ff0e7424 */ /* 0x000fe200078e00ff */
[----:B------:R-:W-:Y:S02]  /*4720*/  SEL R16, R16, RZ, !P0 ;  /* 0x000000ff10107207 */ /* 0x000fe40004000000 */
[----:B------:R-:W-:-:S03]  /*4730*/  ISETP.GT.AND P0, PT, R36, R15, PT ;  /* 0x0000000f2400720c */ /* 0x000fc60003f04270 */
[----:B------:R-:W-:-:S10]  /*4740*/  IMAD.IADD R13, R41, 0x1, R16 ;  /* 0x00000001290d7824 */ /* 0x000fd400078e0210 */
[----:B------:R-:W-:Y:S05]  /*4750*/  WARPSYNC.COLLECTIVE R10, `(.L_x_58) ;  /* 0x000000000a087348 */ /* 0x000fea0003c00000 */
[----:B------:R0:W1:Y:S02]  /*4760*/  SHFL.DOWN P2, R16, R13, R14, R15 ;  /* 0x0800000e0d107389 */ /* 0x000064000004000f */
[----:B01----:R-:W-:Y:S05]  /*4770*/  ENDCOLLECTIVE ;  /* 0x000000000000791b */ /* 0x003fea0003800000 */
.L_x_58:
        /* <DEDUP_REMOVED lines=8> */
.L_x_59:
[----:B------:R-:W-:Y:S02]  /*4800*/  SEL R16, R16, RZ, !P0 ;  /* 0x000000ff10107207 */ /* 0x000fe40004000000 */
[----:B------:R-:W-:Y:S02]  /*4810*/  ISETP.NE.AND P0, PT, R12, 0x65, PT ;  /* 0x000000650c00780c */ /* 0x000fe40003f05270 */
[----:B------:R-:W-:-:S11]  /*4820*/  IADD3 R40, PT, PT, R41, R16, R40 ;  /* 0x0000001029287210 */ /* 0x000fd60007ffe028 */
[----:B------:R-:W-:Y:S05]  /*4830*/  WARPSYNC.COLLECTIVE R10, `(.L_x_60) ;  /* 0x000000000a087348 */ /* 0x000fea0003c00000 */
[----:B------:R-:W-:Y:S01]  /*4840*/  VOTE.ALL P0, P0 ;  /* 0x0000000000ff7806 */ /* 0x000fe20000000000 */
[----:B------:R-:W-:-:S12]  /*4850*/  ENDCOLLECTIVE ;  /* 0x000000000000791b */ /* 0x000fd80003800000 */
.L_x_60:
[----:B------:R-:W-:Y:S05]  /*4860*/  BRA `(.L_x_61) ;  /* 0xffffffcc00747947 */ /* 0x000fea000383ffff */
.L_x_20:
[----:B------:R-:W-:Y:S01]  /*4870*/  BSSY B0, `(.L_x_62) ;  /* 0x0000006000007945 */ /* 0x000fe20003800000 */
[----:B------:R-:W-:Y:S01]  /*4880*/  PLOP3.LUT P0, PT, P0, PT, PT, 0x8, 0x80 ;  /* 0x000000000080781c */ /* 0x000fe2000070e170 */
[----:B------:R-:W-:-:S12]  /*4890*/  IMAD.MOV.U32 R10, RZ, RZ, -0x1 ;  /* 0xffffffffff0a7424 */ /* 0x000fd800078e00ff */
[----:B------:R-:W-:Y:S05]  /*48a0*/  WARPSYNC.COLLECTIVE R10, `(.L_x_63) ;  /* 0x000000000a087348 */ /* 0x000fea0003c00000 */
[----:B------:R-:W-:Y:S01]  /*48b0*/  VOTE.ANY P0, P0 ;  /* 0x0000000000ff7806 */ /* 0x000fe20000000100 */
[----:B------:R-:W-:-:S12]  /*48c0*/  ENDCOLLECTIVE ;  /* 0x000000000000791b */ /* 0x000fd80003800000 */
.L_x_63:
[----:B------:R-:W-:Y:S05]  /*48d0*/  BSYNC B0 ;  /* 0x0000000000007941 */ /* 0x000fea0003800000 */
.L_x_62:
[----:B------:R-:W-:Y:S05]  /*48e0*/  BRA `(.L_x_64) ;  /* 0xffffffe400807947 */ /* 0x000fea000383ffff */
.L_x_22:
[----:B------:R-:W-:Y:S01]  /*48f0*/  BSSY B0, `(.L_x_65) ;  /* 0x0000006000007945 */ /* 0x000fe20003800000 */
[----:B------:R-:W-:Y:S01]  /*4900*/  PLOP3.LUT P0, PT, P0, PT, PT, 0x8, 0x80 ;  /* 0x000000000080781c */ /* 0x000fe2000070e170 */
[----:B------:R-:W-:-:S12]  /*4910*/  IMAD.MOV.U32 R10, RZ, RZ, -0x1 ;  /* 0xffffffffff0a7424 */ /* 0x000fd800078e00ff */
[----:B------:R-:W-:Y:S05]  /*4920*/  WARPSYNC.COLLECTIVE R10, `(.L_x_66) ;  /* 0x000000000a087348 */ /* 0x000fea0003c00000 */
[----:B------:R-:W-:Y:S01]  /*4930*/  VOTE.ANY P0, P0 ;  /* 0x0000000000ff7806 */ /* 0x000fe20000000100 */
[----:B------:R-:W-:-:S12]  /*4940*/  ENDCOLLECTIVE ;  /* 0x000000000000791b */ /* 0x000fd80003800000 */
.L_x_66:
[----:B------:R-:W-:Y:S05]  /*4950*/  BSYNC B0 ;  /* 0x0000000000007941 */ /* 0x000fea0003800000 */
.L_x_65:
[----:B------:R-:W-:Y:S05]  /*4960*/  BRA `(.L_x_67) ;  /* 0xffffffe400847947 */ /* 0x000fea000383ffff */
.L_x_24:
[----:B------:R-:W0:Y:S01]  /*4970*/  S2R R19, SR_GEMASK ;  /* 0x0000000000137919 */ /* 0x000e220000003c00 */
[----:B------:R-:W-:Y:S01]  /*4980*/  BSSY B0, `(.L_x_68) ;  /* 0x0000007000007945 */ /* 0x000fe20003800000 */
[----:B------:R-:W-:Y:S01]  /*4990*/  ISETP.NE.AND P0, PT, R8, 0x65, PT ;  /* 0x000000650800780c */ /* 0x000fe20003f05270 */
[----:B------:R-:W-:Y:S01]  /*49a0*/  IMAD.MOV.U32 R10, RZ, RZ, -0x1 ;  /* 0xffffffffff0a7424 */ /* 0x000fe200078e00ff */
[----:B------:R-:W-:-:S13]  /*49b0*/  PLOP3.LUT P2, PT, P2, PT, PT, 0x8, 0x80 ;  /* 0x000000000080781c */ /* 0x000fda000174e170 */
[----:B0-----:R-:W-:Y:S05]  /*49c0*/  WARPSYNC.COLLECTIVE R10, `(.L_x_69) ;  /* 0x000000000a087348 */ /* 0x001fea0003c00000 */
[----:B------:R-:W-:Y:S01]  /*49d0*/  VOTE.ANY R10, PT, P2 ;  /* 0x00000000000a7806 */ /* 0x000fe200010e0100 */
[----:B0-----:R-:W-:Y:S06]  /*49e0*/  ENDCOLLECTIVE ;  /* 0x000000000000791b */ /* 0x001fec0003800000 */
.L_x_69:
[----:B------:R-:W-:Y:S05]  /*49f0*/  BSYNC B0 ;  /* 0x0000000000007941 */ /* 0x000fea0003800000 */
.L_x_68:
[----:B------:R-:W-:Y:S01]  /*4a00*/  LOP3.LUT R10, R10, 0x80000000, R19, 0xec, !PT ;  /* 0x800000000a0a7812 */ /* 0x000fe200078eec13 */
[----:B------:R-:W-:-:S04]  /*4a10*/  IMAD.MOV.U32 R14, RZ, RZ, 0x1 ;  /* 0x00000001ff0e7424 */ /* 0x000fc800078e00ff */
[----:B------:R-:W-:-:S05]  /*4a20*/  VIADD R13, R10, 0xffffffff ;  /* 0xffffffff0a0d7836 */ /* 0x000fca0000000000 */
[----:B------:R-:W-:Y:S01]  /*4a30*/  LOP3.LUT R8, R10, R13, RZ, 0xc, !PT ;  /* 0x0000000d0a087212 */ /* 0x000fe200078e0cff */
[----:B------:R-:W-:Y:S02]  /*4a40*/  IMAD.MOV.U32 R13, RZ, RZ, R9 ;  /* 0x000000ffff0d7224 */ /* 0x000fe400078e0009 */
[----:B------:R-:W-:Y:S01]  /*4a50*/  IMAD.MOV.U32 R10, RZ, RZ, -0x1 ;  /* 0xffffffffff0a7424 */ /* 0x000fe200078e00ff */
[----:B------:R0:W1:Y:S02]  /*4a60*/  POPC R15, R8 ;  /* 0x00000008000f7309 */ /* 0x0000640000000000 */
[----:B0-----:R-:W-:-:S07]  /*4a70*/  VIADD R8, R38, 0x4 ;  /* 0x0000000426087836 */ /* 0x001fce0000000000 */
[----:B-1----:R-:W-:Y:S05]  /*4a80*/  WARPSYNC.COLLECTIVE R10, `(.L_x_70) ;  /* 0x000000000a087348 */ /* 0x002fea0003c00000 */
[----:B-1----:R0:W1:Y:S02]  /*4a90*/  SHFL.DOWN P2, R16, R13, R14, R15 ;  /* 0x0800000e0d107389 */ /* 0x002064000004000f */
[----:B01----:R-:W-:Y:S05]  /*4aa0*/  ENDCOLLECTIVE ;  /* 0x000000000000791b */ /* 0x003fea0003800000 */
.L_x_70:
[----:B------:R-:W-:Y:S01]  /*4ab0*/  IMAD.MOV.U32 R14, RZ, RZ, 0x2 ;  /* 0x00000002ff0e7424 */ /* 0x000fe200078e00ff */
[----:B------:R-:W-:-:S04]  /*4ac0*/  ISETP.GE.AND P2, PT, R38, R15, PT ;  /* 0x0000000f2600720c */ /* 0x000fc80003f46270 */
[----:B------:R-:W-:Y:S01]  /*4ad0*/  SEL R12, R16, RZ, !P2 ;  /* 0x000000ff100c7207 */ /* 0x000fe20005000000 */
[----:B------:R-:W-:-:S04]  /*4ae0*/  VIADD R16, R38, 0x2 ;  /* 0x0000000226107836 */ /* 0x000fc80000000000 */
[----:B------:R-:W-:Y:S01]  /*4af0*/  IMAD.IADD R12, R12, 0x1, R9 ;  /* 0x000000010c0c7824 */ /* 0x000fe200078e0209 */
[----:B------:R-:W-:-:S03]  /*4b00*/  ISETP.GT.AND P3, PT, R16, R15, PT ;  /* 0x0000000f1000720c */ /* 0x000fc60003f64270 */
[----:B------:R-:W-:-:S10]  /*4b10*/  IMAD.MOV.U32 R13, RZ, RZ, R12 ;  /* 0x000000ffff0d7224 */ /* 0x000fd400078e000c */
[----:B------:R-:W-:Y:S05]  /*4b20*/  WARPSYNC.COLLECTIVE R10, `(.L_x_71) ;  /* 0x000000000a087348 */ /* 0x000fea0003c00000 */
[----:B------:R0:W1:Y:S02]  /*4b30*/  SHFL.DOWN P2, R16, R13, R14, R15 ;  /* 0x0800000e0d107389 */ /* 0x000064000004000f */
[----:B01----:R-:W-:Y:S05]  /*4b40*/  ENDCOLLECTIVE ;  /* 0x000000000000791b */ /* 0x003fea0003800000 */
.L_x_71:
[----:B------:R-:W-:Y:S01]  /*4b50*/  IMAD.MOV.U32 R14, RZ, RZ, 0x4 ;  /* 0x00000004ff0e7424 */ /* 0x000fe200078e00ff */
[----:B------:R-:W-:Y:S02]  /*4b60*/  SEL R9, R16, RZ, !P3 ;  /* 0x000000ff10097207 */ /* 0x000fe40005800000 */
[----:B------:R-:W-:Y:S01]  /*4b70*/  ISETP.GT.AND P3, PT, R8, R15, PT ;  /* 0x0000000f0800720c */ /* 0x000fe20003f64270 */
[----:B------:R-:W-:Y:S02]  /*4b80*/  VIADD R8, R38, 0x8 ;  /* 0x0000000826087836 */ /* 0x000fe40000000000 */
[----:B------:R-:W-:-:S04]  /*4b90*/  IMAD.IADD R40, R12, 0x1, R9 ;  /* 0x000000010c287824 */ /* 0x000fc800078e0209 */
[----:B------:R-:W-:-:S07]  /*4ba0*/  IMAD.MOV.U32 R13, RZ, RZ, R40 ;  /* 0x000000ffff0d7224 */ /* 0x000fce00078e0028 */
[----:B------:R-:W-:Y:S05]  /*4bb0*/  WARPSYNC.COLLECTIVE R10, `(.L_x_72) ;  /* 0x000000000a087348 */ /* 0x000fea0003c00000 */
[----:B------:R0:W1:Y:S02]  /*4bc0*/  SHFL.DOWN P2, R16, R13, R14, R15 ;  /* 0x0800000e0d107389 */ /* 0x000064000004000f */
[----:B01----:R-:W-:Y:S05]  /*4bd0*/  ENDCOLLECTIVE ;  /* 0x000000000000791b */ /* 0x003fea0003800000 */
.L_x_72:
        /* <DEDUP_REMOVED lines=9> */
.L_x_73:
[----:B------:R-:W-:Y:S01]  /*4c70*/  IMAD.MOV.U32 R14, RZ, RZ, 0x10 ;  /* 0x00000010ff0e7424 */ /* 0x000fe200078e00ff */
[----:B------:R-:W-:-:S05]  /*4c80*/  SEL R16, R16, RZ, !P3 ;  /* 0x000000ff10107207 */ /* 0x000fca0005800000 */
[----:B------:R-:W-:-:S04]  /*4c90*/  IMAD.IADD R44, R9, 0x1, R16 ;  /* 0x00000001092c7824 */ /* 0x000fc800078e0210 */
[----:B------:R-:W-:-:S07]  /*4ca0*/  IMAD.MOV.U32 R13, RZ, RZ, R44 ;  /* 0x000000ffff0d7224 */ /* 0x000fce00078e002c */
[----:B------:R-:W-:Y:S05]  /*4cb0*/  WARPSYNC.COLLECTIVE R10, `(.L_x_74) ;  /* 0x000000000a087348 */ /* 0x000fea0003c00000 */
[----:B------:R0:W1:Y:S02]  /*4cc0*/  SHFL.DOWN P2, R16, R13, R14, R15 ;  /* 0x0800000e0d107389 */ /* 0x000064000004000f */
[----:B01----:R-:W-:Y:S05]  /*4cd0*/  ENDCOLLECTIVE ;  /* 0x000000000000791b */ /* 0x003fea0003800000 */
.L_x_74:
[----:B------:R-:W-:Y:S05]  /*4ce0*/  WARPSYNC.COLLECTIVE R10, `(.L_x_75) ;  /* 0x000000000a087348 */ /* 0x000fea0003c00000 */
[----:B------:R-:W-:Y:S01]  /*4cf0*/  VOTE.ALL P0, P0 ;  /* 0x0000000000ff7806 */ /* 0x000fe20000000000 */
[----:B------:R-:W-:-:S12]  /*4d00*/  ENDCOLLECTIVE ;  /* 0x000000000000791b */ /* 0x000fd80003800000 */
.L_x_75:
[----:B------:R-:W-:-:S04]  /*4d10*/  ISETP.GT.AND P2, PT, R8, R15, PT ;  /* 0x0000000f0800720c */ /* 0x000fc80003f44270 */
[----:B------:R-:W-:-:S05]  /*4d20*/  SEL R9, R16, RZ, !P2 ;  /* 0x000000ff10097207 */ /* 0x000fca0005000000 */
[----:B------:R-:W-:Y:S02]  /*4d30*/  IMAD.IADD R12, R44, 0x1, R9 ;  /* 0x000000012c0c7824 */ /* 0x000fe400078e0209 */
[----:B------:R-:W0:Y:S02]  /*4d40*/  LDC.64 R8, c[0x0][0x390] ;  /* 0x0000e400ff087b82 */ /* 0x000e240000000a00 */
[----:B0-----:R-:W-:-:S05]  /*4d50*/  IADD3 R40, P2, PT, R8, 0x100, RZ ;  /* 0x0000010008287810 */ /* 0x001fca0007f5e0ff */
[----:B------:R-:W-:Y:S01]  /*4d60*/  IMAD.X R41, RZ, RZ, R9, P2 ;  /* 0x000000ffff297224 */ /* 0x000fe200010e0609 */
[----:B------:R-:W-:Y:S07]  /*4d70*/  BRA `(.L_x_76) ;  /* 0xffffffe4001c7947 */ /* 0x000fee000383ffff */
.L_x_26:
[----:B------:R-:W-:Y:S01]  /*4d80*/  BSSY B0, `(.L_x_77) ;  /* 0x0000006000007945 */ /* 0x000fe20003800000 */
[----:B------:R-:W-:Y:S01]  /*4d90*/  PLOP3.LUT P0, PT, P0, PT, PT, 0x8, 0x80 ;  /* 0x000000000080781c */ /* 0x000fe2000070e170 */
[----:B------:R-:W-:-:S12]  /*4da0*/  IMAD.MOV.U32 R10, RZ, RZ, -0x1 ;  /* 0xffffffffff0a7424 */ /* 0x000fd800078e00ff */
[----:B------:R-:W-:Y:S05]  /*4db0*/  WARPSYNC.COLLECTIVE R10, `(.L_x_78) ;  /* 0x000000000a087348 */ /* 0x000fea0003c00000 */
[----:B------:R-:W-:Y:S01]  /*4dc0*/  VOTE.ANY P0, P0 ;  /* 0x0000000000ff7806 */ /* 0x000fe20000000100 */
[----:B------:R-:W-:-:S12]  /*4dd0*/  ENDCOLLECTIVE ;  /* 0x000000000000791b */ /* 0x000fd80003800000 */
.L_x_78:
[----:B------:R-:W-:Y:S05]  /*4de0*/  BSYNC B0 ;  /* 0x0000000000007941 */ /* 0x000fea0003800000 */
.L_x_77:
[----:B------:R-:W-:Y:S05]  /*4df0*/  BRA `(.L_x_79) ;  /* 0xffffffe400247947 */ /* 0x000fea000383ffff */
.L_x_28:
[----:B------:R-:W-:Y:S01]  /*4e00*/  BSSY B0, `(.L_x_80) ;  /* 0x0000006000007945 */ /* 0x000fe20003800000 */
[----:B------:R-:W-:Y:S01]  /*4e10*/  PLOP3.LUT P0, PT, P0, PT, PT, 0x8, 0x80 ;  /* 0x000000000080781c */ /* 0x000fe2000070e170 */
[----:B------:R-:W-:-:S12]  /*4e20*/  IMAD.MOV.U32 R10, RZ, RZ, -0x1 ;  /* 0xffffffffff0a7424 */ /* 0x000fd800078e00ff */
[----:B------:R-:W-:Y:S05]  /*4e30*/  WARPSYNC.COLLECTIVE R10, `(.L_x_81) ;  /* 0x000000000a087348 */ /* 0x000fea0003c00000 */
[----:B------:R-:W-:Y:S01]  /*4e40*/  VOTE.ANY P0, P0 ;  /* 0x0000000000ff7806 */ /* 0x000fe20000000100 */
[----:B------:R-:W-:-:S12]  /*4e50*/  ENDCOLLECTIVE ;  /* 0x000000000000791b */ /* 0x000fd80003800000 */
.L_x_81:
[----:B------:R-:W-:Y:S05]  /*4e60*/  BSYNC B0 ;  /* 0x0000000000007941 */ /* 0x000fea0003800000 */
.L_x_80:
[----:B------:R-:W-:Y:S05]  /*4e70*/  BRA `(.L_x_82) ;  /* 0xffffffe400287947 */ /* 0x000fea000383ffff */
.L_x_30:
[----:B------:R-:W-:Y:S01]  /*4e80*/  BSSY B0, `(.L_x_83) ;  /* 0x0000006000007945 */ /* 0x000fe20003800000 */
[----:B------:R-:W-:Y:S01]  /*4e90*/  PLOP3.LUT P2, PT, P0, PT, PT, 0x8, 0x80 ;  /* 0x000000000080781c */ /* 0x000fe2000074e170 */
[----:B------:R-:W-:-:S12]  /*4ea0*/  IMAD.MOV.U32 R10, RZ, RZ, -0x1 ;  /* 0xffffffffff0a7424 */ /* 0x000fd800078e00ff */
[----:B------:R-:W-:Y:S05]  /*4eb0*/  WARPSYNC.COLLECTIVE R10, `(.L_x_84) ;  /* 0x000000000a087348 */ /* 0x000fea0003c00000 */
[----:B------:R-:W-:Y:S01]  /*4ec0*/  VOTE.ANY R10, PT, P2 ;  /* 0x00000000000a7806 */ /* 0x000fe200010e0100 */
[----:B------:R-:W-:Y:S06]  /*4ed0*/  ENDCOLLECTIVE ;  /* 0x000000000000791b */ /* 0x000fec0003800000 */
.L_x_84:
[----:B------:R-:W-:Y:S05]  /*4ee0*/  BSYNC B0 ;  /* 0x0000000000007941 */ /* 0x000fea0003800000 */
.L_x_83:
[----:B------:R-:W-:Y:S01]  /*4ef0*/  LOP3.LUT R10, R10, 0x80000000, R19, 0xec, !PT ;  /* 0x800000000a0a7812 */ /* 0x000fe200078eec13 */
[----:B------:R-:W-:Y:S02]  /*4f00*/  IMAD.MOV.U32 R14, RZ, RZ, 0x1 ;  /* 0x00000001ff0e7424 */ /* 0x000fe400078e00ff */
[----:B------:R-:W-:Y:S02]  /*4f10*/  VIADD R18, R18, 0xffffffe0 ;  /* 0xffffffe012127836 */ /* 0x000fe40000000000 */
[----:B------:R-:W-:-:S05]  /*4f20*/  VIADD R13, R10, 0xffffffff ;  /* 0xffffffff0a0d7836 */ /* 0x000fca0000000000 */
[----:B------:R-:W-:Y:S01]  /*4f30*/  LOP3.LUT R45, R10, R13, RZ, 0xc, !PT ;  /* 0x0000000d0a2d7212 */ /* 0x000fe200078e0cff */
[----:B------:R-:W-:Y:S02]  /*4f40*/  IMAD.MOV.U32 R13, RZ, RZ, R9 ;  /* 0x000000ffff0d7224 */ /* 0x000fe400078e0009 */
[----:B------:R-:W-:Y:S01]  /*4f50*/  IMAD.MOV.U32 R10, RZ, RZ, -0x1 ;  /* 0xffffffffff0a7424 */ /* 0x000fe200078e00ff */
[----:B------:R0:W1:Y:S06]  /*4f60*/  POPC R15, R45 ;  /* 0x0000002d000f7309 */ /* 0x00006c0000000000 */
[----:B01----:R-:W-:Y:S05]  /*4f70*/  WARPSYNC.COLLECTIVE R10, `(.L_x_85) ;  /* 0x000000000a087348 */ /* 0x003fea0003c00000 */
[----:B-1----:R1:W2:Y:S02]  /*4f80*/  SHFL.DOWN P2, R16, R13, R14, R15 ;  /* 0x0800000e0d107389 */ /* 0x0022a4000004000f */
[----:B012---:R-:W-:Y:S05]  /*4f90*/  ENDCOLLECTIVE ;  /* 0x000000000000791b */ /* 0x007fea0003800000 */
.L_x_85:
[----:B------:R-:W-:Y:S01]  /*4fa0*/  ISETP.GE.AND P0, PT, R38, R15, PT ;  /* 0x0000000f2600720c */ /* 0x000fe20003f06270 */
[----:B------:R-:W-:-:S03]  /*4fb0*/  IMAD.MOV.U32 R14, RZ, RZ, 0x2 ;  /* 0x00000002ff0e7424 */ /* 0x000fc600078e00ff */
[----:B------:R-:W-:-:S05]  /*4fc0*/  SEL R16, R16, RZ, !P0 ;  /* 0x000000ff10107207 */ /* 0x000fca0004000000 */
[----:B------:R-:W-:Y:S02]  /*4fd0*/  IMAD.IADD R44, R16, 0x1, R9 ;  /* 0x00000001102c7824 */ /* 0x000fe400078e0209 */
[----:B------:R-:W-:Y:S02]  /*4fe0*/  VIADD R16, R38, 0x2 ;  /* 0x0000000226107836 */ /* 0x000fe40000000000 */
[----:B------:R-:W-:-:S03]  /*4ff0*/  IMAD.MOV.U32 R13, RZ, RZ, R44 ;  /* 0x000000ffff0d7224 */ /* 0x000fc600078e002c */
[----:B------:R-:W-:-:S13]  /*5000*/  ISETP.GT.AND P0, PT, R16, R15, PT ;  /* 0x0000000f1000720c */ /* 0x000fda0003f04270 */
[----:B------:R-:W-:Y:S05]  /*5010*/  WARPSYNC.COLLECTIVE R10, `(.L_x_86) ;  /* 0x000000000a087348 */ /* 0x000fea0003c00000 */
[----:B------:R0:W1:Y:S02]  /*5020*/  SHFL.DOWN P2, R16, R13, R14, R15 ;  /* 0x0800000e0d107389 */ /* 0x000064000004000f */
[----:B01----:R-:W-:Y:S05]  /*5030*/  ENDCOLLECTIVE ;  /* 0x000000000000791b */ /* 0x003fea0003800000 */
.L_x_86:
[----:B------:R-:W-:Y:S01]  /*5040*/  IMAD.MOV.U32 R14, RZ, RZ, 0x4 ;  /* 0x00000004ff0e7424 */ /* 0x000fe200078e00ff */
        /* <DEDUP_REMOVED lines=8> */
.L_x_87:
[----:B------:R-:W-:Y:S01]  /*50d0*/  IMAD.MOV.U32 R14, RZ, RZ, 0x8 ;  /* 0x00000008ff0e7424 */ /* 0x000fe200078e00ff */
        /* <DEDUP_REMOVED lines=8> */
.L_x_88:
        /* <DEDUP_REMOVED lines=9> */
.L_x_89:
[----:B------:R-:W-:Y:S02]  /*51f0*/  SEL R9, R16, RZ, !P0 ;  /* 0x000000ff10097207 */ /* 0x000fe40004000000 */
[----:B------:R-:W-:Y:S02]  /*5200*/  ISETP.NE.AND P0, PT, R8, 0x65, PT ;  /* 0x000000650800780c */ /* 0x000fe40003f05270 */
[----:B------:R-:W-:-:S11]  /*5210*/  IADD3 R12, PT, PT, R44, R9, R12 ;  /* 0x000000092c0c7210 */ /* 0x000fd60007ffe00c */
[----:B------:R-:W-:Y:S05]  /*5220*/  WARPSYNC.COLLECTIVE R10, `(.L_x_90) ;  /* 0x000000000a087348 */ /* 0x000fea0003c00000 */
[----:B------:R-:W-:Y:S01]  /*5230*/  VOTE.ALL P0, P0 ;  /* 0x0000000000ff7806 */ /* 0x000fe20000000000 */
[----:B------:R-:W-:-:S12]  /*5240*/  ENDCOLLECTIVE ;  /* 0x000000000000791b */ /* 0x000fd80003800000 */
.L_x_90:
[----:B------:R-:W-:Y:S05]  /*5250*/  BRA `(.L_x_91) ;  /* 0xffffffe000c07947 */ /* 0x000fea000383ffff */
.L_x_92:
[----:B------:R-:W-:-:S00]  /*5260*/  BRA `(.L_x_92) ;  /* 0xfffffffc00fc7947 */ /* 0x000fc0000383ffff */
[----:B------:R-:W-:-:S00]  /*5270*/  NOP ;  /* 0x0000000000007918 */ /* 0x000fc00000000000 */
        /* <DEDUP_REMOVED lines=8> */
.L_x_199:


//--------------------- .text._ZN3cub18CUB_300001_SM_10006detail4scan16DeviceScanKernelINS2_10policy_hubIiiijN4cuda3std3__44plusIvEEE10Policy1000EN6thrust24THRUST_300001_SM_1000_NS6detail15normal_iteratorINSD_10device_ptrIiEEEESI_NS0_13ScanTileStateIiLb1EEES9_NS1_10InputValueIiPiEEjiLb0EiEEvT0_T1_T2_iT3_T4_T5_ --------------------------
	.section	.text._ZN3cub18CUB_300001_SM_10006detail4scan16DeviceScanKernelINS2_10policy_hubIiiijN4cuda3std3__44plusIvEEE10Policy1000EN6thrust24THRUST_300001_SM_1000_NS6detail15normal_iteratorINSD_10device_ptrIiEEEESI_NS0_13ScanTileStateIiLb1EEES9_NS1_10InputValueIiPiEEjiLb0EiEEvT0_T1_T2_iT3_T4_T5_,"ax",@progbits
	.align	128
        .global         _ZN3cub18CUB_300001_SM_10006detail4scan16DeviceScanKernelINS2_10policy_hubIiiijN4cuda3std3__44plusIvEEE10Policy1000EN6thrust24THRUST_300001_SM_1000_NS6detail15normal_iteratorINSD_10device_ptrIiEEEESI_NS0_13ScanTileStateIiLb1EEES9_NS1_10InputValueIiPiEEjiLb0EiEEvT0_T1_T2_iT3_T4_T5_
        .type           _ZN3cub18CUB_300001_SM_10006detail4scan16DeviceScanKernelINS2_10policy_hubIiiijN4cuda3std3__44plusIvEEE10Policy1000EN6thrust24THRUST_300001_SM_1000_NS6detail15normal_iteratorINSD_10device_ptrIiEEEESI_NS0_13ScanTileStateIiLb1EEES9_NS1_10InputValueIiPiEEjiLb0EiEEvT0_T1_T2_iT3_T4_T5_,@function
        .size           _ZN3cub18CUB_300001_SM_10006detail4scan16DeviceScanKernelINS2_10policy_hubIiiijN4cuda3std3__44plusIvEEE10Policy1000EN6thrust24THRUST_300001_SM_1000_NS6detail15normal_iteratorINSD_10device_ptrIiEEEESI_NS0_13ScanTileStateIiLb1EEES9_NS1_10InputValueIiPiEEjiLb0EiEEvT0_T1_T2_iT3_T4_T5_,(.L_x_200 - _ZN3cub18CUB_300001_SM_10006detail4scan16DeviceScanKernelINS2_10policy_hubIiiijN4cuda3std3__44plusIvEEE10Policy1000EN6thrust24THRUST_300001_SM_1000_NS6detail15normal_iteratorINSD_10device_ptrIiEEEESI_NS0_13ScanTileStateIiLb1EEES9_NS1_10InputValueIiPiEEjiLb0EiEEvT0_T1_T2_iT3_T4_T5_)
        .other          _ZN3cub18CUB_300001_SM_10006detail4scan16DeviceScanKernelINS2_10policy_hubIiiijN4cuda3std3__44plusIvEEE10Policy1000EN6thrust24THRUST_300001_SM_1000_NS6detail15normal_iteratorINSD_10device_ptrIiEEEESI_NS0_13ScanTileStateIiLb1EEES9_NS1_10InputValueIiPiEEjiLb0EiEEvT0_T1_T2_iT3_T4_T5_,@"STO_CUDA_ENTRY STV_DEFAULT"
_ZN3cub18CUB_300001_SM_10006detail4scan16DeviceScanKernelINS2_10policy_hubIiiijN4cuda3std3__44plusIvEEE10Policy1000EN6thrust24THRUST_300001_SM_1000_NS6detail15normal_iteratorINSD_10device_ptrIiEEEESI_NS0_13ScanTileStateIiLb1EEES9_NS1_10InputValueIiPiEEjiLb0EiEEvT0_T1_T2_iT3_T4_T5_:
.text._ZN3cub18CUB_300001_SM_10006detail4scan16DeviceScanKernelINS2_10policy_hubIiiijN4cuda3std3__44plusIvEEE10Policy1000EN6thrust24THRUST_300001_SM_1000_NS6detail15normal_iteratorINSD_10device_ptrIiEEEESI_NS0_13ScanTileStateIiLb1EEES9_NS1_10InputValueIiPiEEjiLb0EiEEvT0_T1_T2_iT3_T4_T5_:
[----:B------:R-:W-:Y:S01]  /*0000*/  LDC R1, c[0x0][0x37c] ;  /* 0x0000df00ff017b82 */ /* 0x000fe20000000800 */
[----:B------:R-:W0:Y:S07]  /*0010*/  LDCU UR4, c[0x0][0x3a0] ;  /* 0x00007400ff0477ac */ /* 0x000e2e0008000800 */
[----:B------:R-:W1:Y:S01]  /*0020*/  LDC R42, c[0x0][0x398] ;  /* 0x0000e600ff2a7b82 */ /* 0x000e620000000800 */
[----:B------:R-:W2:Y:S01]  /*0030*/  LDCU.64 UR8, c[0x0][0x358] ;  /* 0x00006b00ff0877ac */ /* 0x000ea20008000a00 */
[----:B------:R-:W3:Y:S01]  /*0040*/  LDCU UR5, c[0x0][0x3b0] ;  /* 0x00007600ff0577ac */ /* 0x000ee20008000800 */
[----:B0-----:R-:W-:-:S06]  /*0050*/  UPRMT UR4, UR4, 0x7770, URZ ;  /* 0x0000777004047896 */ /* 0x001fcc00080000ff */
[----:B------:R-:W-:-:S13]  /*0060*/  ISETP.NE.AND P0, PT, RZ, UR4, PT ;  /* 0x00000004ff007c0c */ /* 0x000fda000bf05270 */
[----:B------:R-:W2:Y:S02]  /*0070*/  @P0 LDC.64 R2, c[0x0][0x3a8] ;  /* 0x0000ea00ff020b82 */ /* 0x000ea40000000a00 */
[----:B--2---:R0:W5:Y:S06]  /*0080*/  @P0 LDG.E R44, desc[UR8][R2.64] ;  /* 0x00000008022c0981 */ /* 0x00416c000c1e1900 */
[----:B------:R-:W1:Y:S02]  /*0090*/  S2UR UR4, SR_CTAID.X ;  /* 0x00000000000479c3 */ /* 0x000e640000002500 */
[----:B-1----:R-:W-:-:S04]  /*00a0*/  VIADD R42, R42, UR4 ;  /* 0x000000042a2a7c36 */ /* 0x002fc80008000000 */
[----:B------:R-:W-:-:S05]  /*00b0*/  IMAD R7, R42, 0x2100, RZ ;  /* 0x000021002a077824 */ /* 0x000fca00078e02ff */
[----:B---3--:R-:W-:Y:S01]  /*00c0*/  IADD3 R0, PT, PT, -R7, UR5, RZ ;  /* 0x0000000507007c10 */ /* 0x008fe2000fffe1ff */
[----:B------:R-:W1:Y:S03]  /*00d0*/  @!P0 LDC R44, c[0x0][0x3a8] ;  /* 0x0000ea00ff2c8b82 */ /* 0x000e660000000800 */
[----:B------:R-:W-:-:S13]  /*00e0*/  ISETP.GE.U32.AND P0, PT, R0, 0x2101, PT ;  /* 0x000021010000780c */ /* 0x000fda0003f06070 */
[----:B0-----:R-:W-:Y:S05]  /*00f0*/  @!P0 BRA `(.L_x_93) ;  /* 0x0000001c00ac8947 */ /* 0x001fea0003800000 */
[----:B------:R-:W0:Y:S01]  /*0100*/  S2R R16, SR_TID.X ;  /* 0x0000000000107919 */ /* 0x000e220000002100 */
[----:B------:R-:W2:Y:S01]  /*0110*/  LDCU.64 UR4, c[0x0][0x380] ;  /* 0x00007000ff0477ac */ /* 0x000ea20008000a00 */
[C---:B0-----:R-:W-:Y:S02]  /*0120*/  LOP3.LUT R0, R16.reuse, 0x1f, RZ, 0xc0, !PT ;  /* 0x0000001f10007812 */ /* 0x041fe400078ec0ff */
[----:B------:R-:W-:-:S05]  /*0130*/  LOP3.LUT R3, R16, 0x3e0, RZ, 0xc0, !PT ;  /* 0x000003e010037812 */ /* 0x000fca00078ec0ff */
[----:B------:R-:W-:-:S05]  /*0140*/  IMAD R0, R3, 0x16, R0 ;  /* 0x0000001603007824 */ /* 0x000fca00078e0200 */
[----:B------:R-:W-:-:S05]  /*0150*/  IADD3 R0, P0, PT, R7, R0, RZ ;  /* 0x0000000007007210 */ /* 0x000fca0007f1e0ff */
[----:B------:R-:W-:Y:S02]  /*0160*/  IMAD.X R3, RZ, RZ, RZ, P0 ;  /* 0x000000ffff037224 */ /* 0x000fe400000e06ff */
        /* <DEDUP_REMOVED lines=30> */
[----:B------:R-:W-:Y:S01]  /*0350*/  ISETP.NE.AND P0, PT, R42, RZ, PT ;  /* 0x000000ff2a00720c */ /* 0x000fe20003f05270 */
        /* <DEDUP_REMOVED lines=28> */
[----:B------:R0:W1:Y:S04]  /*0520*/  LDS.64 R36, [R27] ;  /* 0x000000001b247984 */ /* 0x0000680000000a00 */
[----:B------:R0:W2:Y:S04]  /*0530*/  LDS.64 R34, [R27+0x8] ;  /* 0x000008001b227984 */ /* 0x0000a80000000a00 */
[----:B------:R0:W3:Y:S04]  /*0540*/  LDS.64 R32, [R27+0x10] ;  /* 0x000010001b207984 */ /* 0x0000e80000000a00 */
[----:B------:R0:W4:Y:S04]  /*0550*/  LDS.64 R18, [R27+0x18] ;  /* 0x000018001b127984 */ /* 0x0001280000000a00 */
[----:B------:R0:W0:Y:S04]  /*0560*/  LDS.64 R14, [R27+0x20] ;  /* 0x000020001b0e7984 */ /* 0x0000280000000a00 */
[----:B------:R0:W0:Y:S04]  /*0570*/  LDS.64 R12, [R27+0x28] ;  /* 0x000028001b0c7984 */ /* 0x0000280000000a00 */
[----:B------:R0:W0:Y:S04]  /*0580*/  LDS.64 R10, [R27+0x30] ;  /* 0x000030001b0a7984 */ /* 0x0000280000000a00 */
[----:B------:R0:W0:Y:S04]  /*0590*/  LDS.64 R8, [R27+0x38] ;  /* 0x000038001b087984 */ /* 0x0000280000000a00 */
[----:B------:R0:W0:Y:S04]  /*05a0*/  LDS.64 R6, [R27+0x40] ;  /* 0x000040001b067984 */ /* 0x0000280000000a00 */
[----:B------:R0:W0:Y:S04]  /*05b0*/  LDS.64 R4, [R27+0x48] ;  /* 0x000048001b047984 */ /* 0x0000280000000a00 */
[----:B------:R0:W0:Y:S01]  /*05c0*/  LDS.64 R2, [R27+0x50] ;  /* 0x000050001b027984 */ /* 0x0000220000000a00 */
[----:B------:R-:W-:Y:S06]  /*05d0*/  BAR.SYNC.DEFER_BLOCKING 0x0 ;  /* 0x0000000000007b1d */ /* 0x000fec0000010000 */
[----:B-1----:R-:W-:Y:S05]  /*05e0*/  @P0 BRA `(.L_x_95) ;  /* 0x00000004001c0947 */ /* 0x002fea0003800000 */
[----:B0-2---:R-:W-:Y:S02]  /*05f0*/  IADD3 R17, PT, PT, R34, R37, R36 ;  /* 0x0000002522117210 */ /* 0x005fe40007ffe024 */
[C---:B------:R-:W-:Y:S02]  /*0600*/  ISETP.NE.AND P1, PT, R39.reuse, 0x1f, PT ;  /* 0x0000001f2700780c */ /* 0x040fe40003f25270 */
[----:B---3--:R-:W-:Y:S02]  /*0610*/  IADD3 R17, PT, PT, R32, R35, R17 ;  /* 0x0000002320117210 */ /* 0x008fe40007ffe011 */
[----:B------:R-:W-:Y:S02]  /*0620*/  ISETP.NE.AND P2, PT, R39, RZ, PT ;  /* 0x000000ff2700720c */ /* 0x000fe40003f45270 */
[----:B----4-:R-:W-:-:S04]  /*0630*/  IADD3 R17, PT, PT, R18, R33, R17 ;  /* 0x0000002112117210 */ /* 0x010fc80007ffe011 */
[----:B------:R-:W-:-:S03]  /*0640*/  IADD3 R17, PT, PT, R14, R19, R17 ;  /* 0x000000130e117210 */ /* 0x000fc60007ffe011 */
[----:B------:R-:W-:Y:S02]  /*0650*/  @!P1 LEA R43, R40, UR4, 0x2 ;  /* 0x00000004282b9c11 */ /* 0x000fe4000f8e10ff */
[----:B------:R-:W-:-:S04]  /*0660*/  IADD3 R17, PT, PT, R12, R15, R17 ;  /* 0x0000000f0c117210 */ /* 0x000fc80007ffe011 */
[----:B------:R-:W-:-:S04]  /*0670*/  IADD3 R17, PT, PT, R10, R13, R17 ;  /* 0x0000000d0a117210 */ /* 0x000fc80007ffe011 */
[----:B------:R-:W-:-:S04]  /*0680*/  IADD3 R17, PT, PT, R8, R11, R17 ;  /* 0x0000000b08117210 */ /* 0x000fc80007ffe011 */
[----:B------:R-:W-:-:S04]  /*0690*/  IADD3 R17, PT, PT, R6, R9, R17 ;  /* 0x0000000906117210 */ /* 0x000fc80007ffe011 */
[----:B------:R-:W-:-:S04]  /*06a0*/  IADD3 R17, PT, PT, R4, R7, R17 ;  /* 0x0000000704117210 */ /* 0x000fc80007ffe011 */
[----:B------:R-:W-:-:S05]  /*06b0*/  IADD3 R20, PT, PT, R2, R5, R17 ;  /* 0x0000000502147210 */ /* 0x000fca0007ffe011 */
[----:B------:R-:W-:-:S05]  /*06c0*/  IMAD.IADD R3, R3, 0x1, R20 ;  /* 0x0000000103037824 */ /* 0x000fca00078e0214 */
        /* <DEDUP_REMOVED lines=37> */
[----:B------:R-:W-:Y:S02]  /*0920*/  SEL R20, R26, R20, !P0 ;  /* 0x000000141a147207 */ /* 0x000fe40004000000 */
[----:B------:R-:W-:-:S04]  /*0930*/  ISETP.NE.AND P0, PT, R40, 0x8, PT ;  /* 0x000000082800780c */ /* 0x000fc80003f05270 */
[----:B------:R-:W-:Y:S02]  /*0940*/  SEL R20, R27, R20, !P0 ;  /* 0x000000141b147207 */ /* 0x000fe40004000000 */
[----:B------:R-:W-:Y:S02]  /*0950*/  ISETP.NE.AND P0, PT, R40, 0xa, PT ;  /* 0x0000000a2800780c */ /* 0x000fe40003f05270 */
[----:B------:R-:W-:Y:S02]  /*0960*/  SEL R20, R28, R20, !P1 ;  /* 0x000000141c147207 */ /* 0x000fe40004800000 */
[----:B------:R-:W-:Y:S02]  /*0970*/  ISETP.NE.AND P1, PT, R40, 0xb, PT ;  /* 0x0000000b2800780c */ /* 0x000fe40003f25270 */
[----:B------:R-:W-:Y:S01]  /*0980*/  SEL R20, R29, R20, !P0 ;  /* 0x000000141d147207 */ /* 0x000fe20004000000 */
[----:B------:R-:W-:Y:S01]  /*0990*/  IMAD.IADD R29, R30, 0x1, R29 ;  /* 0x000000011e1d7824 */ /* 0x000fe200078e021d */
[----:B------:R-:W-:-:S04]  /*09a0*/  ISETP.GE.U32.AND P0, PT, R16, 0x20, PT ;  /* 0x000000201000780c */ /* 0x000fc80003f06070 */
[----:B------:R-:W-:Y:S02]  /*09b0*/  SEL R20, R29, R20, !P1 ;  /* 0x000000141d147207 */ /* 0x000fe40004800000 */
[----:B------:R-:W-:Y:S02]  /*09c0*/  ISETP.NE.AND P1, PT, R16, RZ, PT ;  /* 0x000000ff1000720c */ /* 0x000fe40003f25270 */
[----:B------:R-:W-:Y:S02]  /*09d0*/  SEL R16, R3, RZ, P2 ;  /* 0x000000ff03107207 */ /* 0x000fe40001000000 */
[----:B------:R-:W-:Y:S02]  /*09e0*/  SEL R3, R20, RZ, P0 ;  /* 0x000000ff14037207 */ /* 0x000fe40000000000 */
[--C-:B-----5:R-:W-:Y:S02]  /*09f0*/  IADD3 R31, PT, PT, R29, R31, R44.reuse ;  /* 0x0000001f1d1f7210 */ /* 0x120fe40007ffe02c */
[----:B------:R-:W-:-:S05]  /*0a00*/  IADD3 R44, PT, PT, R3, R16, R44 ;  /* 0x00000010032c7210 */ /* 0x000fca0007ffe02c */
[----:B------:R-:W-:Y:S05]  /*0a10*/  @P1 BRA `(.L_x_96) ;  /* 0x0000000c00f41947 */ /* 0x000fea0003800000 */
[----:B------:R-:W0:Y:S01]  /*0a20*/  LDC.64 R16, c[0x0][0x390] ;  /* 0x0000e400ff107b82 */ /* 0x000e220000000a00 */
[----:B------:R-:W-:-:S05]  /*0a30*/  IMAD.MOV.U32 R30, RZ, RZ, 0x65 ;  /* 0x00000065ff1e7424 */ /* 0x000fca00078e00ff */
[----:B0-----:R0:W-:Y:S01]  /*0a40*/  ST.E.64.STRONG.GPU desc[UR8][R16.64+0x100], R30 ;  /* 0x0001001e10007985 */ /* 0x0011e2000c10fb08 */
[----:B------:R-:W-:Y:S05]  /*0a50*/  BRA `(.L_x_96) ;  /* 0x0000000c00e47947 */ /* 0x000fea0003800000 */
.L_x_95:
        /* <DEDUP_REMOVED lines=57> */
[----:B------:R-:W-:Y:S02]  /*0df0*/  ISETP.NE.AND P0, PT, R40, 0xa, PT ;  /* 0x0000000a2800780c */ /* 0x000fe40003f05270 */
[----:B------:R-:W-:Y:S02]  /*0e00*/  SEL R20, R28, R20, !P1 ;  /* 0x000000141c147207 */ /* 0x000fe40004800000 */
[----:B------:R-:W-:Y:S02]  /*0e10*/  ISETP.NE.AND P1, PT, R40, 0xb, PT ;  /* 0x0000000b2800780c */ /* 0x000fe40003f25270 */
[----:B------:R-:W-:Y:S02]  /*0e20*/  SEL R20, R29, R20, !P0 ;  /* 0x000000141d147207 */ /* 0x000fe40004000000 */
[----:B------:R-:W-:-:S02]  /*0e30*/  ISETP.GT.U32.AND P0, PT, R16, 0x1f, PT ;  /* 0x0000001f1000780c */ /* 0x000fc40003f04070 */
[----:B------:R-:W-:Y:S02]  /*0e40*/  SEL R20, R30, R20, !P1 ;  /* 0x000000141e147207 */ /* 0x000fe40004800000 */
[----:B------:R-:W-:-:S03]  /*0e50*/  ISETP.GE.U32.AND P1, PT, R16, 0x20, PT ;  /* 0x000000201000780c */ /* 0x000fc60003f26070 */
[----:B------:R-:W-:-:S05]  /*0e60*/  IMAD.IADD R20, R20, 0x1, R17 ;  /* 0x0000000114147824 */ /* 0x000fca00078e0211 */
[----:B------:R-:W-:Y:S01]  /*0e70*/  SEL R23, R3, R20, !P1 ;  /* 0x0000001403177207 */ /* 0x000fe20004800000 */
[----:B------:R-:W-:Y:S06]  /*0e80*/  @P0 BRA `(.L_x_97) ;  /* 0x0000000800b00947 */ /* 0x000fec0003800000 */
[----:B------:R-:W0:Y:S01]  /*0e90*/  LDC.64 R20, c[0x0][0x390] ;  /* 0x0000e400ff147b82 */ /* 0x000e220000000a00 */
[----:B------:R-:W-:Y:S02]  /*0ea0*/  ISETP.NE.AND P1, PT, R16, RZ, PT ;  /* 0x000000ff1000720c */ /* 0x000fe40003f25270 */
[----:B------:R-:W-:-:S05]  /*0eb0*/  LOP3.LUT R3, RZ, R16, RZ, 0x33, !PT ;  /* 0x00000010ff037212 */ /* 0x000fca00078e33ff */
[----:B------:R-:W-:-:S06]  /*0ec0*/  IMAD.IADD R40, R42, 0x1, R3 ;  /* 0x000000012a287824 */ /* 0x000fcc00078e0203 */
        /* <DEDUP_REMOVED lines=11> */
.L_x_127:
[----:B------:R-:W-:Y:S05]  /*0f80*/  @!P0 BRA `(.L_x_99) ;  /* 0x0000000000748947 */ /* 0x000fea0003800000 */
[----:B------:R-:W-:-:S07]  /*0f90*/  IMAD.MOV.U32 R3, RZ, RZ, 0x3b8 ;  /* 0x000003b8ff037424 */ /* 0x000fce00078e00ff */
.L_x_101:
[----:B------:R-:W-:Y:S02]  /*0fa0*/  VIADD R27, R3, 0x1 ;  /* 0x00000001031b7836 */ /* 0x000fe40000000000 */
[----:B------:R-:W-:Y:S02]  /*0fb0*/  IMAD R42, R42, 0x41a7, RZ ;  /* 0x000041a72a2a7824 */ /* 0x000fe400078e02ff */
[----:B------:R-:W0:Y:S01]  /*0fc0*/  I2F.U32.RP R22, R27 ;  /* 0x0000001b00167306 */ /* 0x000e220000209000 */
[----:B------:R-:W-:Y:S01]  /*0fd0*/  IMAD.MOV R29, RZ, RZ, -R27 ;  /* 0x000000ffff1d7224 */ /* 0x000fe200078e0a1b */
[----:B------:R-:W-:Y:S02]  /*0fe0*/  ISETP.NE.U32.AND P2, PT, R27, RZ, PT ;  /* 0x000000ff1b00720c */ /* 0x000fe40003f45070 */
[----:B------:R-:W-:-:S04]  /*0ff0*/  LOP3.LUT R42, R42, 0x7fffffff, RZ, 0xc0, !PT ;  /* 0x7fffffff2a2a7812 */ /* 0x000fc800078ec0ff */
[----:B0-----:R-:W0:Y:S02]  /*1000*/  MUFU.RCP R22, R22 ;  /* 0x0000001600167308 */ /* 0x001e240000001000 */
[----:B0-----:R-:W-:-:S06]  /*1010*/  VIADD R20, R22, 0xffffffe ;  /* 0x0ffffffe16147836 */ /* 0x001fcc0000000000 */
[----:B------:R0:W1:Y:S02]  /*1020*/  F2I.FTZ.U32.TRUNC.NTZ R21, R20 ;  /* 0x0000001400157305 */ /* 0x000064000021f000 */
[----:B0-----:R-:W-:Y:S02]  /*1030*/  IMAD.MOV.U32 R20, RZ, RZ, RZ ;  /* 0x000000ffff147224 */ /* 0x001fe400078e00ff */
[----:B-1----:R-:W-:-:S04]  /*1040*/  IMAD R29, R29, R21, RZ ;  /* 0x000000151d1d7224 */ /* 0x002fc800078e02ff */
[----:B------:R-:W-:-:S06]  /*1050*/  IMAD.HI.U32 R21, R21, R29, R20 ;  /* 0x0000001d15157227 */ /* 0x000fcc00078e0014 */
[----:B------:R-:W-:-:S04]  /*1060*/  IMAD.HI.U32 R21, R21, R42, RZ ;  /* 0x0000002a15157227 */ /* 0x000fc800078e00ff */
[----:B------:R-:W-:-:S04]  /*1070*/  IMAD.MOV R21, RZ, RZ, -R21 ;  /* 0x000000ffff157224 */ /* 0x000fc800078e0a15 */
[----:B------:R-:W-:-:S05]  /*1080*/  IMAD R22, R27, R21, R42 ;  /* 0x000000151b167224 */ /* 0x000fca00078e022a */
[----:B------:R-:W-:-:S13]  /*1090*/  ISETP.GE.U32.AND P0, PT, R22, R27, PT ;  /* 0x0000001b1600720c */ /* 0x000fda0003f06070 */
[----:B------:R-:W-:-:S05]  /*10a0*/  @P0 IMAD.IADD R22, R22, 0x1, -R27 ;  /* 0x0000000116160824 */ /* 0x000fca00078e0a1b */
[----:B------:R-:W-:-:S13]  /*10b0*/  ISETP.GE.U32.AND P0, PT, R22, R27, PT ;  /* 0x0000001b1600720c */ /* 0x000fda0003f06070 */
[----:B------:R-:W-:Y:S01]  /*10c0*/  @P0 IMAD.IADD R22, R22, 0x1, -R27 ;  /* 0x0000000116160824 */ /* 0x000fe200078e0a1b */
[----:B------:R-:W-:-:S04]  /*10d0*/  @!P2 LOP3.LUT R22, RZ, R27, RZ, 0x33, !PT ;  /* 0x0000001bff16a212 */ /* 0x000fc800078e33ff */
[----:B------:R-:W-:Y:S05]  /*10e0*/  NANOSLEEP R22 ;  /* 0x000000160000735d */ /* 0x000fea0003800000 */
[----:B------:R-:W2:Y:S01]  /*10f0*/  LD.E.64.STRONG.GPU R26, desc[UR8][R16.64+0x100] ;  /* 0x00010008101a7980 */ /* 0x000ea2000c10fb00 */
[----:B------:R-:W-:Y:S01]  /*1100*/  UMOV UR5, 0xffffffff ;  /* 0xffffffff00057882 */ /* 0x000fe20000000000 */
[----:B------:R-:W-:Y:S02]  /*1110*/  SHF.R.U32.HI R3, RZ, 0x1, R3 ;  /* 0x00000001ff037819 */ /* 0x000fe40000011603 */
[----:B--2---:R-:W-:Y:S01]  /*1120*/  ISETP.NE.AND P0, PT, R26, 0x63, PT ;  /* 0x000000631a00780c */ /* 0x004fe20003f05270 */
[----:B------:R-:W-:-:S12]  /*1130*/  BRA.DIV UR5, `(.L_x_100) ;  /* 0x0000003605187947 */ /* 0x000fd8000b800000 */
[----:B------:R-:W-:-:S13]  /*1140*/  VOTE.ANY P0, !P0 ;  /* 0x0000000000ff7806 */ /* 0x000fda0004000100 */
.L_x_130:
[----:B------:R-:W-:Y:S05]  /*1150*/  @P0 BRA `(.L_x_101) ;  /* 0xfffffffc00900947 */ /* 0x000fea000383ffff */
.L_x_99:
[----:B------:R-:W-:Y:S01]  /*1160*/  UMOV UR5, 0xffffffff ;  /* 0xffffffff00057882 */ /* 0x000fe20000000000 */
[----:B------:R-:W-:Y:S02]  /*1170*/  ISETP.NE.AND P0, PT, R26, 0x65, PT ;  /* 0x000000651a00780c */ /* 0x000fe40003f05270 */
[----:B------:R-:W-:Y:S11]  /*1180*/  BRA.DIV UR5, `(.L_x_102) ;  /* 0x0000003605247947 */ /* 0x000ff6000b800000 */
[----:B------:R-:W0:Y:S01]  /*1190*/  S2R R30, SR_GEMASK ;  /* 0x00000000001e7919 */ /* 0x000e220000003c00 */
[----:B------:R-:W-:Y:S01]  /*11a0*/  VOTE.ANY R21, PT, !P0 ;  /* 0x0000000000157806 */ /* 0x000fe200040e0100 */
[C---:B------:R-:W-:Y:S02]  /*11b0*/  VIADD R41, R39.reuse, 0x2 ;  /* 0x0000000227297836 */ /* 0x040fe40000000000 */
[C---:B------:R-:W-:Y:S02]  /*11c0*/  VIADD R43, R39.reuse, 0x4 ;  /* 0x00000004272b7836 */ /* 0x040fe40000000000 */
[C---:B------:R-:W-:Y:S02]  /*11d0*/  VIADD R44, R39.reuse, 0x8 ;  /* 0x00000008272c7836 */ /* 0x040fe40000000000 */
[----:B------:R-:W-:Y:S01]  /*11e0*/  VIADD R45, R39, 0x10 ;  /* 0x00000010272d7836 */ /* 0x000fe20000000000 */
[----:B0-----:R-:W-:-:S05]  /*11f0*/  LOP3.LUT R21, R21, 0x80000000, R30, 0xec, !PT ;  /* 0x8000000015157812 */ /* 0x001fca00078eec1e */
[----:B------:R-:W-:-:S05]  /*1200*/  VIADD R16, R21, 0xffffffff ;  /* 0xffffffff15107836 */ /* 0x000fca0000000000 */
[----:B------:R-:W-:-:S04]  /*1210*/  LOP3.LUT R16, R21, R16, RZ, 0xc, !PT ;  /* 0x0000001015107212 */ /* 0x000fc800078e0cff */
[----:B------:R0:W1:Y:S02]  /*1220*/  POPC R20, R16 ;  /* 0x0000001000147309 */ /* 0x0000640000000000 */
[----:B0-----:R-:W0:Y:S01]  /*1230*/  LDC.64 R16, c[0x0][0x390] ;  /* 0x0000e400ff107b82 */ /* 0x001e220000000a00 */
[----:B-1----:R-:W1:Y:S01]  /*1240*/  SHFL.DOWN PT, R22, R27, 0x1, R20 ;  /* 0x082000001b167989 */ /* 0x002e6200000e0014 */
[-C--:B------:R-:W-:Y:S02]  /*1250*/  ISETP.GE.AND P0, PT, R39, R20.reuse, PT ;  /* 0x000000142700720c */ /* 0x080fe40003f06270 */
[----:B------:R-:W-:Y:S02]  /*1260*/  ISETP.GT.AND P2, PT, R45, R20, PT ;  /* 0x000000142d00720c */ /* 0x000fe40003f44270 */
[----:B0-----:R-:W-:Y:S02]  /*1270*/  IADD3 R28, P3, PT, R16, 0x100, RZ ;  /* 0x00000100101c7810 */ /* 0x001fe40007f7e0ff */
[----:B-1----:R-:W-:-:S02]  /*1280*/  SEL R22, R22, RZ, !P0 ;  /* 0x000000ff16167207 */ /* 0x002fc40004000000 */
[----:B------:R-:W-:-:S03]  /*1290*/  ISETP.GT.AND P0, PT, R41, R20, PT ;  /* 0x000000142900720c */ /* 0x000fc60003f04270 */
[----:B------:R-:W-:-:S05]  /*12a0*/  IMAD.IADD R3, R22, 0x1, R27 ;  /* 0x0000000116037824 */ /* 0x000fca00078e021b */
[----:B------:R-:W0:Y:S02]  /*12b0*/  SHFL.DOWN PT, R22, R3, 0x2, R20 ;  /* 0x0840000003167989 */ /* 0x000e2400000e0014 */
[----:B0-----:R-:W-:Y:S02]  /*12c0*/  SEL R22, R22, RZ, !P0 ;  /* 0x000000ff16167207 */ /* 0x001fe40004000000 */
[----:B------:R-:W-:-:S03]  /*12d0*/  ISETP.GT.AND P0, PT, R43, R20, PT ;  /* 0x000000142b00720c */ /* 0x000fc60003f04270 */
[----:B------:R-:W-:Y:S02]  /*12e0*/  IMAD.IADD R29, R3, 0x1, R22 ;  /* 0x00000001031d7824 */ /* 0x000fe400078e0216 */
[----:B------:R-:W-:-:S03]  /*12f0*/  IMAD.X R3, RZ, RZ, R17, P3 ;  /* 0x000000ffff037224 */ /* 0x000fc600018e0611 */
        /* <DEDUP_REMOVED lines=10> */
[----:B0-----:R-:W-:-:S05]  /*13a0*/  SEL R22, R22, RZ, !P2 ;  /* 0x000000ff16167207 */ /* 0x001fca0005000000 */
[----:B------:R-:W-:-:S07]  /*13b0*/  IMAD.IADD R46, R47, 0x1, R22 ;  /* 0x000000012f2e7824 */ /* 0x000fce00078e0216 */
.L_x_139:
[----:B------:R-:W-:Y:S05]  /*13c0*/  @!P0 BRA `(.L_x_103) ;  /* 0x0000000400248947 */ /* 0x000fea0003800000 */
[----:B------:R-:W-:-:S07]  /*13d0*/  IMAD.MOV.U32 R29, RZ, RZ, 0x3b8 ;  /* 0x000003b8ff1d7424 */ /* 0x000fce00078e00ff */
.L_x_109:
[----:B------:R-:W-:Y:S02]  /*13e0*/  IMAD.MOV.U32 R16, RZ, RZ, R28 ;  /* 0x000000ffff107224 */ /* 0x000fe400078e001c */
[----:B------:R-:W-:Y:S02]  /*13f0*/  IMAD.MOV.U32 R17, RZ, RZ, R3 ;  /* 0x000000ffff117224 */ /* 0x000fe400078e0003 */
        /* <DEDUP_REMOVED lines=8> */
.L_x_142:
[----:B------:R-:W-:Y:S05]  /*1480*/  @!P0 BRA `(.L_x_105) ;  /* 0x0000000000748947 */ /* 0x000fea0003800000 */
[----:B------:R-:W-:-:S07]  /*1490*/  IMAD.MOV.U32 R22, RZ, RZ, R29 ;  /* 0x000000ffff167224 */ /* 0x000fce00078e001d */
.L_x_107:
        /* <DEDUP_REMOVED lines=27> */
.L_x_145:
[----:B------:R-:W-:Y:S05]  /*1650*/  @P0 BRA `(.L_x_107) ;  /* 0xfffffffc00900947 */ /* 0x000fea000383ffff */
.L_x_105:
[----:B------:R-:W-:Y:S01]  /*1660*/  UMOV UR5, 0xffffffff ;  /* 0xffffffff00057882 */ /* 0x000fe20000000000 */
[----:B------:R-:W-:Y:S02]  /*1670*/  ISETP.NE.AND P0, PT, R26, 0x65, PT ;  /* 0x000000651a00780c */ /* 0x000fe40003f05270 */
[----:B------:R-:W-:Y:S11]  /*1680*/  BRA.DIV UR5, `(.L_x_108) ;  /* 0x0000003605287947 */ /* 0x000ff6000b800000 */
[----:B------:R-:W-:Y:S01]  /*1690*/  VOTE.ANY R21, PT, !P0 ;  /* 0x0000000000157806 */ /* 0x000fe200040e0100 */
[----:B------:R-:W-:-:S03]  /*16a0*/  VIADD R40, R40, 0xffffffe0 ;  /* 0xffffffe028287836 */ /* 0x000fc60000000000 */
[----:B------:R-:W-:-:S05]  /*16b0*/  LOP3.LUT R21, R21, 0x80000000, R30, 0xec, !PT ;  /* 0x8000000015157812 */ /* 0x000fca00078eec1e */
        /* <DEDUP_REMOVED lines=25> */
.L_x_154:
[----:B------:R-:W-:Y:S05]  /*1850*/  @P0 BRA `(.L_x_109) ;  /* 0xfffffff800e00947 */ /* 0x000fea000383ffff */
.L_x_103:
        /* <DEDUP_REMOVED lines=8> */
[----:B0-----:R-:W-:-:S05]  /*18e0*/  @!P1 LEA R3, R16, R3, 0x18 ;  /* 0x0000000310039211 */ /* 0x001fca00078ec0ff */
[----:B------:R1:W-:Y:S04]  /*18f0*/  @!P1 STS [R3+0x8], R31 ;  /* 0x0000081f03009388 */ /* 0x0003e80000000800 */
[----:B------:R1:W-:Y:S01]  /*1900*/  @!P1 STS [R3+0x4], R46 ;  /* 0x0000042e03009388 */ /* 0x0003e20000000800 */
[----:B--2---:R-:W-:Y:S01]  /*1910*/  @!P0 LEA R17, R20, R17, 0x18 ;  /* 0x0000001114118211 */ /* 0x004fe200078ec0ff */
[----:B------:R-:W-:Y:S02]  /*1920*/  IMAD.MOV.U32 R20, RZ, RZ, R23 ;  /* 0x000000ffff147224 */ /* 0x000fe400078e0017 */
[----:B------:R-:W-:Y:S02]  /*1930*/  @!P0 IMAD.MOV.U32 R20, RZ, RZ, R46 ;  /* 0x000000ffff148224 */ /* 0x000fe400078e002e */
[----:B------:R1:W-:Y:S05]  /*1940*/  @!P0 STS [R17+0x4c], R46 ;  /* 0x00004c2e11008388 */ /* 0x0003ea0000000800 */
.L_x_97:
[----:B------:R-:W-:Y:S05]  /*1950*/  WARPSYNC.ALL ;  /* 0x0000000000007948 */ /* 0x000fea0003800000 */
[----:B------:R-:W0:Y:S08]  /*1960*/  S2UR UR6, SR_CgaCtaId ;  /* 0x00000000000679c3 */ /* 0x000e300000008800 */
[----:B------:R-:W-:Y:S06]  /*1970*/  BAR.SYNC.DEFER_BLOCKING 0x0 ;  /* 0x0000000000007b1d */ /* 0x000fec0000010000 */
[----:B------:R-:W-:Y:S01]  /*1980*/  UMOV UR5, 0x400 ;  /* 0x0000040000057882 */ /* 0x000fe20000000000 */
[----:B------:R-:W2:Y:S01]  /*1990*/  S2R R16, SR_TID.X ;  /* 0x0000000000107919 */ /* 0x000ea20000002100 */
[----:B0-----:R-:W-:-:S09]  /*19a0*/  ULEA UR5, UR6, UR5, 0x18 ;  /* 0x0000000506057291 */ /* 0x001fd2000f8ec0ff */
[----:B-1----:R-:W0:Y:S01]  /*19b0*/  LDS R3, [UR5+0x4c] ;  /* 0x00004c05ff037984 */ /* 0x002e220008000800 */
[----:B--2---:R-:W-:-:S04]  /*19c0*/  ISETP.NE.AND P0, PT, R16, RZ, PT ;  /* 0x000000ff1000720c */ /* 0x004fc80003f05270 */
[----:B0-----:R-:W-:-:S05]  /*19d0*/  SEL R3, R3, RZ, P0 ;  /* 0x000000ff03037207 */ /* 0x001fca0000000000 */
[----:B------:R-:W-:-:S07]  /*19e0*/  IMAD.IADD R44, R3, 0x1, R20 ;  /* 0x00000001032c7824 */ /* 0x000fce00078e0214 */
.L_x_96:
[----:B------:R-:W-:Y:S05]  /*19f0*/  BSYNC.RECONVERGENT B0 ;  /* 0x0000000000007941 */ /* 0x000fea0003800200 */
.L_x_94:
[----:B------:R-:W-:Y:S01]  /*1a00*/  IMAD.IADD R45, R36, 0x1, R44 ;  /* 0x00000001242d7824 */ /* 0x000fe200078e022c */
[----:B------:R-:W1:Y:S01]  /*1a10*/  S2R R3, SR_TID.X ;  /* 0x0000000000037919 */ /* 0x000e620000002100 */
[----:B------:R-:W2:Y:S01]  /*1a20*/  S2UR UR6, SR_CgaCtaId ;  /* 0x00000000000679c3 */ /* 0x000ea20000008800 */
[----:B------:R-:W-:Y:S01]  /*1a30*/  UMOV UR5, 0x400 ;  /* 0x0000040000057882 */ /* 0x000fe20000000000 */
[----:B0-----:R-:W-:Y:S01]  /*1a40*/  IMAD.IADD R16, R37, 0x1, R45 ;  /* 0x0000000125107824 */ /* 0x001fe200078e022d */
[----:B------:R-:W0:Y:S03]  /*1a50*/  S2R R24, SR_LANEID ;  /* 0x0000000000187919 */ /* 0x000e260000000000 */
[----:B------:R-:W-:Y:S02]  /*1a60*/  IMAD.IADD R17, R34, 0x1, R16 ;  /* 0x0000000122117824 */ /* 0x000fe400078e0210 */
[----:B------:R-:W-:Y:S02]  /*1a70*/  BAR.SYNC.DEFER_BLOCKING 0x0 ;  /* 0x0000000000007b1d */ /* 0x000fe40000010000 */
[----:B------:R-:W-:-:S04]  /*1a80*/  IMAD.IADD R22, R35, 0x1, R17 ;  /* 0x0000000123167824 */ /* 0x000fc800078e0211 */
[----:B------:R-:W-:-:S04]  /*1a90*/  IMAD.IADD R23, R32, 0x1, R22 ;  /* 0x0000000120177824 */ /* 0x000fc800078e0216 */
[----:B------:R-:W-:-:S04]  /*1aa0*/  IMAD.IADD R20, R33, 0x1, R23 ;  /* 0x0000000121147824 */ /* 0x000fc800078e0217 */
[----:B------:R-:W-:Y:S01]  /*1ab0*/  IMAD.IADD R21, R18, 0x1, R20 ;  /* 0x0000000112157824 */ /* 0x000fe200078e0214 */
[----:B--2---:R-:W-:-:S03]  /*1ac0*/  ULEA UR5, UR6, UR5, 0x18 ;  /* 0x0000000506057291 */ /* 0x004fc6000f8ec0ff */
[----:B------:R-:W-:Y:S01]  /*1ad0*/  IMAD.IADD R18, R19, 0x1, R21 ;  /* 0x0000000113127824 */ /* 0x000fe200078e0215 */
[----:B------:R-:W2:Y:S03]  /*1ae0*/  LDCU.64 UR6, c[0x0][0x388] ;  /* 0x00007100ff0677ac */ /* 0x000ea60008000a00 */
[----:B------:R-:W-:Y:S01]  /*1af0*/  IMAD.IADD R19, R14, 0x1, R18 ;  /* 0x000000010e137824 */ /* 0x000fe200078e0212 */
[----:B-1----:R-:W-:-:S03]  /*1b00*/  SHF.R.U32.HI R3, RZ, 0x5, R3 ;  /* 0x00000005ff037819 */ /* 0x002fc60000011603 */
[----:B------:R-:W-:Y:S02]  /*1b10*/  IMAD.IADD R14, R15, 0x1, R19 ;  /* 0x000000010f0e7824 */ /* 0x000fe400078e0213 */
[----:B0-----:R-:W-:Y:S02]  /*1b20*/  IMAD R3, R3, 0x2c0, R24 ;  /* 0x000002c003037824 */ /* 0x001fe400078e0218 */
[----:B------:R-:W-:-:S03]  /*1b30*/  IMAD.IADD R15, R12, 0x1, R14 ;  /* 0x000000010c0f7824 */ /* 0x000fc600078e020e */
[----:B------:R-:W-:Y:S01]  /*1b40*/  LEA R49, R3, UR5, 0x2 ;  /* 0x0000000503317c11 */ /* 0x000fe2000f8e10ff */
[----:B------:R-:W-:Y:S01]  /*1b50*/  IMAD.IADD R12, R13, 0x1, R15 ;  /* 0x000000010d0c7824 */ /* 0x000fe200078e020f */
[----:B--2---:R-:W-:-:S03]  /*1b60*/  IADD3 R38, P0, PT, R38, UR6, RZ ;  /* 0x0000000626267c10 */ /* 0x004fc6000ff1e0ff */
[----:B------:R-:W-:Y:S02]  /*1b70*/  IMAD.IADD R13, R10, 0x1, R12 ;  /* 0x000000010a0d7824 */ /* 0x000fe400078e020c */
[----:B------:R-:W-:Y:S01]  /*1b80*/  IMAD R24, R24, 0x54, R49 ;  /* 0x0000005418187824 */ /* 0x000fe200078e0231 */
[----:B------:R-:W-:Y:S01]  /*1b90*/  IADD3.X R39, PT, PT, R0, UR7, RZ, P0, !PT ;  /* 0x0000000700277c10 */ /* 0x000fe200087fe4ff */
[----:B------:R-:W-:-:S03]  /*1ba0*/  IMAD.IADD R10, R11, 0x1, R13 ;  /* 0x000000010b0a7824 */ /* 0x000fc600078e020d */
[----:B------:R-:W-:Y:S01]  /*1bb0*/  STS.64 [R24], R44 ;  /* 0x0000002c18007388 */ /* 0x000fe20000000a00 */
[----:B------:R-:W-:-:S03]  /*1bc0*/  IMAD.IADD R11, R8, 0x1, R10 ;  /* 0x00000001080b7824 */ /* 0x000fc600078e020a */
[----:B------:R-:W-:Y:S01]  /*1bd0*/  STS.64 [R24+0x8], R16 ;  /* 0x0000081018007388 */ /* 0x000fe20000000a00 */
        /* <DEDUP_REMOVED lines=11> */
[----:B------:R-:W-:Y:S04]  /*1c90*/  STS.64 [R24+0x38], R10 ;  /* 0x0000380a18007388 */ /* 0x000fe80000000a00 */
[----:B------:R-:W-:Y:S04]  /*1ca0*/  STS.64 [R24+0x40], R8 ;  /* 0x0000400818007388 */ /* 0x000fe80000000a00 */
[----:B------:R-:W-:Y:S04]  /*1cb0*/  STS.64 [R24+0x48], R6 ;  /* 0x0000480618007388 */ /* 0x000fe80000000a00 */
[----:B------:R-:W-:Y:S01]  /*1cc0*/  STS.64 [R24+0x50], R4 ;  /* 0x0000500418007388 */ /* 0x000fe20000000a00 */
[----:B------:R-:W-:-:S03]  /*1cd0*/  NOP ;  /* 0x0000000000007918 */ /* 0x000fc60000000000 */
[----:B------:R-:W0:Y:S04]  /*1ce0*/  LDS R3, [R49] ;  /* 0x0000000031037984 */ /* 0x000e280000000800 */
[----:B------:R-:W1:Y:S04]  /*1cf0*/  LDS R17, [R49+0x80] ;  /* 0x0000800031117984 */ /* 0x000e680000000800 */
        /* <DEDUP_REMOVED lines=43> */
.L_x_93:
[----:B------:R-:W-:-:S13]  /*1fb0*/  ISETP.NE.AND P0, PT, R0, RZ, PT ;  /* 0x000000ff0000720c */ /* 0x000fda0003f05270 */
[----:B------:R-:W-:Y:S05]  /*1fc0*/  @!P0 EXIT ;  /* 0x000000000000894d */ /* 0x000fea0003800000 */
[----:B------:R-:W0:Y:S02]  /*1fd0*/  LDC.64 R4, c[0x0][0x380] ;  /* 0x0000e000ff047b82 */ /* 0x000e240000000a00 */
[----:B0-----:R-:W-:-:S05]  /*1fe0*/  IMAD.WIDE.U32 R4, R7, 0x4, R4 ;  /* 0x0000000407047825 */ /* 0x001fca00078e0004 */
[----:B------:R0:W2:Y:S01]  /*1ff0*/  LDG.E R6, desc[UR8][R4.64] ;  /* 0x0000000804067981 */ /* 0x0000a2000c1e1900 */
[----:B------:R-:W3:Y:S02]  /*2000*/  S2R R2, SR_TID.X ;  /* 0x0000000000027919 */ /* 0x000ee40000002100 */
[C---:B---3--:R-:W-:Y:S02]  /*2010*/  LOP3.LUT R3, R2.reuse, 0x1f, RZ, 0xc0, !PT ;  /* 0x0000001f02037812 */ /* 0x048fe400078ec0ff */
[----:B------:R-:W-:-:S05]  /*2020*/  LOP3.LUT R8, R2, 0x3e0, RZ, 0xc0, !PT ;  /* 0x000003e002087812 */ /* 0x000fca00078ec0ff */
[----:B------:R-:W-:-:S04]  /*2030*/  IMAD R3, R8, 0x16, R3 ;  /* 0x0000001608037824 */ /* 0x000fc800078e0203 */
[C---:B------:R-:W-:Y:S01]  /*2040*/  VIADD R7, R3.reuse, 0x20 ;  /* 0x0000002003077836 */ /* 0x040fe20000000000 */
[C---:B------:R-:W-:Y:S01]  /*2050*/  ISETP.GE.U32.AND P6, PT, R3.reuse, R0, PT ;  /* 0x000000000300720c */ /* 0x040fe20003fc6070 */
[C---:B------:R-:W-:Y:S01]  /*2060*/  VIADD R9, R3.reuse, 0x40 ;  /* 0x0000004003097836 */ /* 0x040fe20000000000 */
[C---:B0-----:R-:W-:Y:S01]  /*2070*/  LEA R4, P1, R3.reuse, R4, 0x2 ;  /* 0x0000000403047211 */ /* 0x041fe200078210ff */
[----:B------:R-:W-:Y:S01]  /*2080*/  VIADD R11, R3, 0x60 ;  /* 0x00000060030b7836 */ /* 0x000fe20000000000 */
[-C--:B------:R-:W-:Y:S01]  /*2090*/  ISETP.GE.U32.AND P5, PT, R7, R0.reuse, PT ;  /* 0x000000000700720c */ /* 0x080fe20003fa6070 */
[----:B------:R-:W-:Y:S01]  /*20a0*/  VIADD R7, R3, 0x80 ;  /* 0x0000008003077836 */ /* 0x000fe20000000000 */
[-C--:B------:R-:W-:Y:S01]  /*20b0*/  ISETP.GE.U32.AND P0, PT, R9, R0.reuse, PT ;  /* 0x000000000900720c */ /* 0x080fe20003f06070 */
[----:B------:R-:W-:Y:S01]  /*20c0*/  IMAD.X R5, RZ, RZ, R5, P1 ;  /* 0x000000ffff057224 */ /* 0x000fe200008e0605 */
[-C--:B------:R-:W-:Y:S01]  /*20d0*/  ISETP.GE.U32.AND P4, PT, R11, R0.reuse, PT ;  /* 0x000000000b00720c */ /* 0x080fe20003f86070 */
[----:B------:R-:W-:Y:S01]  /*20e0*/  VIADD R9, R3, 0xa0 ;  /* 0x000000a003097836 */ /* 0x000fe20000000000 */
[----:B------:R-:W-:Y:S01]  /*20f0*/  ISETP.GE.U32.AND P3, PT, R7, R0, PT ;  /* 0x000000000700720c */ /* 0x000fe20003f66070 */
[----:B------:R-:W-:-:S03]  /*2100*/  VIADD R7, R3, 0xc0 ;  /* 0x000000c003077836 */ /* 0x000fc60000000000 */
[-C--:B------:R-:W-:Y:S01]  /*2110*/  ISETP.GE.U32.AND P2, PT, R9, R0.reuse, PT ;  /* 0x000000000900720c */ /* 0x080fe20003f46070 */
[----:B------:R-:W-:Y:S01]  /*2120*/  VIADD R9, R3, 0x100 ;  /* 0x0000010003097836 */ /* 0x000fe20000000000 */
[-C--:B------:R-:W-:Y:S01]  /*2130*/  ISETP.GE.U32.AND P1, PT, R7, R0.reuse, PT ;  /* 0x000000000700720c */ /* 0x080fe20003f26070 */
[C---:B------:R-:W-:Y:S02]  /*2140*/  VIADD R7, R3.reuse, 0xe0 ;  /* 0x000000e003077836 */ /* 0x040fe40000000000 */
[----:B------:R-:W-:Y:S02]  /*2150*/  VIADD R39, R3, 0x2a0 ;  /* 0x000002a003277836 */ /* 0x000fe40000000000 */
[----:B--2---:R-:W-:Y:S02]  /*2160*/  IMAD.MOV.U32 R16, RZ, RZ, R6 ;  /* 0x000000ffff107224 */ /* 0x004fe400078e0006 */
[----:B------:R-:W2:Y:S01]  /*2170*/  @!P6 LDG.E R6, desc[UR8][R4.64] ;  /* 0x000000080406e981 */ /* 0x000ea2000c1e1900 */
[----:B------:R-:W-:Y:S01]  /*2180*/  ISETP.GE.U32.AND P6, PT, R7, R0, PT ;  /* 0x000000000700720c */ /* 0x000fe20003fc6070 */
[----:B------:R-:W-:-:S02]  /*2190*/  IMAD.MOV.U32 R10, RZ, RZ, R16 ;  /* 0x000000ffff0a7224 */ /* 0x000fc400078e0010 */
[----:B------:R-:W-:Y:S02]  /*21a0*/  VIADD R7, R3, 0x120 ;  /* 0x0000012003077836 */ /* 0x000fe40000000000 */
[--C-:B------:R-:W-:Y:S02]  /*21b0*/  IMAD.MOV.U32 R12, RZ, RZ, R16.reuse ;  /* 0x000000ffff0c7224 */ /* 0x100fe400078e0010 */
[----:B------:R-:W3:Y:S01]  /*21c0*/  @!P0 LDG.E R10, desc[UR8][R4.64+0x100] ;  /* 0x00010008040a8981 */ /* 0x000ee2000c1e1900 */
[-C--:B------:R-:W-:Y:S01]  /*21d0*/  ISETP.GE.U32.AND P0, PT, R7, R0.reuse, PT ;  /* 0x000000000700720c */ /* 0x080fe20003f06070 */
[----:B------:R-:W-:Y:S02]  /*21e0*/  VIADD R7, R3, 0x140 ;  /* 0x0000014003077836 */ /* 0x000fe40000000000 */
[--C-:B------:R-:W-:Y:S01]  /*21f0*/  IMAD.MOV.U32 R8, RZ, RZ, R16.reuse ;  /* 0x000000ffff087224 */ /* 0x100fe200078e0010 */
[----:B------:R-:W4:Y:S01]  /*2200*/  @!P4 LDG.E R12, desc[UR8][R4.64+0x180] ;  /* 0x00018008040cc981 */ /* 0x000f22000c1e1900 */
[----:B------:R-:W-:Y:S01]  /*2210*/  IMAD.MOV.U32 R18, RZ, RZ, R16 ;  /* 0x000000ffff127224 */ /* 0x000fe200078e0010 */
[----:B------:R-:W-:Y:S01]  /*2220*/  ISETP.GE.U32.AND P4, PT, R7, R0, PT ;  /* 0x000000000700720c */ /* 0x000fe20003f86070 */
[----:B------:R-:W-:-:S02]  /*2230*/  VIADD R7, R3, 0x180 ;  /* 0x0000018003077836 */ /* 0x000fc40000000000 */
[----:B------:R-:W4:Y:S01]  /*2240*/  @!P5 LDG.E R8, desc[UR8][R4.64+0x80] ;  /* 0x000080080408d981 */ /* 0x000f22000c1e1900 */
[-C--:B------:R-:W-:Y:S01]  /*2250*/  ISETP.GE.U32.AND P5, PT, R9, R0.reuse, PT ;  /* 0x000000000900720c */ /* 0x080fe20003fa6070 */
[--C-:B------:R-:W-:Y:S02]  /*2260*/  IMAD.MOV.U32 R20, RZ, RZ, R16.reuse ;  /* 0x000000ffff147224 */ /* 0x100fe400078e0010 */
[----:B------:R-:W4:Y:S01]  /*2270*/  @!P2 LDG.E R18, desc[UR8][R4.64+0x280] ;  /* 0x000280080412a981 */ /* 0x000f22000c1e1900 */
[-C--:B------:R-:W-:Y:S01]  /*2280*/  ISETP.GE.U32.AND P2, PT, R7, R0.reuse, PT ;  /* 0x000000000700720c */ /* 0x080fe20003f46070 */
[C---:B------:R-:W-:Y:S02]  /*2290*/  VIADD R7, R3.reuse, 0x1a0 ;  /* 0x000001a003077836 */ /* 0x040fe40000000000 */
[--C-:B------:R-:W-:Y:S01]  /*22a0*/  IMAD.MOV.U32 R14, RZ, RZ, R16.reuse ;  /* 0x000000ffff0e7224 */ /* 0x100fe200078e0010 */
[----:B------:R-:W4:Y:S01]  /*22b0*/  @!P1 LDG.E R20, desc[UR8][R4.64+0x300] ;  /* 0x0003000804149981 */ /* 0x000f22000c1e1900 */
[----:B------:R-:W-:Y:S01]  /*22c0*/  VIADD R9, R3, 0x160 ;  /* 0x0000016003097836 */ /* 0x000fe20000000000 */
[----:B------:R-:W-:Y:S01]  /*22d0*/  ISETP.GE.U32.AND P1, PT, R7, R0, PT ;  /* 0x000000000700720c */ /* 0x000fe20003f26070 */
[----:B------:R-:W-:-:S02]  /*22e0*/  IMAD.MOV.U32 R24, RZ, RZ, R16 ;  /* 0x000000ffff187224 */ /* 0x000fc400078e0010 */
[----:B------:R-:W-:Y:S01]  /*22f0*/  VIADD R7, R3, 0x1e0 ;  /* 0x000001e003077836 */ /* 0x000fe20000000000 */
[----:B------:R-:W4:Y:S01]  /*2300*/  @!P3 LDG.E R14, desc[UR8][R4.64+0x200] ;  /* 0x00020008040eb981 */ /* 0x000f22000c1e1900 */
[--C-:B------:R-:W-:Y:S01]  /*2310*/  IMAD.MOV.U32 R22, RZ, RZ, R16.reuse ;  /* 0x000000ffff167224 */ /* 0x100fe200078e0010 */
[-C--:B------:R-:W-:Y:S01]  /*2320*/  ISETP.GE.U32.AND P3, PT, R9, R0.reuse, PT ;  /* 0x000000000900720c */ /* 0x080fe20003f66070 */
[----:B------:R-:W-:Y:S01]  /*2330*/  VIADD R9, R3, 0x1c0 ;  /* 0x000001c003097836 */ /* 0x000fe20000000000 */
[----:B------:R-:W4:Y:S01]  /*2340*/  @!P5 LDG.E R24, desc[UR8][R4.64+0x400] ;  /* 0x000400080418d981 */ /* 0x000f22000c1e1900 */
[--C-:B------:R-:W-:Y:S01]  /*2350*/  IMAD.MOV.U32 R26, RZ, RZ, R16.reuse ;  /* 0x000000ffff1a7224 */ /* 0x100fe200078e0010 */
[-C--:B------:R-:W-:Y:S01]  /*2360*/  ISETP.GE.U32.AND P5, PT, R7, R0.reuse, PT ;  /* 0x000000000700720c */ /* 0x080fe20003fa6070 */
[----:B------:R-:W-:Y:S01]  /*2370*/  VIADD R7, R3, 0x200 ;  /* 0x0000020003077836 */ /* 0x000fe20000000000 */
[----:B------:R-:W4:Y:S01]  /*2380*/  @!P6 LDG.E R22, desc[UR8][R4.64+0x380] ;  /* 0x000380080416e981 */ /* 0x000f22000c1e1900 */
[----:B------:R-:W-:Y:S01]  /*2390*/  ISETP.GE.U32.AND P6, PT, R9, R0, PT ;  /* 0x000000000900720c */ /* 0x000fe20003fc6070 */
[----:B------:R-:W-:-:S02]  /*23a0*/  IMAD.MOV.U32 R28, RZ, RZ, R16 ;  /* 0x000000ffff1c7224 */ /* 0x000fc400078e0010 */
[--C-:B------:R-:W-:Y:S01]  /*23b0*/  IMAD.MOV.U32 R30, RZ, RZ, R16.reuse ;  /* 0x000000ffff1e7224 */ /* 0x100fe200078e0010 */
[----:B------:R-:W4:Y:S01]  /*23c0*/  @!P0 LDG.E R26, desc[UR8][R4.64+0x480] ;  /* 0x00048008041a8981 */ /* 0x000f22000c1e1900 */
[-C--:B------:R-:W-:Y:S01]  /*23d0*/  ISETP.GE.U32.AND P0, PT, R7, R0.reuse, PT ;  /* 0x000000000700720c */ /* 0x080fe20003f06070 */
[C---:B------:R-:W-:Y:S02]  /*23e0*/  VIADD R9, R3.reuse, 0x220 ;  /* 0x0000022003097836 */ /* 0x040fe40000000000 */
[----:B------:R-:W-:Y:S01]  /*23f0*/  VIADD R7, R3, 0x240 ;  /* 0x0000024003077836 */ /* 0x000fe20000000000 */
[----:B------:R-:W4:Y:S01]  /*2400*/  @!P4 LDG.E R28, desc[UR8][R4.64+0x500] ;  /* 0x00050008041cc981 */ /* 0x000f22000c1e1900 */
[--C-:B------:R-:W-:Y:S01]  /*2410*/  IMAD.MOV.U32 R32, RZ, RZ, R16.reuse ;  /* 0x000000ffff207224 */ /* 0x100fe200078e0010 */
[-C--:B------:R-:W-:Y:S01]  /*2420*/  ISETP.GE.U32.AND P4, PT, R9, R0.reuse, PT ;  /* 0x000000000900720c */ /* 0x080fe20003f86070 */
[--C-:B------:R-:W-:Y:S01]  /*2430*/  IMAD.MOV.U32 R34, RZ, RZ, R16.reuse ;  /* 0x000000ffff227224 */ /* 0x100fe200078e0010 */
[----:B------:R-:W4:Y:S01]  /*2440*/  @!P3 LDG.E R30, desc[UR8][R4.64+0x580] ;  /* 0x00058008041eb981 */ /* 0x000f22000c1e1900 */
[----:B------:R-:W-:Y:S01]  /*2450*/  IMAD.MOV.U32 R36, RZ, RZ, R16 ;  /* 0x000000ffff247224 */ /* 0x000fe200078e0010 */
[----:B------:R-:W-:Y:S01]  /*2460*/  ISETP.GE.U32.AND P3, PT, R7, R0, PT ;  /* 0x000000000700720c */ /* 0x000fe20003f66070 */
[C---:B------:R-:W-:Y:S01]  /*2470*/  VIADD R7, R3.reuse, 0x260 ;  /* 0x0000026003077836 */ /* 0x040fe20000000000 */
[----:B------:R-:W4:Y:S01]  /*2480*/  @!P2 LDG.E R32, desc[UR8][R4.64+0x600] ;  /* 0x000600080420a981 */ /* 0x000f22000c1e1900 */
[----:B------:R-:W-:-:S03]  /*2490*/  VIADD R9, R3, 0x280 ;  /* 0x0000028003097836 */ /* 0x000fc60000000000 */
[----:B------:R-:W4:Y:S01]  /*24a0*/  @!P1 LDG.E R34, desc[UR8][R4.64+0x680] ;  /* 0x0006800804229981 */ /* 0x000f22000c1e1900 */
[-C--:B------:R-:W-:Y:S02]  /*24b0*/  ISETP.GE.U32.AND P2, PT, R7, R0.reuse, PT ;  /* 0x000000000700720c */ /* 0x080fe40003f46070 */
[-C--:B------:R-:W-:Y:S01]  /*24c0*/  ISETP.GE.U32.AND P1, PT, R9, R0.reuse, PT ;  /* 0x000000000900720c */ /* 0x080fe20003f26070 */
[----:B------:R-:W4:Y:S01]  /*24d0*/  @!P6 LDG.E R36, desc[UR8][R4.64+0x700] ;  /* 0x000700080424e981 */ /* 0x000f22000c1e1900 */
[----:B------:R-:W-:Y:S01]  /*24e0*/  ISETP.GE.U32.AND P6, PT, R39, R0, PT ;  /* 0x000000002700720c */ /* 0x000fe20003fc6070 */
[--C-:B------:R-:W-:Y:S02]  /*24f0*/  IMAD.MOV.U32 R46, RZ, RZ, R16.reuse ;  /* 0x000000ffff2e7224 */ /* 0x100fe400078e0010 */
[--C-:B------:R-:W-:Y:S02]  /*2500*/  IMAD.MOV.U32 R48, RZ, RZ, R16.reuse ;  /* 0x000000ffff307224 */ /* 0x100fe400078e0010 */
[----:B------:R-:W-:-:S02]  /*2510*/  IMAD.MOV.U32 R50, RZ, RZ, R16 ;  /* 0x000000ffff327224 */ /* 0x000fc400078e0010 */
        /* <DEDUP_REMOVED lines=13> */
[----:B------:R-:W-:Y:S01]  /*25f0*/  UMOV UR4, 0x400 ;  /* 0x0000040000047882 */ /* 0x000fe20000000000 */
[----:B------:R-:W-:Y:S01]  /*2600*/  ISETP.NE.AND P0, PT, R42, RZ, PT ;  /* 0x000000ff2a00720c */ /* 0x000fe20003f05270 */
[----:B-1----:R-:W-:-:S02]  /*2610*/  ULEA UR4, UR5, UR4, 0x18 ;  /* 0x0000000405047291 */ /* 0x002fc4000f8ec0ff */
[----:B0-----:R-:W-:-:S05]  /*2620*/  IMAD R41, R43, 0x2c0, R38 ;  /* 0x000002c02b297824 */ /* 0x001fca00078e0226 */
        /* <DEDUP_REMOVED lines=39> */
[----:B------:R-:W-:Y:S02]  /*28a0*/  ISETP.NE.AND P1, PT, R38, 0x1f, PT ;  /* 0x0000001f2600780c */ /* 0x000fe40003f25270 */
[----:B---3--:R-:W-:Y:S02]  /*28b0*/  IADD3 R16, PT, PT, R8, R7, R16 ;  /* 0x0000000708107210 */ /* 0x008fe40007ffe010 */
[----:B------:R-:W-:Y:S02]  /*28c0*/  ISETP.NE.AND P2, PT, R43, 0xb, PT ;  /* 0x0000000b2b00780c */ /* 0x000fe40003f45270 */
        /* <DEDUP_REMOVED lines=52> */
[----:B------:R-:W-:Y:S02]  /*2c10*/  ISETP.NE.AND P1, PT, R38, RZ, PT ;  /* 0x000000ff2600720c */ /* 0x000fe40003f25270 */
[----:B------:R-:W-:Y:S01]  /*2c20*/  SEL R16, R25, R16, !P0 ;  /* 0x0000001019107207 */ /* 0x000fe20004000000 */
[----:B------:R-:W-:Y:S01]  /*2c30*/  @!P2 IMAD.IADD R16, R26, 0x1, R25 ;  /* 0x000000011a10a824 */ /* 0x000fe200078e0219 */
[----:B------:R-:W-:-:S02]  /*2c40*/  ISETP.GE.U32.AND P0, PT, R2, 0x20, PT ;  /* 0x000000200200780c */ /* 0x000fc40003f06070 */
[----:B------:R-:W-:Y:S02]  /*2c50*/  SEL R37, R37, RZ, P1 ;  /* 0x000000ff25257207 */ /* 0x000fe40000800000 */
[----:B------:R-:W-:-:S04]  /*2c60*/  SEL R17, R16, RZ, P0 ;  /* 0x000000ff10117207 */ /* 0x000fc80000000000 */
[----:B-----5:R-:W-:Y:S01]  /*2c70*/  IADD3 R44, PT, PT, R17, R37, R44 ;  /* 0x00000025112c7210 */ /* 0x020fe20007ffe02c */
[----:B------:R-:W-:Y:S06]  /*2c80*/  BRA `(.L_x_111) ;  /* 0x0000000c00e87947 */ /* 0x000fec0003800000 */
.L_x_110:
[----:B0-2---:R-:W-:Y:S02]  /*2c90*/  IADD3 R16, PT, PT, R6, R5, R4 ;  /* 0x0000000506107210 */ /* 0x005fe40007ffe004 */
[----:B------:R-:W-:Y:S02]  /*2ca0*/  ISETP.NE.AND P1, PT, R38, 0x1f, PT ;  /* 0x0000001f2600780c */ /* 0x000fe40003f25270 */
        /* <DEDUP_REMOVED lines=52> */
[----:B------:R-:W-:Y:S01]  /*2ff0*/  SEL R16, R23, R16, !P0 ;  /* 0x0000001017107207 */ /* 0x000fe20004000000 */
[----:B------:R-:W-:Y:S01]  /*3000*/  IMAD.IADD R23, R44, 0x1, -R37 ;  /* 0x000000012c177824 */ /* 0x000fe200078e0a25 */
[C---:B------:R-:W-:Y:S02]  /*3010*/  ISETP.NE.AND P0, PT, R43.reuse, 0xa, PT ;  /* 0x0000000a2b00780c */ /* 0x040fe40003f05270 */
[----:B------:R-:W-:Y:S02]  /*3020*/  SEL R16, R24, R16, !P1 ;  /* 0x0000001018107207 */ /* 0x000fe40004800000 */
[----:B------:R-:W-:Y:S02]  /*3030*/  ISETP.NE.AND P1, PT, R43, 0xb, PT ;  /* 0x0000000b2b00780c */ /* 0x000fe40003f25270 */
[----:B------:R-:W-:Y:S02]  /*3040*/  SEL R16, R25, R16, !P0 ;  /* 0x0000001019107207 */ /* 0x000fe40004000000 */
[----:B------:R-:W-:-:S02]  /*3050*/  ISETP.GT.U32.AND P0, PT, R2, 0x1f, PT ;  /* 0x0000001f0200780c */ /* 0x000fc40003f04070 */
[----:B------:R-:W-:Y:S02]  /*3060*/  SEL R17, R23, RZ, P2 ;  /* 0x000000ff17117207 */ /* 0x000fe40001000000 */
        /* <DEDUP_REMOVED lines=20> */
.L_x_157:
[----:B------:R-:W-:Y:S05]  /*31b0*/  @!P0 BRA `(.L_x_114) ;  /* 0x0000000000748947 */ /* 0x000fea0003800000 */
[----:B------:R-:W-:-:S07]  /*31c0*/  IMAD.MOV.U32 R20, RZ, RZ, 0x3b8 ;  /* 0x000003b8ff147424 */ /* 0x000fce00078e00ff */
.L_x_116:
        /* <DEDUP_REMOVED lines=27> */
.L_x_160:
[----:B------:R-:W-:Y:S05]  /*3380*/  @P0 BRA `(.L_x_116) ;  /* 0xfffffffc00900947 */ /* 0x000fea000383ffff */
.L_x_114:
[----:B------:R-:W-:Y:S01]  /*3390*/  UMOV UR5, 0xffffffff ;  /* 0xffffffff00057882 */ /* 0x000fe20000000000 */
[----:B------:R-:W-:Y:S02]  /*33a0*/  ISETP.NE.AND P0, PT, R18, 0x65, PT ;  /* 0x000000651200780c */ /* 0x000fe40003f05270 */
[----:B------:R-:W-:Y:S11]  /*33b0*/  BRA.DIV UR5, `(.L_x_117) ;  /* 0x0000001e05047947 */ /* 0x000ff6000b800000 */
[----:B------:R-:W0:Y:S01]  /*33c0*/  S2R R26, SR_GEMASK ;  /* 0x00000000001a7919 */ /* 0x000e220000003c00 */
[----:B------:R-:W-:Y:S01]  /*33d0*/  VOTE.ANY R21, PT, !P0 ;  /* 0x0000000000157806 */ /* 0x000fe200040e0100 */
[----:B------:R-:W-:-:S03]  /*33e0*/  VIADD R17, R38, 0x2 ;  /* 0x0000000226117836 */ /* 0x000fc60000000000 */
[----:B0-----:R-:W-:-:S05]  /*33f0*/  LOP3.LUT R21, R21, 0x80000000, R26, 0xec, !PT ;  /* 0x8000000015157812 */ /* 0x001fca00078eec1a */
[----:B------:R-:W-:-:S05]  /*3400*/  VIADD R16, R21, 0xffffffff ;  /* 0xffffffff15107836 */ /* 0x000fca0000000000 */
[----:B------:R-:W-:Y:S01]  /*3410*/  LOP3.LUT R16, R21, R16, RZ, 0xc, !PT ;  /* 0x0000001015107212 */ /* 0x000fe200078e0cff */
[----:B------:R-:W-:-:S03]  /*3420*/  VIADD R21, R38, 0x10 ;  /* 0x0000001026157836 */ /* 0x000fc60000000000 */
[----:B------:R-:W0:Y:S02]  /*3430*/  POPC R20, R16 ;  /* 0x0000001000147309 */ /* 0x000e240000000000 */
[----:B0-----:R-:W0:Y:S01]  /*3440*/  SHFL.DOWN PT, R22, R19, 0x1, R20 ;  /* 0x0820000013167989 */ /* 0x001e2200000e0014 */
[-C--:B------:R-:W-:Y:S02]  /*3450*/  ISETP.GE.AND P0, PT, R38, R20.reuse, PT ;  /* 0x000000142600720c */ /* 0x080fe40003f06270 */
[-C--:B------:R-:W-:Y:S02]  /*3460*/  ISETP.GT.AND P2, PT, R21, R20.reuse, PT ;  /* 0x000000141500720c */ /* 0x080fe40003f44270 */
[----:B0-----:R-:W-:Y:S02]  /*3470*/  SEL R22, R22, RZ, !P0 ;  /* 0x000000ff16167207 */ /* 0x001fe40004000000 */
[----:B------:R-:W-:Y:S01]  /*3480*/  ISETP.GT.AND P0, PT, R17, R20, PT ;  /* 0x000000141100720c */ /* 0x000fe20003f04270 */
[----:B------:R-:W-:-:S02]  /*3490*/  VIADD R17, R38, 0x4 ;  /* 0x0000000426117836 */ /* 0x000fc40000000000 */
        /* <DEDUP_REMOVED lines=8> */
[----:B------:R-:W-:Y:S02]  /*3520*/  ISETP.GT.AND P0, PT, R17, R20, PT ;  /* 0x000000141100720c */ /* 0x000fe40003f04270 */
[----:B------:R-:W0:Y:S01]  /*3530*/  LDC.64 R16, c[0x0][0x390] ;  /* 0x0000e400ff107b82 */ /* 0x000e220000000a00 */
[----:B------:R-:W-:-:S05]  /*3540*/  IMAD.IADD R19, R45, 0x1, R22 ;  /* 0x000000012d137824 */ /* 0x000fca00078e0216 */
[----:B------:R-:W1:Y:S01]  /*3550*/  SHFL.DOWN PT, R22, R19, 0x8, R20 ;  /* 0x0900000013167989 */ /* 0x000e6200000e0014 */
[----:B0-----:R-:W-:-:S05]  /*3560*/  IADD3 R44, P3, PT, R16, 0x100, RZ ;  /* 0x00000100102c7810 */ /* 0x001fca0007f7e0ff */
[----:B------:R-:W-:Y:S01]  /*3570*/  IMAD.X R45, RZ, RZ, R17, P3 ;  /* 0x000000ffff2d7224 */ /* 0x000fe200018e0611 */
[----:B-1----:R-:W-:Y:S02]  /*3580*/  SEL R22, R22, RZ, !P0 ;  /* 0x000000ff16167207 */ /* 0x002fe40004000000 */
[----:B------:R-:W-:-:S03]  /*3590*/  ISETP.NE.AND P0, PT, R18, 0x65, PT ;  /* 0x000000651200780c */ /* 0x000fc60003f05270 */
[----:B------:R-:W-:-:S05]  /*35a0*/  IMAD.IADD R43, R19, 0x1, R22 ;  /* 0x00000001132b7824 */ /* 0x000fca00078e0216 */
[----:B------:R-:W0:Y:S05]  /*35b0*/  SHFL.DOWN PT, R22, R43, 0x10, R20 ;  /* 0x0a0000002b167989 */ /* 0x000e2a00000e0014 */
[----:B------:R-:W-:Y:S02]  /*35c0*/  VOTE.ALL P0, P0 ;  /* 0x0000000000ff7806 */ /* 0x000fe40000000000 */
[----:B0-----:R-:W-:-:S05]  /*35d0*/  SEL R22, R22, RZ, !P2 ;  /* 0x000000ff16167207 */ /* 0x001fca0005000000 */
[----:B------:R-:W-:-:S07]  /*35e0*/  IMAD.IADD R46, R43, 0x1, R22 ;  /* 0x000000012b2e7824 */ /* 0x000fce00078e0216 */
.L_x_169:
[----:B------:R-:W-:Y:S05]  /*35f0*/  @!P0 BRA `(.L_x_118) ;  /* 0x00000004002c8947 */ /* 0x000fea0003800000 */
[----:B------:R-:W-:-:S07]  /*3600*/  IMAD.MOV.U32 R43, RZ, RZ, 0x3b8 ;  /* 0x000003b8ff2b7424 */ /* 0x000fce00078e00ff */
.L_x_124:
        /* <DEDUP_REMOVED lines=8> */
.L_x_172:
[----:B------:R-:W-:Y:S05]  /*3690*/  @!P0 BRA `(.L_x_120) ;  /* 0x0000000000748947 */ /* 0x000fea0003800000 */
[----:B------:R-:W-:-:S07]  /*36a0*/  IMAD.MOV.U32 R20, RZ, RZ, R43 ;  /* 0x000000ffff147224 */ /* 0x000fce00078e002b */
.L_x_122:
        /* <DEDUP_REMOVED lines=27> */
.L_x_175:
[----:B------:R-:W-:Y:S05]  /*3860*/  @P0 BRA `(.L_x_122) ;  /* 0xfffffffc00900947 */ /* 0x000fea000383ffff */
.L_x_120:
[----:B------:R-:W-:Y:S01]  /*3870*/  UMOV UR5, 0xffffffff ;  /* 0xffffffff00057882 */ /* 0x000fe20000000000 */
[----:B------:R-:W-:Y:S02]  /*3880*/  ISETP.NE.AND P0, PT, R18, 0x65, PT ;  /* 0x000000651200780c */ /* 0x000fe40003f05270 */
[----:B------:R-:W-:Y:S11]  /*3890*/  BRA.DIV UR5, `(.L_x_123) ;  /* 0x0000001e05107947 */ /* 0x000ff6000b800000 */
[----:B------:R-:W-:Y:S01]  /*38a0*/  VOTE.ANY R21, PT, !P0 ;  /* 0x0000000000157806 */ /* 0x000fe200040e0100 */
[----:B------:R-:W-:Y:S02]  /*38b0*/  VIADD R17, R38, 0x2 ;  /* 0x0000000226117836 */ /* 0x000fe40000000000 */
[----:B------:R-:W-:Y:S01]  /*38c0*/  VIADD R37, R37, 0xffffffe0 ;  /* 0xffffffe025257836 */ /* 0x000fe20000000000 */
[----:B------:R-:W-:-:S05]  /*38d0*/  LOP3.LUT R21, R21, 0x80000000, R26, 0xec, !PT ;  /* 0x8000000015157812 */ /* 0x000fca00078eec1a */
[----:B------:R-:W-:-:S05]  /*38e0*/  VIADD R16, R21, 0xffffffff ;  /* 0xffffffff15107836 */ /* 0x000fca0000000000 */
[----:B------:R-:W-:-:S04]  /*38f0*/  LOP3.LUT R16, R21, R16, RZ, 0xc, !PT ;  /* 0x0000001015107212 */ /* 0x000fc800078e0cff */
        /* <DEDUP_REMOVED lines=16> */
[----:B------:R-:W-:-:S03]  /*3a00*/  IMAD.IADD R19, R49, 0x1, R22 ;  /* 0x0000000131137824 */ /* 0x000fc600078e0216 */
[----:B------:R-:W-:Y:S02]  /*3a10*/  ISETP.GT.AND P2, PT, R17, R20, PT ;  /* 0x000000141100720c */ /* 0x000fe40003f44270 */
        /* <DEDUP_REMOVED lines=8> */
.L_x_184:
[----:B------:R-:W-:Y:S05]  /*3aa0*/  @P0 BRA `(.L_x_124) ;  /* 0xfffffff800d80947 */ /* 0x000fea000383ffff */
.L_x_118:
        /* <DEDUP_REMOVED lines=15> */
.L_x_112:
        /* <DEDUP_REMOVED lines=9> */
.L_x_111:
[----:B------:R-:W-:Y:S01]  /*3c30*/  IMAD.IADD R45, R4, 0x1, R44 ;  /* 0x00000001042d7824 */ /* 0x000fe200078e022c */
[----:B------:R-:W-:Y:S01]  /*3c40*/  BAR.SYNC.DEFER_BLOCKING 0x0 ;  /* 0x0000000000007b1d */ /* 0x000fe20000010000 */
[----:B------:R-:W-:Y:S02]  /*3c50*/  ISETP.NE.AND P0, PT, R2, RZ, PT ;  /* 0x000000ff0200720c */ /* 0x000fe40003f05270 */
[----:B------:R-:W-:-:S05]  /*3c60*/  IMAD.IADD R4, R5, 0x1, R45 ;  /* 0x0000000105047824 */ /* 0x000fca00078e022d */
[----:B------:R-:W0:Y:S01]  /*3c70*/  S2UR UR5, SR_CTAID.X ;  /* 0x00000000000579c3 */ /* 0x000e220000002500 */
[----:B------:R-:W-:Y:S01]  /*3c80*/  IMAD.IADD R5, R6, 0x1, R4 ;  /* 0x0000000106057824 */ /* 0x000fe200078e0204 */
[----:B------:R-:W1:Y:S03]  /*3c90*/  LDCU.64 UR6, c[0x0][0x388] ;  /* 0x00007100ff0677ac */ /* 0x000e660008000a00 */
[----:B------:R-:W-:-:S04]  /*3ca0*/  IMAD.IADD R6, R7, 0x1, R5 ;  /* 0x0000000107067824 */ /* 0x000fc800078e0205 */
[----:B------:R-:W-:-:S04]  /*3cb0*/  IMAD.IADD R7, R8, 0x1, R6 ;  /* 0x0000000108077824 */ /* 0x000fc800078e0206 */
[----:B------:R-:W-:-:S04]  /*3cc0*/  IMAD.IADD R8, R9, 0x1, R7 ;  /* 0x0000000109087824 */ /* 0x000fc800078e0207 */
[----:B------:R-:W-:Y:S01]  /*3cd0*/  IMAD.IADD R9, R10, 0x1, R8 ;  /* 0x000000010a097824 */ /* 0x000fe200078e0208 */
[----:B------:R-:W-:Y:S03]  /*3ce0*/  STS.64 [R40], R44 ;  /* 0x0000002c28007388 */ /* 0x000fe60000000a00 */
[----:B------:R-:W-:Y:S01]  /*3cf0*/  IMAD.IADD R10, R11, 0x1, R9 ;  /* 0x000000010b0a7824 */ /* 0x000fe200078e0209 */
[----:B------:R2:W-:Y:S03]  /*3d00*/  STS.64 [R40+0x8], R4 ;  /* 0x0000080428007388 */ /* 0x0005e60000000a00 */
[----:B------:R-:W-:Y:S01]  /*3d10*/  IMAD.IADD R11, R12, 0x1, R10 ;  /* 0x000000010c0b7824 */ /* 0x000fe200078e020a */
[----:B------:R3:W-:Y:S03]  /*3d20*/  STS.64 [R40+0x10], R6 ;  /* 0x0000100628007388 */ /* 0x0007e60000000a00 */
[----:B------:R-:W-:Y:S01]  /*3d30*/  IMAD.IADD R12, R13, 0x1, R11 ;  /* 0x000000010d0c7824 */ /* 0x000fe200078e020b */
[----:B------:R-:W-:Y:S03]  /*3d40*/  STS.64 [R40+0x18], R8 ;  /* 0x0000180828007388 */ /* 0x000fe60000000a00 */
[----:B------:R-:W-:Y:S01]  /*3d50*/  IMAD.IADD R13, R14, 0x1, R12 ;  /* 0x000000010e0d7824 */ /* 0x000fe200078e020c */
[----:B------:R-:W-:Y:S01]  /*3d60*/  STS.64 [R40+0x20], R10 ;  /* 0x0000200a28007388 */ /* 0x000fe20000000a00 */
[----:B--2---:R-:W0:Y:S02]  /*3d70*/  LDC R4, c[0x0][0x398] ;  /* 0x0000e600ff047b82 */ /* 0x004e240000000800 */
[----:B------:R-:W-:Y:S01]  /*3d80*/  IMAD.IADD R14, R15, 0x1, R13 ;  /* 0x000000010f0e7824 */ /* 0x000fe200078e020d */
[----:B------:R2:W-:Y:S03]  /*3d90*/  STS.64 [R40+0x28], R12 ;  /* 0x0000280c28007388 */ /* 0x0005e60000000a00 */
[----:B------:R-:W-:Y:S01]  /*3da0*/  IMAD.IADD R15, R28, 0x1, R14 ;  /* 0x000000011c0f7824 */ /* 0x000fe200078e020e */
[----:B------:R-:W4:Y:S03]  /*3db0*/  S2R R5, SR_TID.X ;  /* 0x0000000000057919 */ /* 0x000f260000002100 */
[----:B------:R-:W-:Y:S01]  /*3dc0*/  IMAD.IADD R16, R29, 0x1, R15 ;  /* 0x000000011d107824 */ /* 0x000fe200078e020f */
[----:B------:R-:W-:Y:S03]  /*3dd0*/  STS.64 [R40+0x30], R14 ;  /* 0x0000300e28007388 */ /* 0x000fe60000000a00 */
[----:B------:R-:W-:Y:S01]  /*3de0*/  IMAD.IADD R17, R30, 0x1, R16 ;  /* 0x000000011e117824 */ /* 0x000fe200078e0210 */
[----:B---3--:R-:W3:Y:S03]  /*3df0*/  S2R R6, SR_TID.X ;  /* 0x0000000000067919 */ /* 0x008ee60000002100 */
[----:B------:R-:W-:Y:S01]  /*3e00*/  IMAD.IADD R18, R31, 0x1, R17 ;  /* 0x000000011f127824 */ /* 0x000fe200078e0211 */
[----:B------:R-:W-:Y:S03]  /*3e10*/  STS.64 [R40+0x38], R16 ;  /* 0x0000381028007388 */ /* 0x000fe60000000a00 */
[----:B------:R-:W-:-:S02]  /*3e20*/  IMAD.IADD R19, R32, 0x1, R18 ;  /* 0x0000000120137824 */ /* 0x000fc400078e0212 */
[----:B0-----:R-:W-:Y:S02]  /*3e30*/  VIADD R4, R4, UR5 ;  /* 0x0000000504047c36 */ /* 0x001fe40008000000 */
[----:B------:R-:W-:Y:S01]  /*3e40*/  IMAD.IADD R20, R33, 0x1, R19 ;  /* 0x0000000121147824 */ /* 0x000fe200078e0213 */
[----:B------:R-:W-:Y:S01]  /*3e50*/  STS.64 [R40+0x40], R18 ;  /* 0x0000401228007388 */ /* 0x000fe20000000a00 */
[----:B--2---:R-:W-:Y:S02]  /*3e60*/  IMAD R12, R4, 0x2100, RZ ;  /* 0x00002100040c7824 */ /* 0x004fe400078e02ff */
[----:B------:R-:W-:-:S04]  /*3e70*/  IMAD.IADD R21, R34, 0x1, R20 ;  /* 0x0000000122157824 */ /* 0x000fc800078e0214 */
[----:B------:R-:W-:Y:S01]  /*3e80*/  IMAD.IADD R22, R35, 0x1, R21 ;  /* 0x0000000123167824 */ /* 0x000fe200078e0215 */
[----:B------:R-:W-:Y:S03]  /*3e90*/  STS.64 [R40+0x48], R20 ;  /* 0x0000481428007388 */ /* 0x000fe60000000a00 */
[----:B------:R-:W-:Y:S01]  /*3ea0*/  IMAD.IADD R23, R36, 0x1, R22 ;  /* 0x0000000124177824 */ /* 0x000fe200078e0216 */
[C---:B----4-:R-:W-:Y:S02]  /*3eb0*/  LOP3.LUT R4, R5.reuse, 0x1f, RZ, 0xc0, !PT ;  /* 0x0000001f05047812 */ /* 0x050fe400078ec0ff */
[----:B------:R-:W-:Y:S02]  /*3ec0*/  LOP3.LUT R10, R5, 0x3e0, RZ, 0xc0, !PT ;  /* 0x000003e0050a7812 */ /* 0x000fe400078ec0ff */
[----:B------:R-:W-:Y:S01]  /*3ed0*/  STS.64 [R40+0x50], R22 ;  /* 0x0000501628007388 */ /* 0x000fe20000000a00 */
[----:B------:R-:W-:-:S03]  /*3ee0*/  NOP ;  /* 0x0000000000007918 */ /* 0x000fc60000000000 */
[----:B------:R-:W-:Y:S01]  /*3ef0*/  LDS R45, [R41] ;  /* 0x00000000292d7984 */ /* 0x000fe20000000800 */
[----:B---3--:R-:W-:Y:S01]  /*3f00*/  LOP3.LUT R8, R6, 0x3e0, RZ, 0xc0, !PT ;  /* 0x000003e006087812 */ /* 0x008fe200078ec0ff */
[----:B------:R-:W-:Y:S02]  /*3f10*/  IMAD R10, R10, 0x16, R4 ;  /* 0x000000160a0a7824 */ /* 0x000fe400078e0204 */
        /* <DEDUP_REMOVED lines=20> */
[----:B------:R0:W-:Y:S04]  /*4060*/  LDS R25, [R41+0xa80] ;  /* 0x000a800029197984 */ /* 0x0001e80000000800 */
[----:B------:R2:W-:Y:S01]  /*4070*/  @!P0 STS [UR4+0x8400], R0 ;  /* 0x00840000ff008988 */ /* 0x0005e20008000804 */
[----:B------:R-:W-:Y:S01]  /*4080*/  BAR.SYNC.DEFER_BLOCKING 0x0 ;  /* 0x0000000000007b1d */ /* 0x000fe20000010000 */
[----:B0-----:R-:W-:Y:S01]  /*4090*/  LOP3.LUT R41, R6, 0x1f, RZ, 0xc0, !PT ;  /* 0x0000001f06297812 */ /* 0x001fe200078ec0ff */
[----:B------:R-:W-:Y:S01]  /*40a0*/  VIADD R6, R10, 0x60 ;  /* 0x000000600a067836 */ /* 0x000fe20000000000 */
[----:B------:R-:W-:-:S03]  /*40b0*/  IADD3 R5, P0, PT, R12, R3, RZ ;  /* 0x000000030c057210 */ /* 0x000fc60007f1e0ff */
[----:B------:R-:W-:Y:S02]  /*40c0*/  IMAD R8, R8, 0x16, R41 ;  /* 0x0000001608087824 */ /* 0x000fe400078e0229 */
[----:B--2---:R-:W-:Y:S01]  /*40d0*/  IMAD.X R0, RZ, RZ, RZ, P0 ;  /* 0x000000ffff007224 */ /* 0x004fe200000e06ff */
[----:B-1----:R-:W-:Y:S01]  /*40e0*/  LEA R4, P0, R5, UR6, 0x2 ;  /* 0x0000000605047c11 */ /* 0x002fe2000f8010ff */
[----:B------:R-:W-:-:S03]  /*40f0*/  VIADD R41, R10, 0x20 ;  /* 0x000000200a297836 */ /* 0x000fc60000000000 */
[----:B------:R-:W-:Y:S01]  /*4100*/  LEA.HI.X R5, R5, UR7, R0, 0x2, P0 ;  /* 0x0000000705057c11 */ /* 0x000fe200080f1400 */
[C---:B------:R-:W-:Y:S01]  /*4110*/  VIADD R0, R8.reuse, 0xc0 ;  /* 0x000000c008007836 */ /* 0x040fe20000000000 */
[----:B------:R-:W0:Y:S02]  /*4120*/  LDS R2, [UR4+0x8400] ;  /* 0x00840004ff027984 */ /* 0x000e240008000800 */
[-C--:B0-----:R-:W-:Y:S01]  /*4130*/  ISETP.GE.AND P6, PT, R3, R2.reuse, PT ;  /* 0x000000020300720c */ /* 0x081fe20003fc6270 */
[C---:B------:R-:W-:Y:S01]  /*4140*/  VIADD R3, R8.reuse, 0x80 ;  /* 0x0000008008037836 */ /* 0x040fe20000000000 */
[-C--:B------:R-:W-:Y:S01]  /*4150*/  ISETP.GE.AND P5, PT, R41, R2.reuse, PT ;  /* 0x000000022900720c */ /* 0x080fe20003fa6270 */
[----:B------:R-:W-:Y:S01]  /*4160*/  VIADD R41, R8, 0xa0 ;  /* 0x000000a008297836 */ /* 0x000fe20000000000 */
[-C--:B------:R-:W-:Y:S01]  /*4170*/  ISETP.GE.AND P0, PT, R6, R2.reuse, PT ;  /* 0x000000020600720c */ /* 0x080fe20003f06270 */
[C---:B------:R-:W-:Y:S01]  /*4180*/  VIADD R6, R8.reuse, 0xe0 ;  /* 0x000000e008067836 */ /* 0x040fe20000000000 */
[-C--:B------:R-:W-:Y:S01]  /*4190*/  ISETP.GE.AND P3, PT, R3, R2.reuse, PT ;  /* 0x000000020300720c */ /* 0x080fe20003f66270 */
[----:B------:R-:W-:Y:S01]  /*41a0*/  VIADD R3, R8, 0x100 ;  /* 0x0000010008037836 */ /* 0x000fe20000000000 */
[-C--:B------:R-:W-:Y:S01]  /*41b0*/  ISETP.GE.AND P2, PT, R0, R2.reuse, PT ;  /* 0x000000020000720c */ /* 0x080fe20003f46270 */
[----:B------:R-:W-:Y:S01]  /*41c0*/  VIADD R0, R10, 0x40 ;  /* 0x000000400a007836 */ /* 0x000fe20000000000 */
[-C--:B------:R-:W-:Y:S01]  /*41d0*/  ISETP.GE.AND P4, PT, R41, R2.reuse, PT ;  /* 0x000000022900720c */ /* 0x080fe20003f86270 */
[----:B------:R-:W-:Y:S01]  /*41e0*/  VIADD R41, R8, 0x120 ;  /* 0x0000012008297836 */ /* 0x000fe20000000000 */
[-C--:B------:R-:W-:Y:S01]  /*41f0*/  ISETP.GE.AND P1, PT, R6, R2.reuse, PT ;  /* 0x000000020600720c */ /* 0x080fe20003f26270 */
[----:B------:R-:W-:Y:S01]  /*4200*/  @!P6 STG.E desc[UR8][R4.64], R45 ;  /* 0x0000002d0400e986 */ /* 0x000fe2000c101908 */
[----:B------:R-:W-:Y:S01]  /*4210*/  ISETP.GE.AND P6, PT, R3, R2, PT ;  /* 0x000000020300720c */ /* 0x000fe20003fc6270 */
[----:B------:R-:W-:-:S02]  /*4220*/  VIADD R3, R10, 0x140 ;  /* 0x000001400a037836 */ /* 0x000fc40000000000 */
[----:B------:R-:W-:Y:S01]  /*4230*/  @!P5 STG.E desc[UR8][R4.64+0x80], R47 ;  /* 0x0000802f0400d986 */ /* 0x000fe2000c101908 */
[-C--:B------:R-:W-:Y:S01]  /*4240*/  ISETP.GE.AND P5, PT, R41, R2.reuse, PT ;  /* 0x000000022900720c */ /* 0x080fe20003fa6270 */
[C---:B------:R-:W-:Y:S02]  /*4250*/  VIADD R41, R10.reuse, 0x160 ;  /* 0x000001600a297836 */ /* 0x040fe40000000000 */
[----:B------:R-:W-:Y:S01]  /*4260*/  @!P0 STG.E desc[UR8][R4.64+0x180], R49 ;  /* 0x0001803104008986 */ /* 0x000fe2000c101908 */
[-C--:B------:R-:W-:Y:S01]  /*4270*/  ISETP.GE.AND P0, PT, R3, R2.reuse, PT ;  /* 0x000000020300720c */ /* 0x080fe20003f06270 */
[C---:B------:R-:W-:Y:S02]  /*4280*/  VIADD R3, R10.reuse, 0x180 ;  /* 0x000001800a037836 */ /* 0x040fe40000000000 */
[----:B------:R-:W-:Y:S01]  /*4290*/  @!P3 STG.E desc[UR8][R4.64+0x200], R51 ;  /* 0x000200330400b986 */ /* 0x000fe2000c101908 */
[----:B------:R-:W-:Y:S01]  /*42a0*/  ISETP.GE.AND P3, PT, R41, R2, PT ;  /* 0x000000022900720c */ /* 0x000fe20003f66270 */
[----:B------:R-:W-:-:S02]  /*42b0*/  VIADD R41, R10, 0x1a0 ;  /* 0x000001a00a297836 */ /* 0x000fc40000000000 */
[----:B------:R-:W-:Y:S01]  /*42c0*/  @!P2 STG.E desc[UR8][R4.64+0x300], R43 ;  /* 0x0003002b0400a986 */ /* 0x000fe2000c101908 */
[-C--:B------:R-:W-:Y:S01]  /*42d0*/  ISETP.GE.AND P2, PT, R3, R2.reuse, PT ;  /* 0x000000020300720c */ /* 0x080fe20003f46270 */
[----:B------:R-:W-:Y:S02]  /*42e0*/  VIADD R3, R8, 0x1c0 ;  /* 0x000001c008037836 */ /* 0x000fe40000000000 */
[----:B------:R-:W-:Y:S01]  /*42f0*/  @!P4 STG.E desc[UR8][R4.64+0x280], R53 ;  /* 0x000280350400c986 */ /* 0x000fe2000c101908 */
[----:B------:R-:W-:-:S03]  /*4300*/  ISETP.GE.AND P4, PT, R0, R2, PT ;  /* 0x000000020000720c */ /* 0x000fc60003f86270 */
[----:B------:R0:W-:Y:S01]  /*4310*/  @!P1 STG.E desc[UR8][R4.64+0x380], R37 ;  /* 0x0003802504009986 */ /* 0x0001e2000c101908 */
[-C--:B------:R-:W-:Y:S01]  /*4320*/  ISETP.GE.AND P1, PT, R41, R2.reuse, PT ;  /* 0x000000022900720c */ /* 0x080fe20003f26270 */
[C---:B------:R-:W-:Y:S02]  /*4330*/  VIADD R41, R8.reuse, 0x1e0 ;  /* 0x000001e008297836 */ /* 0x040fe40000000000 */
[----:B------:R-:W-:Y:S01]  /*4340*/  @!P6 STG.E desc[UR8][R4.64+0x400], R35 ;  /* 0x000400230400e986 */ /* 0x000fe2000c101908 */
[-C--:B------:R-:W-:Y:S01]  /*4350*/  ISETP.GE.AND P6, PT, R3, R2.reuse, PT ;  /* 0x000000020300720c */ /* 0x080fe20003fc6270 */
[----:B------:R-:W-:Y:S02]  /*4360*/  VIADD R3, R8, 0x200 ;  /* 0x0000020008037836 */ /* 0x000fe40000000000 */
[----:B------:R1:W-:Y:S01]  /*4370*/  @!P5 STG.E desc[UR8][R4.64+0x480], R33 ;  /* 0x000480210400d986 */ /* 0x0003e2000c101908 */
[----:B------:R-:W-:Y:S01]  /*4380*/  ISETP.GE.AND P5, PT, R41, R2, PT ;  /* 0x000000022900720c */ /* 0x000fe20003fa6270 */
[----:B------:R-:W-:-:S02]  /*4390*/  VIADD R41, R10, 0x220 ;  /* 0x000002200a297836 */ /* 0x000fc40000000000 */
[----:B------:R2:W-:Y:S01]  /*43a0*/  @!P0 STG.E desc[UR8][R4.64+0x500], R31 ;  /* 0x0005001f04008986 */ /* 0x0005e2000c101908 */
[-C--:B------:R-:W-:Y:S01]  /*43b0*/  ISETP.GE.AND P0, PT, R3, R2.reuse, PT ;  /* 0x000000020300720c */ /* 0x080fe20003f06270 */
[----:B0-----:R-:W-:Y:S02]  /*43c0*/  VIADD R37, R10, 0x240 ;  /* 0x000002400a257836 */ /* 0x001fe40000000000 */
[C---:B------:R-:W-:Y:S01]  /*43d0*/  VIADD R3, R8.reuse, 0x260 ;  /* 0x0000026008037836 */ /* 0x040fe20000000000 */
[----:B------:R2:W-:Y:S01]  /*43e0*/  @!P4 STG.E desc[UR8][R4.64+0x100], R29 ;  /* 0x0001001d0400c986 */ /* 0x0005e2000c101908 */
[-C--:B------:R-:W-:Y:S01]  /*43f0*/  ISETP.GE.AND P4, PT, R41, R2.reuse, PT ;  /* 0x000000022900720c */ /* 0x080fe20003f86270 */
[----:B-1----:R-:W-:Y:S02]  /*4400*/  VIADD R33, R8, 0x280 ;  /* 0x0000028008217836 */ /* 0x002fe40000000000 */
        /* <DEDUP_REMOVED lines=17> */
.L_x_98:
[----:B------:R-:W-:Y:S01]  /*4520*/  BSSY B1, `(.L_x_125) ;  /* 0x0000006000017945 */ /* 0x000fe20003800000 */
[----:B------:R-:W-:Y:S01]  /*4530*/  PLOP3.LUT P0, PT, P0, PT, PT, 0x8, 0x80 ;  /* 0x000000000080781c */ /* 0x000fe2000070e170 */
[----:B------:R-:W-:-:S12]  /*4540*/  IMAD.MOV.U32 R21, RZ, RZ, -0x1 ;  /* 0xffffffffff157424 */ /* 0x000fd800078e00ff */
[----:B------:R-:W-:Y:S05]  /*4550*/  WARPSYNC.COLLECTIVE R21, `(.L_x_126) ;  /* 0x0000000015087348 */ /* 0x000fea0003c00000 */
[----:B------:R-:W-:Y:S01]  /*4560*/  VOTE.ANY P0, P0 ;  /* 0x0000000000ff7806 */ /* 0x000fe20000000100 */
[----:B------:R-:W-:-:S12]  /*4570*/  ENDCOLLECTIVE ;  /* 0x000000000000791b */ /* 0x000fd80003800000 */
.L_x_126:
[----:B------:R-:W-:Y:S05]  /*4580*/  BSYNC B1 ;  /* 0x0000000000017941 */ /* 0x000fea0003800000 */
.L_x_125:
[----:B------:R-:W-:Y:S05]  /*4590*/  BRA `(.L_x_127) ;  /* 0xffffffc800787947 */ /* 0x000fea000383ffff */
.L_x_100:
[----:B------:R-:W-:Y:S01]  /*45a0*/  BSSY B1, `(.L_x_128) ;  /* 0x0000006000017945 */ /* 0x000fe20003800000 */
[----:B------:R-:W-:Y:S01]  /*45b0*/  PLOP3.LUT P0, PT, P0, PT, PT, 0x8, 0x80 ;  /* 0x000000000080781c */ /* 0x000fe2000070e170 */
[----:B------:R-:W-:-:S12]  /*45c0*/  IMAD.MOV.U32 R21, RZ, RZ, -0x1 ;  /* 0xffffffffff157424 */ /* 0x000fd800078e00ff */
[----:B------:R-:W-:Y:S05]  /*45d0*/  WARPSYNC.COLLECTIVE R21, `(.L_x_129) ;  /* 0x0000000015087348 */ /* 0x000fea0003c00000 */
[----:B------:R-:W-:Y:S01]  /*45e0*/  VOTE.ANY P0, P0 ;  /* 0x0000000000ff7806 */ /* 0x000fe20000000100 */
[----:B------:R-:W-:-:S12]  /*45f0*/  ENDCOLLECTIVE ;  /* 0x000000000000791b */ /* 0x000fd80003800000 */
.L_x_129:
[----:B------:R-:W-:Y:S05]  /*4600*/  BSYNC B1 ;  /* 0x0000000000017941 */ /* 0x000fea0003800000 */
.L_x_128:
[----:B------:R-:W-:Y:S05]  /*4610*/  BRA `(.L_x_130) ;  /* 0xffffffc800cc7947 */ /* 0x000fea000383ffff */
.L_x_102:
[----:B------:R-:W0:Y:S01]  /*4620*/  S2R R30, SR_GEMASK ;  /* 0x00000000001e7919 */ /* 0x000e220000003c00 */
[----:B------:R-:W-:Y:S01]  /*4630*/  BSSY B1, `(.L_x_131) ;  /* 0x0000006000017945 */ /* 0x000fe20003800000 */
[----:B------:R-:W-:Y:S01]  /*4640*/  PLOP3.LUT P0, PT, P0, PT, PT, 0x8, 0x80 ;  /* 0x000000000080781c */ /* 0x000fe2000070e170 */
[----:B------:R-:W-:-:S12]  /*4650*/  IMAD.MOV.U32 R21, RZ, RZ, -0x1 ;  /* 0xffffffffff157424 */ /* 0x000fd800078e00ff */
[----:B0-----:R-:W-:Y:S05]  /*4660*/  WARPSYNC.COLLECTIVE R21, `(.L_x_132) ;  /* 0x0000000015087348 */ /* 0x001fea0003c00000 */
[----:B------:R-:W-:Y:S01]  /*4670*/  VOTE.ANY R21, PT, P0 ;  /* 0x0000000000157806 */ /* 0x000fe200000e0100 */
[----:B0-----:R-:W-:Y:S06]  /*4680*/  ENDCOLLECTIVE ;  /* 0x000000000000791b */ /* 0x001fec0003800000 */
.L_x_132:
[----:B------:R-:W-:Y:S05]  /*4690*/  BSYNC B1 ;  /* 0x0000000000017941 */ /* 0x000fea0003800000 */
.L_x_131:
[----:B------:R-:W-:Y:S01]  /*46a0*/  LOP3.LUT R21, R21, 0x80000000, R30, 0xec, !PT ;  /* 0x8000000015157812 */ /* 0x000fe200078eec1e */
[----:B------:R-:W-:Y:S02]  /*46b0*/  IMAD.MOV.U32 R17, RZ, RZ, 0x1 ;  /* 0x00000001ff117424 */ /* 0x000fe400078e00ff */
[----:B------:R-:W-:Y:S02]  /*46c0*/  VIADD R41, R39, 0x2 ;  /* 0x0000000227297836 */ /* 0x000fe40000000000 */
[----:B------:R-:W-:Y:S02]  /*46d0*/  VIADD R16, R21, 0xffffffff ;  /* 0xffffffff15107836 */ /* 0x000fe40000000000 */
[C---:B------:R-:W-:Y:S02]  /*46e0*/  VIADD R43, R39.reuse, 0x4 ;  /* 0x00000004272b7836 */ /* 0x040fe40000000000 */
[----:B------:R-:W-:Y:S01]  /*46f0*/  VIADD R44, R39, 0x8 ;  /* 0x00000008272c7836 */ /* 0x000fe20000000000 */
[----:B------:R-:W-:Y:S01]  /*4700*/  LOP3.LUT R28, R21, R16, RZ, 0xc, !PT ;  /* 0x00000010151c7212 */ /* 0x000fe200078e0cff */
[----:B------:R-:W-:-:S02]  /*4710*/  IMAD.MOV.U32 R16, RZ, RZ, R27 ;  /* 0x000000ffff107224 */ /* 0x000fc400078e001b */
[----:B------:R-:W-:Y:S01]  /*4720*/  IMAD.MOV.U32 R21, RZ, RZ, -0x1 ;  /* 0xffffffffff157424 */ /* 0x000fe200078e00ff */
[----:B------:R0:W1:Y:S01]  /*4730*/  POPC R20, R28 ;  /* 0x0000001c00147309 */ /* 0x0000620000000000 */
[----:B------:R-:W-:-:S07]  /*4740*/  VIADD R45, R39, 0x10 ;  /* 0x00000010272d7836 */ /* 0x000fce0000000000 */
[----:B01----:R-:W-:Y:S05]  /*4750*/  WARPSYNC.COLLECTIVE R21, `(.L_x_133) ;  /* 0x0000000015087348 */ /* 0x003fea0003c00000 */
[----:B-1----:R1:W2:Y:S02]  /*4760*/  SHFL.DOWN P3, R22, R16, R17, R20 ;  /* 0x0800001110167389 */ /* 0x0022a40000060014 */
[----:B012---:R-:W-:Y:S05]  /*4770*/  ENDCOLLECTIVE ;  /* 0x000000000000791b */ /* 0x007fea0003800000 */
.L_x_133:
[-C--:B------:R-:W-:Y:S02]  /*4780*/  ISETP.GE.AND P0, PT, R39, R20.reuse, PT ;  /* 0x000000142700720c */ /* 0x080fe40003f06270 */
[-C--:B------:R-:W-:Y:S01]  /*4790*/  ISETP.GT.AND P2, PT, R45, R20.reuse, PT ;  /* 0x000000142d00720c */ /* 0x080fe20003f44270 */
        /* <DEDUP_REMOVED lines=8> */
.L_x_134:
        /* <DEDUP_REMOVED lines=8> */
.L_x_135:
[----:B------:R-:W-:Y:S01]  /*48a0*/  IMAD.MOV.U32 R17, RZ, RZ, 0x8 ;  /* 0x00000008ff117424 */ /* 0x000fe200078e00ff */
[----:B------:R-:W-:Y:S02]  /*48b0*/  SEL R22, R22, RZ, !P0 ;  /* 0x000000ff16167207 */ /* 0x000fe40004000000 */
[----:B------:R-:W-:-:S03]  /*48c0*/  ISETP.GT.AND P0, PT, R44, R20, PT ;  /* 0x000000142c00720c */ /* 0x000fc60003f04270 */
[----:B------:R-:W-:Y:S02]  /*48d0*/  IMAD.IADD R27, R29, 0x1, R22 ;  /* 0x000000011d1b7824 */ /* 0x000fe400078e0216 */
[----:B------:R-:W0:Y:S02]  /*48e0*/  LDC.64 R28, c[0x0][0x390] ;  /* 0x0000e400ff1c7b82 */ /* 0x000e240000000a00 */
[----:B------:R-:W-:-:S07]  /*48f0*/  IMAD.MOV.U32 R16, RZ, RZ, R27 ;  /* 0x000000ffff107224 */ /* 0x000fce00078e001b */
[----:B0-----:R-:W-:Y:S05]  /*4900*/  WARPSYNC.COLLECTIVE R21, `(.L_x_136) ;  /* 0x0000000015087348 */ /* 0x001fea0003c00000 */
[----:B------:R1:W2:Y:S02]  /*4910*/  SHFL.DOWN P3, R22, R16, R17, R20 ;  /* 0x0800001110167389 */ /* 0x0002a40000060014 */
[----:B012---:R-:W-:Y:S05]  /*4920*/  ENDCOLLECTIVE ;  /* 0x000000000000791b */ /* 0x007fea0003800000 */
.L_x_136:
[----:B------:R-:W-:Y:S01]  /*4930*/  IMAD.MOV.U32 R17, RZ, RZ, 0x10 ;  /* 0x00000010ff117424 */ /* 0x000fe200078e00ff */
[----:B------:R-:W-:Y:S02]  /*4940*/  SEL R22, R22, RZ, !P0 ;  /* 0x000000ff16167207 */ /* 0x000fe40004000000 */
[----:B------:R-:W-:-:S03]  /*4950*/  ISETP.NE.AND P0, PT, R26, 0x65, PT ;  /* 0x000000651a00780c */ /* 0x000fc60003f05270 */
[----:B------:R-:W-:-:S04]  /*4960*/  IMAD.IADD R47, R27, 0x1, R22 ;  /* 0x000000011b2f7824 */ /* 0x000fc800078e0216 */
[----:B------:R-:W-:-:S07]  /*4970*/  IMAD.MOV.U32 R16, RZ, RZ, R47 ;  /* 0x000000ffff107224 */ /* 0x000fce00078e002f */
[----:B------:R-:W-:Y:S05]  /*4980*/  WARPSYNC.COLLECTIVE R21, `(.L_x_137) ;  /* 0x0000000015087348 */ /* 0x000fea0003c00000 */
[----:B------:R0:W1:Y:S02]  /*4990*/  SHFL.DOWN P3, R22, R16, R17, R20 ;  /* 0x0800001110167389 */ /* 0x0000640000060014 */
[----:B01----:R-:W-:Y:S05]  /*49a0*/  ENDCOLLECTIVE ;  /* 0x000000000000791b */ /* 0x003fea0003800000 */
.L_x_137:
[----:B------:R-:W-:Y:S05]  /*49b0*/  WARPSYNC.COLLECTIVE R21, `(.L_x_138) ;  /* 0x0000000015087348 */ /* 0x000fea0003c00000 */
[----:B------:R-:W-:Y:S01]  /*49c0*/  VOTE.ALL P0, P0 ;  /* 0x0000000000ff7806 */ /* 0x000fe20000000000 */
[----:B------:R-:W-:-:S12]  /*49d0*/  ENDCOLLECTIVE ;  /* 0x000000000000791b */ /* 0x000fd80003800000 */
.L_x_138:
[----:B------:R-:W-:Y:S02]  /*49e0*/  IADD3 R28, P3, PT, R28, 0x100, RZ ;  /* 0x000001001c1c7810 */ /* 0x000fe40007f7e0ff */
[----:B------:R-:W-:-:S03]  /*49f0*/  SEL R22, R22, RZ, !P2 ;  /* 0x000000ff16167207 */ /* 0x000fc60005000000 */
[----:B------:R-:W-:Y:S02]  /*4a00*/  IMAD.X R3, RZ, RZ, R29, P3 ;  /* 0x000000ffff037224 */ /* 0x000fe400018e061d */
[----:B------:R-:W-:Y:S01]  /*4a10*/  IMAD.IADD R46, R47, 0x1, R22 ;  /* 0x000000012f2e7824 */ /* 0x000fe200078e0216 */
[----:B------:R-:W-:Y:S06]  /*4a20*/  BRA `(.L_x_139) ;  /* 0xffffffc800647947 */ /* 0x000fec000383ffff */
.L_x_104:
[----:B------:R-:W-:Y:S01]  /*4a30*/  BSSY B1, `(.L_x_140) ;  /* 0x0000006000017945 */ /* 0x000fe20003800000 */
[----:B------:R-:W-:Y:S01]  /*4a40*/  PLOP3.LUT P0, PT, P0, PT, PT, 0x8, 0x80 ;  /* 0x000000000080781c */ /* 0x000fe2000070e170 */
[----:B------:R-:W-:-:S12]  /*4a50*/  IMAD.MOV.U32 R21, RZ, RZ, -0x1 ;  /* 0xffffffffff157424 */ /* 0x000fd800078e00ff */
[----:B------:R-:W-:Y:S05]  /*4a60*/  WARPSYNC.COLLECTIVE R21, `(.L_x_141) ;  /* 0x0000000015087348 */ /* 0x000fea0003c00000 */
[----:B------:R-:W-:Y:S01]  /*4a70*/  VOTE.ANY P0, P0 ;  /* 0x0000000000ff7806 */ /* 0x000fe20000000100 */
[----:B------:R-:W-:-:S12]  /*4a80*/  ENDCOLLECTIVE ;  /* 0x000000000000791b */ /* 0x000fd80003800000 */
.L_x_141:
[----:B------:R-:W-:Y:S05]  /*4a90*/  BSYNC B1 ;  /* 0x0000000000017941 */ /* 0x000fea0003800000 */
.L_x_140:
[----:B------:R-:W-:Y:S05]  /*4aa0*/  BRA `(.L_x_142) ;  /* 0xffffffc800747947 */ /* 0x000fea000383ffff */
.L_x_106:
[----:B------:R-:W-:Y:S01]  /*4ab0*/  BSSY B1, `(.L_x_143) ;  /* 0x0000006000017945 */ /* 0x000fe20003800000 */
[----:B------:R-:W-:Y:S01]  /*4ac0*/  PLOP3.LUT P0, PT, P0, PT, PT, 0x8, 0x80 ;  /* 0x000000000080781c */ /* 0x000fe2000070e170 */
[----:B------:R-:W-:-:S12]  /*4ad0*/  IMAD.MOV.U32 R21, RZ, RZ, -0x1 ;  /* 0xffffffffff157424 */ /* 0x000fd800078e00ff */
[----:B------:R-:W-:Y:S05]  /*4ae0*/  WARPSYNC.COLLECTIVE R21, `(.L_x_144) ;  /* 0x0000000015087348 */ /* 0x000fea0003c00000 */
[----:B------:R-:W-:Y:S01]  /*4af0*/  VOTE.ANY P0, P0 ;  /* 0x0000000000ff7806 */ /* 0x000fe20000000100 */
[----:B------:R-:W-:-:S12]  /*4b00*/  ENDCOLLECTIVE ;  /* 0x000000000000791b */ /* 0x000fd80003800000 */
.L_x_144:
[----:B------:R-:W-:Y:S05]  /*4b10*/  BSYNC B1 ;  /* 0x0000000000017941 */ /* 0x000fea0003800000 */
.L_x_143:
[----:B------:R-:W-:Y:S05]  /*4b20*/  BRA `(.L_x_145) ;  /* 0xffffffc800c87947 */ /* 0x000fea000383ffff */
.L_x_108:
[----:B------:R-:W-:Y:S01]  /*4b30*/  BSSY B1, `(.L_x_146) ;  /* 0x0000006000017945 */ /* 0x000fe20003800000 */
[----:B------:R-:W-:Y:S01]  /*4b40*/  PLOP3.LUT P0, PT, P0, PT, PT, 0x8, 0x80 ;  /* 0x000000000080781c */ /* 0x000fe2000070e170 */
[----:B------:R-:W-:-:S12]  /*4b50*/  IMAD.MOV.U32 R21, RZ, RZ, -0x1 ;  /* 0xffffffffff157424 */ /* 0x000fd800078e00ff */
[----:B------:R-:W-:Y:S05]  /*4b60*/  WARPSYNC.COLLECTIVE R21, `(.L_x_147) ;  /* 0x0000000015087348 */ /* 0x000fea0003c00000 */
[----:B------:R-:W-:Y:S01]  /*4b70*/  VOTE.ANY R21, PT, P0 ;  /* 0x0000000000157806 */ /* 0x000fe200000e0100 */
[----:B------:R-:W-:Y:S06]  /*4b80*/  ENDCOLLECTIVE ;  /* 0x000000000000791b */ /* 0x000fec0003800000 */
.L_x_147:
[----:B------:R-:W-:Y:S05]  /*4b90*/  BSYNC B1 ;  /* 0x0000000000017941 */ /* 0x000fea0003800000 */
.L_x_146:
        /* <DEDUP_REMOVED lines=11> */
.L_x_148:
        /* <DEDUP_REMOVED lines=9> */
.L_x_149:
        /* <DEDUP_REMOVED lines=8> */
.L_x_150:
        /* <DEDUP_REMOVED lines=8> */
.L_x_151:
        /* <DEDUP_REMOVED lines=8> */
.L_x_152:
[----:B------:R-:W-:Y:S02]  /*4e60*/  SEL R22, R22, RZ, !P0 ;  /* 0x000000ff16167207 */ /* 0x000fe40004000000 */
[----:B------:R-:W-:Y:S02]  /*4e70*/  ISETP.NE.AND P0, PT, R26, 0x65, PT ;  /* 0x000000651a00780c */ /* 0x000fe40003f05270 */
[----:B------:R-:W-:-:S11]  /*4e80*/  IADD3 R46, PT, PT, R47, R22, R46 ;  /* 0x000000162f2e7210 */ /* 0x000fd60007ffe02e */
[----:B------:R-:W-:Y:S05]  /*4e90*/  WARPSYNC.COLLECTIVE R21, `(.L_x_153) ;  /* 0x0000000015087348 */ /* 0x000fea0003c00000 */
[----:B------:R-:W-:Y:S01]  /*4ea0*/  VOTE.ALL P0, P0 ;  /* 0x0000000000ff7806 */ /* 0x000fe20000000000 */
[----:B------:R-:W-:-:S12]  /*4eb0*/  ENDCOLLECTIVE ;  /* 0x000000000000791b */ /* 0x000fd80003800000 */
.L_x_153:
[----:B------:R-:W-:Y:S05]  /*4ec0*/  BRA `(.L_x_154) ;  /* 0xffffffc800607947 */ /* 0x000fea000383ffff */
.L_x_113:
[----:B------:R-:W-:Y:S01]  /*4ed0*/  BSSY B0, `(.L_x_155) ;  /* 0x0000006000007945 */ /* 0x000fe20003800000 */
[----:B------:R-:W-:Y:S01]  /*4ee0*/  PLOP3.LUT P0, PT, P0, PT, PT, 0x8, 0x80 ;  /* 0x000000000080781c */ /* 0x000fe2000070e170 */
[----:B------:R-:W-:-:S12]  /*4ef0*/  IMAD.MOV.U32 R21, RZ, RZ, -0x1 ;  /* 0xffffffffff157424 */ /* 0x000fd800078e00ff */
[----:B------:R-:W-:Y:S05]  /*4f00*/  WARPSYNC.COLLECTIVE R21, `(.L_x_156) ;  /* 0x0000000015087348 */ /* 0x000fea0003c00000 */
[----:B------:R-:W-:Y:S01]  /*4f10*/  VOTE.ANY P0, P0 ;  /* 0x0000000000ff7806 */ /* 0x000fe20000000100 */
[----:B------:R-:W-:-:S12]  /*4f20*/  ENDCOLLECTIVE ;  /* 0x000000000000791b */ /* 0x000fd80003800000 */
.L_x_156:
[----:B------:R-:W-:Y:S05]  /*4f30*/  BSYNC B0 ;  /* 0x0000000000007941 */ /* 0x000fea0003800000 */
.L_x_155:
[----:B------:R-:W-:Y:S05]  /*4f40*/  BRA `(.L_x_157) ;  /* 0xffffffe000987947 */ /* 0x000fea000383ffff */
.L_x_115:
[----:B------:R-:W-:Y:S01]  /*4f50*/  BSSY B0, `(.L_x_158) ;  /* 0x0000006000007945 */ /* 0x000fe20003800000 */
[----:B------:R-:W-:Y:S01]  /*4f60*/  PLOP3.LUT P0, PT, P0, PT, PT, 0x8, 0x80 ;  /* 0x000000000080781c */ /* 0x000fe2000070e170 */
[----:B------:R-:W-:-:S12]  /*4f70*/  IMAD.MOV.U32 R21, RZ, RZ, -0x1 ;  /* 0xffffffffff157424 */ /* 0x000fd800078e00ff */
[----:B------:R-:W-:Y:S05]  /*4f80*/  WARPSYNC.COLLECTIVE R21, `(.L_x_159) ;  /* 0x0000000015087348 */ /* 0x000fea0003c00000 */
[----:B------:R-:W-:Y:S01]  /*4f90*/  VOTE.ANY P0, P0 ;  /* 0x0000000000ff7806 */ /* 0x000fe20000000100 */
[----:B------:R-:W-:-:S12]  /*4fa0*/  ENDCOLLECTIVE ;  /* 0x000000000000791b */ /* 0x000fd80003800000 */
.L_x_159:
[----:B------:R-:W-:Y:S05]  /*4fb0*/  BSYNC B0 ;  /* 0x0000000000007941 */ /* 0x000fea0003800000 */
.L_x_158:
[----:B------:R-:W-:Y:S05]  /*4fc0*/  BRA `(.L_x_160) ;  /* 0xffffffe000ec7947 */ /* 0x000fea000383ffff */
.L_x_117:
[----:B------:R-:W0:Y:S01]  /*4fd0*/  S2R R26, SR_GEMASK ;  /* 0x00000000001a7919 */ /* 0x000e220000003c00 */
[----:B------:R-:W-:Y:S01]  /*4fe0*/  BSSY B0, `(.L_x_161) ;  /* 0x0000006000007945 */ /* 0x000fe20003800000 */
[----:B------:R-:W-:Y:S01]  /*4ff0*/  PLOP3.LUT P0, PT, P0, PT, PT, 0x8, 0x80 ;  /* 0x000000000080781c */ /* 0x000fe2000070e170 */
[----:B------:R-:W-:-:S12]  /*5000*/  IMAD.MOV.U32 R21, RZ, RZ, -0x1 ;  /* 0xffffffffff157424 */ /* 0x000fd800078e00ff */
[----:B0-----:R-:W-:Y:S05]  /*5010*/  WARPSYNC.COLLECTIVE R21, `(.L_x_162) ;  /* 0x0000000015087348 */ /* 0x001fea0003c00000 */
[----:B------:R-:W-:Y:S01]  /*5020*/  VOTE.ANY R21, PT, P0 ;  /* 0x0000000000157806 */ /* 0x000fe200000e0100 */
[----:B0-----:R-:W-:Y:S06]  /*5030*/  ENDCOLLECTIVE ;  /* 0x000000000000791b */ /* 0x001fec0003800000 */
.L_x_162:
[----:B------:R-:W-:Y:S05]  /*5040*/  BSYNC B0 ;  /* 0x0000000000007941 */ /* 0x000fea0003800000 */
.L_x_161:
[----:B------:R-:W-:Y:S01]  /*5050*/  LOP3.LUT R21, R21, 0x80000000, R26, 0xec, !PT ;  /* 0x8000000015157812 */ /* 0x000fe200078eec1a */
[----:B------:R-:W-:-:S04]  /*5060*/  IMAD.MOV.U32 R17, RZ, RZ, 0x1 ;  /* 0x00000001ff117424 */ /* 0x000fc800078e00ff */
        /* <DEDUP_REMOVED lines=8> */
.L_x_163:
[----:B------:R-:W-:Y:S01]  /*50f0*/  ISETP.GE.AND P0, PT, R38, R20, PT ;  /* 0x000000142600720c */ /* 0x000fe20003f06270 */
[----:B------:R-:W-:-:S03]  /*5100*/  IMAD.MOV.U32 R17, RZ, RZ, 0x2 ;  /* 0x00000002ff117424 */ /* 0x000fc600078e00ff */
[----:B------:R-:W-:-:S05]  /*5110*/  SEL R22, R22, RZ, !P0 ;  /* 0x000000ff16167207 */ /* 0x000fca0004000000 */
[----:B------:R-:W-:Y:S02]  /*5120*/  IMAD.IADD R43, R22, 0x1, R19 ;  /* 0x00000001162b7824 */ /* 0x000fe400078e0213 */
[----:B------:R-:W-:Y:S02]  /*5130*/  VIADD R19, R38, 0x2 ;  /* 0x0000000226137836 */ /* 0x000fe40000000000 */
[----:B------:R-:W-:-:S03]  /*5140*/  IMAD.MOV.U32 R16, RZ, RZ, R43 ;  /* 0x000000ffff107224 */ /* 0x000fc600078e002b */
[----:B------:R-:W-:Y:S01]  /*5150*/  ISETP.GT.AND P0, PT, R19, R20, PT ;  /* 0x000000141300720c */ /* 0x000fe20003f04270 */
[----:B------:R-:W-:-:S12]  /*5160*/  VIADD R19, R38, 0x4 ;  /* 0x0000000426137836 */ /* 0x000fd80000000000 */
[----:B------:R-:W-:Y:S05]  /*5170*/  WARPSYNC.COLLECTIVE R21, `(.L_x_164) ;  /* 0x0000000015087348 */ /* 0x000fea0003c00000 */
[----:B------:R0:W1:Y:S02]  /*5180*/  SHFL.DOWN P3, R22, R16, R17, R20 ;  /* 0x0800001110167389 */ /* 0x0000640000060014 */
[----:B01----:R-:W-:Y:S05]  /*5190*/  ENDCOLLECTIVE ;  /* 0x000000000000791b */ /* 0x003fea0003800000 */
.L_x_164:
[----:B------:R-:W-:Y:S01]  /*51a0*/  IMAD.MOV.U32 R17, RZ, RZ, 0x4 ;  /* 0x00000004ff117424 */ /* 0x000fe200078e00ff */
[----:B------:R-:W-:Y:S02]  /*51b0*/  SEL R22, R22, RZ, !P0 ;  /* 0x000000ff16167207 */ /* 0x000fe40004000000 */
[----:B------:R-:W-:-:S03]  /*51c0*/  ISETP.GT.AND P0, PT, R19, R20, PT ;  /* 0x000000141300720c */ /* 0x000fc60003f04270 */
[----:B------:R-:W-:Y:S02]  /*51d0*/  IMAD.IADD R45, R43, 0x1, R22 ;  /* 0x000000012b2d7824 */ /* 0x000fe400078e0216 */
[----:B------:R-:W-:Y:S02]  /*51e0*/  VIADD R43, R38, 0x8 ;  /* 0x00000008262b7836 */ /* 0x000fe40000000000 */
[----:B------:R-:W-:-:S07]  /*51f0*/  IMAD.MOV.U32 R16, RZ, RZ, R45 ;  /* 0x000000ffff107224 */ /* 0x000fce00078e002d */
[----:B------:R-:W-:Y:S05]  /*5200*/  WARPSYNC.COLLECTIVE R21, `(.L_x_165) ;  /* 0x0000000015087348 */ /* 0x000fea0003c00000 */
[----:B------:R0:W1:Y:S02]  /*5210*/  SHFL.DOWN P3, R22, R16, R17, R20 ;  /* 0x0800001110167389 */ /* 0x0000640000060014 */
[----:B01----:R-:W-:Y:S05]  /*5220*/  ENDCOLLECTIVE ;  /* 0x000000000000791b */ /* 0x003fea0003800000 */
.L_x_165:
        /* <DEDUP_REMOVED lines=9> */
.L_x_166:
[----:B------:R-:W-:Y:S01]  /*52c0*/  IMAD.MOV.U32 R17, RZ, RZ, 0x10 ;  /* 0x00000010ff117424 */ /* 0x000fe200078e00ff */
[----:B------:R-:W-:Y:S02]  /*52d0*/  SEL R22, R22, RZ, !P0 ;  /* 0x000000ff16167207 */ /* 0x000fe40004000000 */
[----:B------:R-:W-:-:S03]  /*52e0*/  ISETP.NE.AND P0, PT, R18, 0x65, PT ;  /* 0x000000651200780c */ /* 0x000fc60003f05270 */
[----:B------:R-:W-:Y:S02]  /*52f0*/  IMAD.IADD R43, R19, 0x1, R22 ;  /* 0x00000001132b7824 */ /* 0x000fe400078e0216 */
[----:B------:R-:W-:Y:S02]  /*5300*/  VIADD R19, R38, 0x10 ;  /* 0x0000001026137836 */ /* 0x000fe40000000000 */
[----:B------:R-:W-:-:S03]  /*5310*/  IMAD.MOV.U32 R16, RZ, RZ, R43 ;  /* 0x000000ffff107224 */ /* 0x000fc600078e002b */
[----:B------:R-:W-:-:S13]  /*5320*/  ISETP.GT.AND P2, PT, R19, R20, PT ;  /* 0x000000141300720c */ /* 0x000fda0003f44270 */
[----:B------:R-:W-:Y:S05]  /*5330*/  WARPSYNC.COLLECTIVE R21, `(.L_x_167) ;  /* 0x0000000015087348 */ /* 0x000fea0003c00000 */
[----:B------:R0:W1:Y:S02]  /*5340*/  SHFL.DOWN P3, R22, R16, R17, R20 ;  /* 0x0800001110167389 */ /* 0x0000640000060014 */
[----:B01----:R-:W-:Y:S05]  /*5350*/  ENDCOLLECTIVE ;  /* 0x000000000000791b */ /* 0x003fea0003800000 */
.L_x_167:
[----:B------:R-:W-:Y:S05]  /*5360*/  WARPSYNC.COLLECTIVE R21, `(.L_x_168) ;  /* 0x0000000015087348 */ /* 0x000fea0003c00000 */
[----:B------:R-:W-:Y:S01]  /*5370*/  VOTE.ALL P0, P0 ;  /* 0x0000000000ff7806 */ /* 0x000fe20000000000 */
[----:B------:R-:W-:-:S12]  /*5380*/  ENDCOLLECTIVE ;  /* 0x000000000000791b */ /* 0x000fd80003800000 */
.L_x_168:
[----:B------:R-:W-:Y:S02]  /*5390*/  IADD3 R44, P3, PT, R44, 0x100, RZ ;  /* 0x000001002c2c7810 */ /* 0x000fe40007f7e0ff */
[----:B------:R-:W-:-:S03]  /*53a0*/  SEL R22, R22, RZ, !P2 ;  /* 0x000000ff16167207 */ /* 0x000fc60005000000 */
[----:B------:R-:W-:Y:S02]  /*53b0*/  IMAD.X R45, RZ, RZ, R45, P3 ;  /* 0x000000ffff2d7224 */ /* 0x000fe400018e062d */
[----:B------:R-:W-:Y:S01]  /*53c0*/  IMAD.IADD R46, R43, 0x1, R22 ;  /* 0x000000012b2e7824 */ /* 0x000fe200078e0216 */
[----:B------:R-:W-:Y:S06]  /*53d0*/  BRA `(.L_x_169) ;  /* 0xffffffe000847947 */ /* 0x000fec000383ffff */
.L_x_119:
[----:B------:R-:W-:Y:S01]  /*53e0*/  BSSY B0, `(.L_x_170) ;  /* 0x0000006000007945 */ /* 0x000fe20003800000 */
[----:B------:R-:W-:Y:S01]  /*53f0*/  PLOP3.LUT P0, PT, P0, PT, PT, 0x8, 0x80 ;  /* 0x000000000080781c */ /* 0x000fe2000070e170 */
[----:B------:R-:W-:-:S12]  /*5400*/  IMAD.MOV.U32 R21, RZ, RZ, -0x1 ;  /* 0xffffffffff157424 */ /* 0x000fd800078e00ff */
[----:B------:R-:W-:Y:S05]  /*5410*/  WARPSYNC.COLLECTIVE R21, `(.L_x_171) ;  /* 0x0000000015087348 */ /* 0x000fea0003c00000 */
[----:B------:R-:W-:Y:S01]  /*5420*/  VOTE.ANY P0, P0 ;  /* 0x0000000000ff7806 */ /* 0x000fe20000000100 */
[----:B------:R-:W-:-:S12]  /*5430*/  ENDCOLLECTIVE ;  /* 0x000000000000791b */ /* 0x000fd80003800000 */
.L_x_171:
[----:B------:R-:W-:Y:S05]  /*5440*/  BSYNC B0 ;  /* 0x0000000000007941 */ /* 0x000fea0003800000 */
.L_x_170:
[----:B------:R-:W-:Y:S05]  /*5450*/  BRA `(.L_x_172) ;  /* 0xffffffe0008c7947 */ /* 0x000fea000383ffff */
.L_x_121:
[----:B------:R-:W-:Y:S01]  /*5460*/  BSSY B0, `(.L_x_173) ;  /* 0x0000006000007945 */ /* 0x000fe20003800000 */
[----:B------:R-:W-:Y:S01]  /*5470*/  PLOP3.LUT P0, PT, P0, PT, PT, 0x8, 0x80 ;  /* 0x000000000080781c */ /* 0x000fe2000070e170 */
[----:B------:R-:W-:-:S12]  /*5480*/  IMAD.MOV.U32 R21, RZ, RZ, -0x1 ;  /* 0xffffffffff157424 */ /* 0x000fd800078e00ff */
[----:B------:R-:W-:Y:S05]  /*5490*/  WARPSYNC.COLLECTIVE R21, `(.L_x_174) ;  /* 0x0000000015087348 */ /* 0x000fea0003c00000 */
[----:B------:R-:W-:Y:S01]  /*54a0*/  VOTE.ANY P0, P0 ;  /* 0x0000000000ff7806 */ /* 0x000fe20000000100 */
[----:B------:R-:W-:-:S12]  /*54b0*/  ENDCOLLECTIVE ;  /* 0x000000000000791b */ /* 0x000fd80003800000 */
.L_x_174:
[----:B------:R-:W-:Y:S05]  /*54c0*/  BSYNC B0 ;  /* 0x0000000000007941 */ /* 0x000fea0003800000 */
.L_x_173:
[----:B------:R-:W-:Y:S05]  /*54d0*/  BRA `(.L_x_175) ;  /* 0xffffffe000e07947 */ /* 0x000fea000383ffff */
.L_x_123:
[----:B------:R-:W-:Y:S01]  /*54e0*/  BSSY B0, `(.L_x_176) ;  /* 0x0000006000007945 */ /* 0x000fe20003800000 */
[----:B------:R-:W-:Y:S01]  /*54f0*/  PLOP3.LUT P0, PT, P0, PT, PT, 0x8, 0x80 ;  /* 0x000000000080781c */ /* 0x000fe2000070e170 */
[----:B------:R-:W-:-:S12]  /*5500*/  IMAD.MOV.U32 R21, RZ, RZ, -0x1 ;  /* 0xffffffffff157424 */ /* 0x000fd800078e00ff */
[----:B------:R-:W-:Y:S05]  /*5510*/  WARPSYNC.COLLECTIVE R21, `(.L_x_177) ;  /* 0x0000000015087348 */ /* 0x000fea0003c00000 */
[----:B------:R-:W-:Y:S01]  /*5520*/  VOTE.ANY R21, PT, P0 ;  /* 0x0000000000157806 */ /* 0x000fe200000e0100 */
[----:B------:R-:W-:Y:S06]  /*5530*/  ENDCOLLECTIVE ;  /* 0x000000000000791b */ /* 0x000fec0003800000 */
.L_x_177:
[----:B------:R-:W-:Y:S05]  /*5540*/  BSYNC B0 ;  /* 0x0000000000007941 */ /* 0x000fea0003800000 */
.L_x_176:
        /* <DEDUP_REMOVED lines=11> */
.L_x_178:
        /* <DEDUP_REMOVED lines=11> */
.L_x_179:
        /* <DEDUP_REMOVED lines=9> */
.L_x_180:
        /* <DEDUP_REMOVED lines=8> */
.L_x_181:
        /* <DEDUP_REMOVED lines=9> */
.L_x_182:
[----:B------:R-:W-:Y:S02]  /*5850*/  SEL R22, R22, RZ, !P0 ;  /* 0x000000ff16167207 */ /* 0x000fe40004000000 */
[----:B------:R-:W-:Y:S02]  /*5860*/  ISETP.NE.AND P0, PT, R18, 0x65, PT ;  /* 0x000000651200780c */ /* 0x000fe40003f05270 */
[----:B------:R-:W-:-:S11]  /*5870*/  IADD3 R46, PT, PT, R47, R22, R46 ;  /* 0x000000162f2e7210 */ /* 0x000fd60007ffe02e */
[----:B------:R-:W-:Y:S05]  /*5880*/  WARPSYNC.COLLECTIVE R21, `(.L_x_183) ;  /* 0x0000000015087348 */ /* 0x000fea0003c00000 */
[----:B------:R-:W-:Y:S01]  /*5890*/  VOTE.ALL P0, P0 ;  /* 0x0000000000ff7806 */ /* 0x000fe20000000000 */
[----:B------:R-:W-:-:S12]  /*58a0*/  ENDCOLLECTIVE ;  /* 0x000000000000791b */ /* 0x000fd80003800000 */
.L_x_183:
[----:B------:R-:W-:Y:S05]  /*58b0*/  BRA `(.L_x_184) ;  /* 0xffffffe000787947 */ /* 0x000fea000383ffff */
.L_x_185:
        /* <DEDUP_REMOVED lines=12> */
.L_x_200:


//--------------------- .text._ZN3cub18CUB_300001_SM_10006detail4scan20DeviceScanInitKernelINS0_13ScanTileStateIiLb1EEEEEvT_i --------------------------
	.section	.text._ZN3cub18CUB_300001_SM_10006detail4scan20DeviceScanInitKernelINS0_13ScanTileStateIiLb1EEEEEvT_i,"ax",@progbits
	.align	128
        .global         _ZN3cub18CUB_300001_SM_10006detail4scan20DeviceScanInitKernelINS0_13ScanTileStateIiLb1EEEEEvT_i
        .type           _ZN3cub18CUB_300001_SM_10006detail4scan20DeviceScanInitKernelINS0_13ScanTileStateIiLb1EEEEEvT_i,@function
        .size           _ZN3cub18CUB_300001_SM_10006detail4scan20DeviceScanInitKernelINS0_13ScanTileStateIiLb1EEEEEvT_i,(.L_x_201 - _ZN3cub18CUB_300001_SM_10006detail4scan20DeviceScanInitKernelINS0_13ScanTileStateIiLb1EEEEEvT_i)
        .other          _ZN3cub18CUB_300001_SM_10006detail4scan20DeviceScanInitKernelINS0_13ScanTileStateIiLb1EEEEEvT_i,@"STO_CUDA_ENTRY STV_DEFAULT"
_ZN3cub18CUB_300001_SM_10006detail4scan20DeviceScanInitKernelINS0_13ScanTileStateIiLb1EEEEEvT_i:
.text._ZN3cub18CUB_300001_SM_10006detail4scan20DeviceScanInitKernelINS0_13ScanTileStateIiLb1EEEEEvT_i:
[----:B------:R-:W-:Y:S01]  /*0000*/  LDC R1, c[0x0][0x37c] ;  /* 0x0000df00ff017b82 */ /* 0x000fe20000000800 */
[----:B------:R-:W0:Y:S07]  /*0010*/  S2R R0, SR_TID.X ;  /* 0x0000000000007919 */ /* 0x000e2e0000002100 */
[----:B------:R-:W1:Y:S01]  /*0020*/  S2UR UR6, SR_CTAID.X ;  /* 0x00000000000679c3 */ /* 0x000e620000002500 */
[----:B------:R-:W2:Y:S07]  /*0030*/  LDCU UR4, c[0x0][0x388] ;  /* 0x00007100ff0477ac */ /* 0x000eae0008000800 */
[----:B------:R-:W1:Y:S01]  /*0040*/  LDC R5, c[0x0][0x360] ;  /* 0x0000d800ff057b82 */ /* 0x000e620000000800 */
[----:B0-----:R-:W-:Y:S01]  /*0050*/  ISETP.GT.U32.AND P0, PT, R0, 0x1f, PT ;  /* 0x0000001f0000780c */ /* 0x001fe20003f04070 */
[----:B-1----:R-:W-:-:S03]  /*0060*/  IMAD R5, R5, UR6, R0 ;  /* 0x0000000605057c24 */ /* 0x002fc6000f8e0200 */
[----:B------:R-:W-:Y:S02]  /*0070*/  ISETP.NE.OR P0, PT, RZ, UR6, P0 ;  /* 0x00000006ff007c0c */ /* 0x000fe40008705670 */
[----:B--2---:R-:W-:Y:S01]  /*0080*/  ISETP.GE.AND P1, PT, R5, UR4, PT ;  /* 0x0000000405007c0c */ /* 0x004fe2000bf26270 */
[----:B------:R-:W0:-:S12]  /*0090*/  LDCU.64 UR4, c[0x0][0x358] ;  /* 0x00006b00ff0477ac */ /* 0x000e180008000a00 */
[----:B------:R-:W1:Y:S01]  /*00a0*/  @!P1 LDC.64 R2, c[0x0][0x380] ;  /* 0x0000e000ff029b82 */ /* 0x000e620000000a00 */
[----:B------:R-:W-:Y:S01]  /*00b0*/  @!P1 MOV R4, 0x63 ;  /* 0x0000006300049802 */ /* 0x000fe20000000f00 */
[----:B-1----:R-:W-:-:S04]  /*00c0*/  @!P1 IMAD.WIDE R2, R5, 0x8, R2 ;  /* 0x0000000805029825 */ /* 0x002fc800078e0202 */
[----:B------:R-:W-:-:S05]  /*00d0*/  HFMA2 R5, -RZ, RZ, 0, 0 ;  /* 0x00000000ff057431 */ /* 0x000fca00000001ff */
[----:B0-----:R0:W-:Y:S01]  /*00e0*/  @!P1 STG.E.64 desc[UR4][R2.64+0x100], R4 ;  /* 0x0001000402009986 */ /* 0x0011e2000c101b04 */
[----:B------:R-:W-:Y:S05]  /*00f0*/  @P0 EXIT ;  /* 0x000000000000094d */ /* 0x000fea0003800000 */
[----:B0-----:R-:W0:Y:S02]  /*0100*/  LDC.64 R2, c[0x0][0x380] ;  /* 0x0000e000ff027b82 */ /* 0x001e240000000a00 */
[----:B0-----:R-:W-:-:S05]  /*0110*/  IMAD.WIDE.U32 R2, R0, 0x8, R2 ;  /* 0x0000000800027825 */ /* 0x001fca00078e0002 */
[----:B------:R-:W-:Y:S01]  /*0120*/  STG.E.64 desc[UR4][R2.64], RZ ;  /* 0x000000ff02007986 */ /* 0x000fe2000c101b04 */
[----:B------:R-:W-:Y:S05]  /*0130*/  EXIT ;  /* 0x000000000000794d */ /* 0x000fea0003800000 */
.L_x_186:
        /* <DEDUP_REMOVED lines=12> */
.L_x_201:


//--------------------- .text._ZN3cub18CUB_300001_SM_10006detail8for_each13static_kernelINS2_12policy_hub_t12policy_500_tEmN6thrust24THRUST_300001_SM_1000_NS8cuda_cub20__uninitialized_fill7functorINS7_10device_ptrIiEEiEEEEvT0_T1_ --------------------------
	.section	.text._ZN3cub18CUB_300001_SM_10006detail8for_each13static_kernelINS2_12policy_hub_t12policy_500_tEmN6thrust24THRUST_300001_SM_1000_NS8cuda_cub20__uninitialized_fill7functorINS7_10device_ptrIiEEiEEEEvT0_T1_,"ax",@progbits
	.align	128
        .global         _ZN3cub18CUB_300001_SM_10006detail8for_each13static_kernelINS2_12policy_hub_t12policy_500_tEmN6thrust24THRUST_300001_SM_1000_NS8cuda_cub20__uninitialized_fill7functorINS7_10device_ptrIiEEiEEEEvT0_T1_
        .type           _ZN3cub18CUB_300001_SM_10006detail8for_each13static_kernelINS2_12policy_hub_t12policy_500_tEmN6thrust24THRUST_300001_SM_1000_NS8cuda_cub20__uninitialized_fill7functorINS7_10device_ptrIiEEiEEEEvT0_T1_,@function
        .size           _ZN3cub18CUB_300001_SM_10006detail8for_each13static_kernelINS2_12policy_hub_t12policy_500_tEmN6thrust24THRUST_300001_SM_1000_NS8cuda_cub20__uninitialized_fill7functorINS7_10device_ptrIiEEiEEEEvT0_T1_,(.L_x_202 - _ZN3cub18CUB_300001_SM_10006detail8for_each13static_kernelINS2_12policy_hub_t12policy_500_tEmN6thrust24THRUST_300001_SM_1000_NS8cuda_cub20__uninitialized_fill7functorINS7_10device_ptrIiEEiEEEEvT0_T1_)
        .other          _ZN3cub18CUB_300001_SM_10006detail8for_each13static_kernelINS2_12policy_hub_t12policy_500_tEmN6thrust24THRUST_300001_SM_1000_NS8cuda_cub20__uninitialized_fill7functorINS7_10device_ptrIiEEiEEEEvT0_T1_,@"STO_CUDA_ENTRY STV_DEFAULT"
_ZN3cub18CUB_300001_SM_10006detail8for_each13static_kernelINS2_12policy_hub_t12policy_500_tEmN6thrust24THRUST_300001_SM_1000_NS8cuda_cub20__uninitialized_fill7functorINS7_10device_ptrIiEEiEEEEvT0_T1_:
.text._ZN3cub18CUB_300001_SM_10006detail8for_each13static_kernelINS2_12policy_hub_t12policy_500_tEmN6thrust24THRUST_300001_SM_1000_NS8cuda_cub20__uninitialized_fill7functorINS7_10device_ptrIiEEiEEEEvT0_T1_:
[----:B------:R-:W-:Y:S08]  /*0000*/  LDC R1, c[0x0][0x37c] ;  /* 0x0000df00ff017b82 */ /* 0x000ff00000000800 */
[----:B------:R-:W0:Y:S01]  /*0010*/  S2UR UR4, SR_CTAID.X ;  /* 0x00000000000479c3 */ /* 0x000e220000002500 */
[----:B------:R-:W1:Y:S01]  /*0020*/  LDCU.64 UR6, c[0x0][0x380] ;  /* 0x00007000ff0677ac */ /* 0x000e620008000a00 */
[----:B------:R-:W2:Y:S01]  /*0030*/  LDCU.64 UR8, c[0x0][0x358] ;  /* 0x00006b00ff0877ac */ /* 0x000ea20008000a00 */
[----:B0-----:R-:W-:-:S04]  /*0040*/  UIMAD.WIDE.U32 UR4, UR4, 0x200, URZ ;  /* 0x00000200040478a5 */ /* 0x001fc8000f8e00ff */
[----:B-1----:R-:W-:-:S04]  /*0050*/  UIADD3 UR6, UP0, UPT, -UR4, UR6, URZ ;  /* 0x0000000604067290 */ /* 0x002fc8000ff1e1ff */
[----:B------:R-:W-:Y:S02]  /*0060*/  UIADD3.X UR7, UPT, UPT, ~UR5, UR7, URZ, UP0, !UPT ;  /* 0x0000000705077290 */ /* 0x000fe400087fe5ff */
[----:B------:R-:W-:-:S04]  /*0070*/  UISETP.GE.U32.AND UP0, UPT, UR6, 0x200, UPT ;  /* 0x000002000600788c */ /* 0x000fc8000bf06070 */
[----:B------:R-:W-:-:S09]  /*0080*/  UISETP.GE.U32.AND.EX UP0, UPT, UR7, URZ, UPT, UP0 ;  /* 0x000000ff0700728c */ /* 0x000fd2000bf06100 */
[----:B--2---:R-:W-:Y:S05]  /*0090*/  BRA.U !UP0, `(.L_x_187) ;  /* 0x0000000108287547 */ /* 0x004fea000b800000 */
[----:B------:R-:W0:Y:S01]  /*00a0*/  S2R R0, SR_TID.X ;  /* 0x0000000000007919 */ /* 0x000e220000002100 */
[----:B------:R-:W1:Y:S01]  /*00b0*/  LDCU.64 UR6, c[0x0][0x388] ;  /* 0x00007100ff0677ac */ /* 0x000e620008000a00 */
[----:B------:R-:W2:Y:S01]  /*00c0*/  LDC R5, c[0x0][0x390] ;  /* 0x0000e400ff057b82 */ /* 0x000ea20000000800 */
[----:B0-----:R-:W-:-:S05]  /*00d0*/  IADD3 R0, P0, PT, R0, UR4, RZ ;  /* 0x0000000400007c10 */ /* 0x001fca000ff1e0ff */
[----:B------:R-:W-:Y:S01]  /*00e0*/  IMAD.X R3, RZ, RZ, UR5, P0 ;  /* 0x00000005ff037e24 */ /* 0x000fe200080e06ff */
[----:B-1----:R-:W-:-:S04]  /*00f0*/  LEA R2, P0, R0, UR6, 0x2 ;  /* 0x0000000600027c11 */ /* 0x002fc8000f8010ff */
[----:B------:R-:W-:-:S05]  /*0100*/  LEA.HI.X R3, R0, UR7, R3, 0x2, P0 ;  /* 0x0000000700037c11 */ /* 0x000fca00080f1403 */
[----:B--2---:R-:W-:Y:S04]  /*0110*/  STG.E desc[UR8][R2.64], R5 ;  /* 0x0000000502007986 */ /* 0x004fe8000c101908 */
[----:B------:R-:W-:Y:S01]  /*0120*/  STG.E desc[UR8][R2.64+0x400], R5 ;  /* 0x0004000502007986 */ /* 0x000fe2000c101908 */
[----:B------:R-:W-:Y:S05]  /*0130*/  EXIT ;  /* 0x000000000000794d */ /* 0x000fea0003800000 */
.L_x_187:
[----:B------:R-:W0:Y:S01]  /*0140*/  S2R R0, SR_TID.X ;  /* 0x0000000000007919 */ /* 0x000e220000002100 */
[----:B------:R-:W-:Y:S01]  /*0150*/  IMAD.U32 R2, RZ, RZ, UR7 ;  /* 0x00000007ff027e24 */ /* 0x000fe2000f8e00ff */
[----:B------:R-:W1:Y:S01]  /*0160*/  LDCU.64 UR10, c[0x0][0x388] ;  /* 0x00007100ff0a77ac */ /* 0x000e620008000a00 */
[----:B------:R-:W-:Y:S01]  /*0170*/  IMAD.U32 R4, RZ, RZ, UR7 ;  /* 0x00000007ff047e24 */ /* 0x000fe2000f8e00ff */
[----:B0-----:R-:W-:-:S04]  /*0180*/  ISETP.LT.U32.AND P0, PT, R0, UR6, PT ;  /* 0x0000000600007c0c */ /* 0x001fc8000bf01070 */
[----:B------:R-:W-:Y:S01]  /*0190*/  ISETP.GT.U32.AND.EX P0, PT, R2, RZ, PT, P0 ;  /* 0x000000ff0200720c */ /* 0x000fe20003f04100 */
[C---:B------:R-:W-:Y:S01]  /*01a0*/  VIADD R2, R0.reuse, 0x100 ;  /* 0x0000010000027836 */ /* 0x040fe20000000000 */
[----:B------:R-:W-:-:S04]  /*01b0*/  IADD3 R0, P2, PT, R0, UR4, RZ ;  /* 0x0000000400007c10 */ /* 0x000fc8000ff5e0ff */
[----:B------:R-:W-:Y:S01]  /*01c0*/  ISETP.LT.U32.AND P1, PT, R2, UR6, PT ;  /* 0x0000000602007c0c */ /* 0x000fe2000bf21070 */
[----:B------:R-:W-:Y:S01]  /*01d0*/  IMAD.X R3, RZ, RZ, UR5, P2 ;  /* 0x00000005ff037e24 */ /* 0x000fe200090e06ff */
[----:B-1----:R-:W-:Y:S02]  /*01e0*/  LEA R2, P2, R0, UR10, 0x2 ;  /* 0x0000000a00027c11 */ /* 0x002fe4000f8410ff */
[----:B------:R-:W-:Y:S02]  /*01f0*/  ISETP.GT.U32.AND.EX P1, PT, R4, RZ, PT, P1 ;  /* 0x000000ff0400720c */ /* 0x000fe40003f24110 */
[----:B------:R-:W-:Y:S01]  /*0200*/  LEA.HI.X R3, R0, UR11, R3, 0x2, P2 ;  /* 0x0000000b00037c11 */ /* 0x000fe200090f1403 */
[----:B------:R-:W0:Y:S04]  /*0210*/  @P0 LDC R5, c[0x0][0x390] ;  /* 0x0000e400ff050b82 */ /* 0x000e280000000800 */
[----:B0-----:R0:W-:Y:S06]  /*0220*/  @P0 STG.E desc[UR8][R2.64], R5 ;  /* 0x0000000502000986 */ /* 0x0011ec000c101908 */
[----:B------:R-:W-:Y:S05]  /*0230*/  @!P1 EXIT ;  /* 0x000000000000994d */ /* 0x000fea0003800000 */
[----:B0-----:R-:W0:Y:S02]  /*0240*/  LDC R5, c[0x0][0x390] ;  /* 0x0000e400ff057b82 */ /* 0x001e240000000800 */
[----:B0-----:R-:W-:Y:S01]  /*0250*/  STG.E desc[UR8][R2.64+0x400], R5 ;  /* 0x0004000502007986 */ /* 0x001fe2000c101908 */
[----:B------:R-:W-:Y:S05]  /*0260*/  EXIT ;  /* 0x000000000000794d */ /* 0x000fea0003800000 */
.L_x_188:
        /* <DEDUP_REMOVED lines=9> */
.L_x_202:


//--------------------- .text._ZN3cub18CUB_300001_SM_10006detail11EmptyKernelIvEEvv --------------------------
	.section	.text._ZN3cub18CUB_300001_SM_10006detail11EmptyKernelIvEEvv,"ax",@progbits
	.align	128
        .global         _ZN3cub18CUB_300001_SM_10006detail11EmptyKernelIvEEvv
        .type           _ZN3cub18CUB_300001_SM_10006detail11EmptyKernelIvEEvv,@function
        .size           _ZN3cub18CUB_300001_SM_10006detail11EmptyKernelIvEEvv,(.L_x_203 - _ZN3cub18CUB_300001_SM_10006detail11EmptyKernelIvEEvv)
        .other          _ZN3cub18CUB_300001_SM_10006detail11EmptyKernelIvEEvv,@"STO_CUDA_ENTRY STV_DEFAULT"
_ZN3cub18CUB_300001_SM_10006detail11EmptyKernelIvEEvv:
.text._ZN3cub18CUB_300001_SM_10006detail11EmptyKernelIvEEvv:
[----:B------:R-:W-:Y:S01]  /*0000*/  LDC R1, c[0x0][0x37c] ;  /* 0x0000df00ff017b82 */ /* 0x000fe20000000800 */
[----:B------:R-:W-:Y:S05]  /*0010*/  EXIT ;  /* 0x000000000000794d */ /* 0x000fea0003800000 */
.L_x_189:
        /* <DEDUP_REMOVED lines=14> */
.L_x_203:


//--------------------- .text._Z13compactKernelPKfiPKiS2_Pf --------------------------
	.section	.text._Z13compactKernelPKfiPKiS2_Pf,"ax",@progbits
	.align	128
        .global         _Z13compactKernelPKfiPKiS2_Pf
        .type           _Z13compactKernelPKfiPKiS2_Pf,@function
        .size           _Z13compactKernelPKfiPKiS2_Pf,(.L_x_204 - _Z13compactKernelPKfiPKiS2_Pf)
        .other          _Z13compactKernelPKfiPKiS2_Pf,@"STO_CUDA_ENTRY STV_DEFAULT"
_Z13compactKernelPKfiPKiS2_Pf:
.text._Z13compactKernelPKfiPKiS2_Pf:
[----:B------:R-:W-:Y:S01]  /*0000*/  LDC R1, c[0x0][0x37c] ;  /* 0x0000df00ff017b82 */ /* 0x000fe20000000800 */
[----:B------:R-:W0:Y:S07]  /*0010*/  S2R R0, SR_TID.X ;  /* 0x0000000000007919 */ /* 0x000e2e0000002100 */
[----:B------:R-:W0:Y:S01]  /*0020*/  S2UR UR4, SR_CTAID.X ;  /* 0x00000000000479c3 */ /* 0x000e220000002500 */
[----:B------:R-:W1:Y:S07]  /*0030*/  LDCU UR5, c[0x0][0x388] ;  /* 0x00007100ff0577ac */ /* 0x000e6e0008000800 */
[----:B------:R-:W0:Y:S02]  /*0040*/  LDC R7, c[0x0][0x360] ;  /* 0x0000d800ff077b82 */ /* 0x000e240000000800 */
[----:B0-----:R-:W-:-:S05]  /*0050*/  IMAD R7, R7, UR4, R0 ;  /* 0x0000000407077c24 */ /* 0x001fca000f8e0200 */
[----:B-1----:R-:W-:-:S13]  /*0060*/  ISETP.GE.AND P0, PT, R7, UR5, PT ;  /* 0x0000000507007c0c */ /* 0x002fda000bf06270 */
[----:B------:R-:W-:Y:S05]  /*0070*/  @P0 EXIT ;  /* 0x000000000000094d */ /* 0x000fea0003800000 */
[----:B------:R-:W0:Y:S01]  /*0080*/  LDC.64 R2, c[0x0][0x390] ;  /* 0x0000e400ff027b82 */ /* 0x000e220000000a00 */
[----:B------:R-:W1:Y:S01]  /*0090*/  LDCU.64 UR4, c[0x0][0x358] ;  /* 0x00006b00ff0477ac */ /* 0x000e620008000a00 */
[----:B0-----:R-:W-:-:S06]  /*00a0*/  IMAD.WIDE R2, R7, 0x4, R2 ;  /* 0x0000000407027825 */ /* 0x001fcc00078e0202 */
[----:B-1----:R-:W2:Y:S02]  /*00b0*/  LDG.E R2, desc[UR4][R2.64] ;  /* 0x0000000402027981 */ /* 0x002ea4000c1e1900 */
[----:B--2---:R-:W-:-:S13]  /*00c0*/  ISETP.NE.AND P0, PT, R2, RZ, PT ;  /* 0x000000ff0200720c */ /* 0x004fda0003f05270 */
[----:B------:R-:W-:Y:S05]  /*00d0*/  @!P0 EXIT ;  /* 0x000000000000894d */ /* 0x000fea0003800000 */
[----:B------:R-:W0:Y:S08]  /*00e0*/  LDC.64 R2, c[0x0][0x398] ;  /* 0x0000e600ff027b82 */ /* 0x000e300000000a00 */
[----:B------:R-:W1:Y:S01]  /*00f0*/  LDC.64 R4, c[0x0][0x380] ;  /* 0x0000e000ff047b82 */ /* 0x000e620000000a00 */
[C---:B0-----:R-:W-:Y:S01]  /*0100*/  IMAD.WIDE R2, R7.reuse, 0x4, R2 ;  /* 0x0000000407027825 */ /* 0x041fe200078e0202 */
[----:B------:R-:W-:-:S05]  /*0110*/  LEA R7, R7, R7, 0x1 ;  /* 0x0000000707077211 */ /* 0x000fca00078e08ff */
[----:B------:R-:W2:Y:S01]  /*0120*/  LDG.E R2, desc[UR4][R2.64] ;  /* 0x0000000402027981 */ /* 0x000ea2000c1e1900 */
[----:B-1----:R-:W-:Y:S02]  /*0130*/  IMAD.WIDE R4, R7, 0x4, R4 ;  /* 0x0000000407047825 */ /* 0x002fe400078e0204 */
[----:B------:R-:W0:Y:S03]  /*0140*/  LDC.64 R6, c[0x0][0x3a0] ;  /* 0x0000e800ff067b82 */ /* 0x000e260000000a00 */
[----:B------:R-:W3:Y:S01]  /*0150*/  LDG.E R9, desc[UR4][R4.64] ;  /* 0x0000000404097981 */ /* 0x000ee2000c1e1900 */
[----:B--2---:R-:W-:-:S05]  /*0160*/  LEA R11, R2, R2, 0x1 ;  /* 0x00000002020b7211 */ /* 0x004fca00078e08ff */
[----:B0-----:R-:W-:-:S05]  /*0170*/  IMAD.WIDE R6, R11, 0x4, R6 ;  /* 0x000000040b067825 */ /* 0x001fca00078e0206 */
[----:B---3--:R-:W-:Y:S04]  /*0180*/  STG.E desc[UR4][R6.64], R9 ;  /* 0x0000000906007986 */ /* 0x008fe8000c101904 */
[----:B------:R-:W2:Y:S04]  /*0190*/  LDG.E R11, desc[UR4][R4.64+0x4] ;  /* 0x00000404040b7981 */ /* 0x000ea8000c1e1900 */
[----:B--2---:R-:W-:Y:S04]  /*01a0*/  STG.E desc[UR4][R6.64+0x4], R11 ;  /* 0x0000040b06007986 */ /* 0x004fe8000c101904 */
[----:B------:R-:W2:Y:S04]  /*01b0*/  LDG.E R13, desc[UR4][R4.64+0x8] ;  /* 0x00000804040d7981 */ /* 0x000ea8000c1e1900 */
[----:B--2---:R-:W-:Y:S01]  /*01c0*/  STG.E desc[UR4][R6.64+0x8], R13 ;  /* 0x0000080d06007986 */ /* 0x004fe2000c101904 */
[----:B------:R-:W-:Y:S05]  /*01d0*/  EXIT ;  /* 0x000000000000794d */ /* 0x000fea0003800000 */
.L_x_190:
        /* <DEDUP_REMOVED lines=10> */
.L_x_204:


//--------------------- .text._Z17markVisibleKernelPKfiS0_S0_S0_PiS1_S1_ --------------------------
	.section	.text._Z17markVisibleKernelPKfiS0_S0_S0_PiS1_S1_,"ax",@progbits
	.align	128
        .global         _Z17markVisibleKernelPKfiS0_S0_S0_PiS1_S1_
        .type           _Z17markVisibleKernelPKfiS0_S0_S0_PiS1_S1_,@function
        .size           _Z17markVisibleKernelPKfiS0_S0_S0_PiS1_S1_,(.L_x_198 - _Z17markVisibleKernelPKfiS0_S0_S0_PiS1_S1_)
        .other          _Z17markVisibleKernelPKfiS0_S0_S0_PiS1_S1_,@"STO_CUDA_ENTRY STV_DEFAULT"
_Z17markVisibleKernelPKfiS0_S0_S0_PiS1_S1_:
.text._Z17markVisibleKernelPKfiS0_S0_S0_PiS1_S1_:
        /* <DEDUP_REMOVED lines=10> */
[----:B------:R-:W-:-:S06]  /*00a0*/  LEA R3, R6, R6, 0x1 ;  /* 0x0000000606037211 */ /* 0x000fcc00078e08ff */
[----:B------:R-:W2:Y:S01]  /*00b0*/  LDC.64 R4, c[0x0][0x390] ;  /* 0x0000e400ff047b82 */ /* 0x000ea20000000a00 */
[----:B0-----:R-:W-:-:S05]  /*00c0*/  IMAD.WIDE R12, R3, 0x4, R12 ;  /* 0x00000004030c7825 */ /* 0x001fca00078e020c */
[----:B-1----:R-:W3:Y:S04]  /*00d0*/  LDG.E R0, desc[UR4][R12.64+0x4] ;  /* 0x000004040c007981 */ /* 0x002ee8000c1e1900 */
[----:B--2---:R-:W3:Y:S04]  /*00e0*/  LDG.E R9, desc[UR4][R4.64+0x14] ;  /* 0x0000140404097981 */ /* 0x004ee8000c1e1900 */
[----:B------:R-:W2:Y:S04]  /*00f0*/  LDG.E R10, desc[UR4][R4.64+0x10] ;  /* 0x00001004040a7981 */ /* 0x000ea8000c1e1900 */
[----:B------:R-:W2:Y:S04]  /*0100*/  LDG.E R7, desc[UR4][R12.64] ;  /* 0x000000040c077981 */ /* 0x000ea8000c1e1900 */
[----:B------:R-:W4:Y:S04]  /*0110*/  LDG.E R3, desc[UR4][R4.64+0x4] ;  /* 0x0000040404037981 */ /* 0x000f28000c1e1900 */
[----:B------:R-:W5:Y:S04]  /*0120*/  LDG.E R8, desc[UR4][R12.64+0x8] ;  /* 0x000008040c087981 */ /* 0x000f68000c1e1900 */
        /* <DEDUP_REMOVED lines=14> */
[----:B------:R-:W5:Y:S01]  /*0210*/  LDG.E R28, desc[UR4][R4.64+0x8] ;  /* 0x00000804041c7981 */ /* 0x000f62000c1e1900 */
[----:B---3--:R-:W-:-:S04]  /*0220*/  FMUL R14, R0, R9 ;  /* 0x00000009000e7220 */ /* 0x008fc80000400000 */
[C---:B--2---:R-:W-:Y:S02]  /*0230*/  FFMA R9, R7.reuse, R10, R14 ;  /* 0x0000000a07097223 */ /* 0x044fe4000000000e */
[----:B------:R-:W2:Y:S01]  /*0240*/  LDG.E R14, desc[UR4][R4.64+0x20] ;  /* 0x00002004040e7981 */ /* 0x000ea2000c1e1900 */
[----:B----4-:R-:W-:Y:S01]  /*0250*/  FMUL R3, R0, R3 ;  /* 0x0000000300037220 */ /* 0x010fe20000400000 */
[----:B-----5:R-:W-:Y:S02]  /*0260*/  FFMA R10, R8, R11, R9 ;  /* 0x0000000b080a7223 */ /* 0x020fe40000000009 */
[----:B------:R-:W3:Y:S01]  /*0270*/  LDG.E R9, desc[UR4][R4.64+0x44] ;  /* 0x0000440404097981 */ /* 0x000ee2000c1e1900 */
[----:B------:R-:W-:-:S03]  /*0280*/  FFMA R15, R7, R2, R3 ;  /* 0x00000002070f7223 */ /* 0x000fc60000000003 */
[----:B------:R-:W4:Y:S01]  /*0290*/  LDG.E R11, desc[UR4][R4.64+0x24] ;  /* 0x00002404040b7981 */ /* 0x000f22000c1e1900 */
[----:B------:R-:W0:Y:S01]  /*02a0*/  LDC.64 R2, c[0x0][0x3a0] ;  /* 0x0000e800ff027b82 */ /* 0x000e220000000a00 */
[C---:B------:R-:W-:Y:S02]  /*02b0*/  FMUL R26, R0.reuse, R25 ;  /* 0x00000019001a7220 */ /* 0x040fe40000400000 */
[----:B------:R-:W5:Y:S02]  /*02c0*/  LDG.E R25, desc[UR4][R4.64+0x1c] ;  /* 0x00001c0404197981 */ /* 0x000f64000c1e1900 */
[----:B------:R-:W-:Y:S02]  /*02d0*/  FFMA R27, R7, R24, R26 ;  /* 0x00000018071b7223 */ /* 0x000fe4000000001a */
[----:B------:R-:W5:Y:S04]  /*02e0*/  LDG.E R24, desc[UR4][R4.64+0x2c] ;  /* 0x00002c0404187981 */ /* 0x000f68000c1e1900 */
[----:B------:R-:W5:Y:S04]  /*02f0*/  LDG.E R26, desc[UR4][R4.64+0xc] ;  /* 0x00000c04041a7981 */ /* 0x000f68000c1e1900 */
[----:B0-----:R-:W5:Y:S01]  /*0300*/  LDG.E R2, desc[UR4][R2.64+0x8] ;  /* 0x0000080402027981 */ /* 0x001f62000c1e1900 */
[----:B------:R-:W-:-:S04]  /*0310*/  FMUL R13, R0, R13 ;  /* 0x0000000d000d7220 */ /* 0x000fc80000400000 */
[----:B------:R-:W-:Y:S01]  /*0320*/  FFMA R16, R7, R16, R13 ;  /* 0x0000001007107223 */ /* 0x000fe2000000000d */
[----:B------:R-:W-:-:S03]  /*0330*/  FFMA R23, R8, R23, R27 ;  /* 0x0000001708177223 */ /* 0x000fc6000000001b */
[----:B------:R-:W-:Y:S01]  /*0340*/  FFMA R19, R8, R19, R16 ;  /* 0x0000001308137223 */ /* 0x000fe20000000010 */
[----:B------:R-:W-:-:S03]  /*0350*/  FADD R22, R22, R23 ;  /* 0x0000001716167221 */ /* 0x000fc60000000000 */
[----:B------:R-:W-:Y:S01]  /*0360*/  FADD R18, R18, R19 ;  /* 0x0000001312127221 */ /* 0x000fe20000000000 */
[----:B------:R-:W-:Y:S01]  /*0370*/  FFMA R15, R8, R28, R15 ;  /* 0x0000001c080f7223 */ /* 0x000fe2000000000f */
[----:B------:R-:W-:Y:S01]  /*0380*/  BSSY.RECONVERGENT B0, `(.L_x_191) ;  /* 0x000002d000007945 */ /* 0x000fe20003800200 */
[C---:B---3--:R-:W-:Y:S01]  /*0390*/  FMUL R9, R0.reuse, R9 ;  /* 0x0000000900097220 */ /* 0x048fe20000400000 */
[----:B----4-:R-:W-:-:S03]  /*03a0*/  FMUL R11, R0, R11 ;  /* 0x0000000b000b7220 */ /* 0x010fc60000400000 */
[C---:B------:R-:W-:Y:S01]  /*03b0*/  FFMA R12, R7.reuse, R12, R9 ;  /* 0x0000000c070c7223 */ /* 0x040fe20000000009 */
[----:B--2---:R-:W-:-:S03]  /*03c0*/  FFMA R14, R7, R14, R11 ;  /* 0x0000000e070e7223 */ /* 0x004fc6000000000b */
[C---:B------:R-:W-:Y:S01]  /*03d0*/  FFMA R21, R8.reuse, R21, R12 ;  /* 0x0000001508157223 */ /* 0x040fe2000000000c */
[----:B------:R-:W-:-:S03]  /*03e0*/  FFMA R17, R8, R17, R14 ;  /* 0x0000001108117223 */ /* 0x000fc6000000000e */
[----:B------:R-:W-:Y:S01]  /*03f0*/  FADD R21, R20, R21 ;  /* 0x0000001514157221 */ /* 0x000fe20000000000 */
[----:B-----5:R-:W-:Y:S01]  /*0400*/  FADD R10, R25, R10 ;  /* 0x0000000a190a7221 */ /* 0x020fe20000000000 */
[----:B------:R-:W-:-:S03]  /*0410*/  FADD R17, R24, R17 ;  /* 0x0000001118117221 */ /* 0x000fc60000000000 */
[----:B------:R-:W-:Y:S01]  /*0420*/  FMNMX3 R18, R18, R21, R22, PT ;  /* 0x0000001512127276 */ /* 0x000fe20003800016 */
[----:B------:R-:W-:-:S03]  /*0430*/  FADD R15, R26, R15 ;  /* 0x0000000f1a0f7221 */ /* 0x000fc60000000000 */
[----:B------:R-:W-:-:S04]  /*0440*/  FMNMX3 R10, R18, R17, R10, PT ;  /* 0x00000011120a7276 */ /* 0x000fc8000380000a */
[----:B------:R-:W-:-:S04]  /*0450*/  FMNMX R15, R15, R10, PT ;  /* 0x0000000a0f0f7209 */ /* 0x000fc80003800000 */
[----:B------:R-:W-:Y:S01]  /*0460*/  FSETP.GEU.AND P0, PT, R15, -R2, PT ;  /* 0x800000020f00720b */ /* 0x000fe20003f0e000 */
[----:B------:R-:W-:-:S12]  /*0470*/  HFMA2 R10, -RZ, RZ, 0, 1.1920928955078125e-07 ;  /* 0x00000002ff0a7431 */ /* 0x000fd800000001ff */
[----:B------:R-:W-:Y:S05]  /*0480*/  @!P0 BRA `(.L_x_192) ;  /* 0x0000000000708947 */ /* 0x000fea0003800000 */
[----:B------:R-:W0:Y:S02]  /*0490*/  LDC.64 R2, c[0x0][0x398] ;  /* 0x0000e600ff027b82 */ /* 0x000e240000000a00 */
[----:B0-----:R-:W2:Y:S04]  /*04a0*/  LDG.E R5, desc[UR4][R2.64+0x4] ;  /* 0x0000040402057981 */ /* 0x001ea8000c1e1900 */
[----:B------:R-:W3:Y:S04]  /*04b0*/  LDG.E R4, desc[UR4][R2.64] ;  /* 0x0000000402047981 */ /* 0x000ee8000c1e1900 */
[----:B------:R-:W4:Y:S01]  /*04c0*/  LDG.E R9, desc[UR4][R2.64+0x8] ;  /* 0x0000080402097981 */ /* 0x000f22000c1e1900 */
[----:B------:R-:W-:Y:S01]  /*04d0*/  BSSY.RECONVERGENT B1, `(.L_x_193) ;  /* 0x0000012000017945 */ /* 0x000fe20003800200 */
[----:B--2---:R-:W-:Y:S01]  /*04e0*/  FADD R5, R0, -R5 ;  /* 0x8000000500057221 */ /* 0x004fe20000000000 */
[----:B---3--:R-:W-:-:S03]  /*04f0*/  FADD R4, R7, -R4 ;  /* 0x8000000407047221 */ /* 0x008fc60000000000 */
[----:B------:R-:W-:Y:S01]  /*0500*/  FMUL R5, R5, R5 ;  /* 0x0000000505057220 */ /* 0x000fe20000400000 */
[----:B----4-:R-:W-:-:S03]  /*0510*/  FADD R9, R8, -R9 ;  /* 0x8000000908097221 */ /* 0x010fc60000000000 */
[----:B------:R-:W-:-:S04]  /*0520*/  FFMA R4, R4, R4, R5 ;  /* 0x0000000404047223 */ /* 0x000fc80000000005 */
[----:B------:R-:W-:-:S04]  /*0530*/  FFMA R0, R9, R9, R4 ;  /* 0x0000000909007223 */ /* 0x000fc80000000004 */
[----:B------:R0:W1:Y:S01]  /*0540*/  MUFU.RSQ R5, R0 ;  /* 0x0000000000057308 */ /* 0x0000620000001400 */
[----:B------:R-:W-:-:S04]  /*0550*/  IADD3 R4, PT, PT, R0, -0xd000000, RZ ;  /* 0xf300000000047810 */ /* 0x000fc80007ffe0ff */
[----:B------:R-:W-:-:S13]  /*0560*/  ISETP.GT.U32.AND P1, PT, R4, 0x727fffff, PT ;  /* 0x727fffff0400780c */ /* 0x000fda0003f24070 */
[----:B01----:R-:W-:Y:S05]  /*0570*/  @!P1 BRA `(.L_x_194) ;  /* 0x00000000000c9947 */ /* 0x003fea0003800000 */
[----:B------:R-:W-:-:S07]  /*0580*/  MOV R8, 0x5a0 ;  /* 0x000005a000087802 */ /* 0x000fce0000000f00 */
[----:B------:R-:W-:Y:S05]  /*0590*/  CALL.REL.NOINC `($__internal_0_$__cuda_sm20_sqrt_rn_f32_slowpath) ;  /* 0x0000000000707944 */ /* 0x000fea0003c00000 */
[----:B------:R-:W-:Y:S05]  /*05a0*/  BRA `(.L_x_195) ;  /* 0x0000000000107947 */ /* 0x000fea0003800000 */
.L_x_194:
[----:B------:R-:W-:Y:S01]  /*05b0*/  FMUL.FTZ R3, R0, R5 ;  /* 0x0000000500037220 */ /* 0x000fe20000410000 */
[----:B------:R-:W-:-:S03]  /*05c0*/  FMUL.FTZ R5, R5, 0.5 ;  /* 0x3f00000005057820 */ /* 0x000fc60000410000 */
[----:B------:R-:W-:-:S04]  /*05d0*/  FFMA R0, -R3, R3, R0 ;  /* 0x0000000303007223 */ /* 0x000fc80000000100 */
[----:B------:R-:W-:-:S07]  /*05e0*/  FFMA R0, R0, R5, R3 ;  /* 0x0000000500007223 */ /* 0x000fce0000000003 */
.L_x_195:
[----:B------:R-:W-:Y:S05]  /*05f0*/  BSYNC.RECONVERGENT B1 ;  /* 0x0000000000017941 */ /* 0x000fea0003800200 */
.L_x_193:
[----:B------:R-:W-:Y:S02]  /*0600*/  FSETP.GEU.AND P1, PT, R0, 50, PT ;  /* 0x424800000000780b */ /* 0x000fe40003f2e000 */
[----:B------:R-:W-:-:S11]  /*0610*/  MOV R10, RZ ;  /* 0x000000ff000a7202 */ /* 0x000fd60000000f00 */
[----:B------:R-:W-:Y:S02]  /*0620*/  @P1 FSETP.GEU.AND P2, PT, R0, 100, PT ;  /* 0x42c800000000180b */ /* 0x000fe40003f4e000 */
[----:B------:R-:W-:-:S04]  /*0630*/  @P1 MOV R0, 0x2 ;  /* 0x0000000200001802 */ /* 0x000fc80000000f00 */
[----:B------:R-:W-:-:S07]  /*0640*/  @P1 SEL R10, R0, 0x1, P2 ;  /* 0x00000001000a1807 */ /* 0x000fce0001000000 */
.L_x_192:
[----:B------:R-:W-:Y:S05]  /*0650*/  BSYNC.RECONVERGENT B0 ;  /* 0x0000000000007941 */ /* 0x000fea0003800200 */
.L_x_191:
[----:B------:R-:W0:Y:S01]  /*0660*/  LDC.64 R2, c[0x0][0x3a8] ;  /* 0x0000ea00ff027b82 */ /* 0x000e220000000a00 */
[C---:B------:R-:W-:Y:S02]  /*0670*/  ISETP.EQ.AND P2, PT, R10.reuse, RZ, P0 ;  /* 0x000000ff0a00720c */ /* 0x040fe40000742270 */
[C---:B------:R-:W-:Y:S02]  /*0680*/  ISETP.EQ.AND P1, PT, R10.reuse, 0x1, P0 ;  /* 0x000000010a00780c */ /* 0x040fe40000722270 */
[----:B------:R-:W-:Y:S02]  /*0690*/  ISETP.EQ.AND P0, PT, R10, 0x2, P0 ;  /* 0x000000020a00780c */ /* 0x000fe40000702270 */
[----:B------:R-:W-:Y:S01]  /*06a0*/  SEL R11, RZ, 0x1, !P1 ;  /* 0x00000001ff0b7807 */ /* 0x000fe20004800000 */
[----:B------:R-:W1:Y:S01]  /*06b0*/  LDC.64 R4, c[0x0][0x3b0] ;  /* 0x0000ec00ff047b82 */ /* 0x000e620000000a00 */
[----:B------:R-:W-:-:S07]  /*06c0*/  SEL R13, RZ, 0x1, !P0 ;  /* 0x00000001ff0d7807 */ /* 0x000fce0004000000 */
[----:B------:R-:W2:Y:S01]  /*06d0*/  LDC.64 R8, c[0x0][0x3b8] ;  /* 0x0000ee00ff087b82 */ /* 0x000ea20000000a00 */
[----:B0-----:R-:W-:-:S04]  /*06e0*/  IMAD.WIDE R2, R6, 0x4, R2 ;  /* 0x0000000406027825 */ /* 0x001fc800078e0202 */
[----:B-1----:R-:W-:-:S04]  /*06f0*/  IMAD.WIDE R4, R6, 0x4, R4 ;  /* 0x0000000406047825 */ /* 0x002fc800078e0204 */
[----:B--2---:R-:W-:Y:S01]  /*0700*/  IMAD.WIDE R6, R6, 0x4, R8 ;  /* 0x0000000406067825 */ /* 0x004fe200078e0208 */
[----:B------:R-:W-:-:S05]  /*0710*/  SEL R9, RZ, 0x1, !P2 ;  /* 0x00000001ff097807 */ /* 0x000fca0005000000 */
[----:B------:R-:W-:Y:S04]  /*0720*/  STG.E desc[UR4][R2.64], R9 ;  /* 0x0000000902007986 */ /* 0x000fe8000c101904 */
[----:B------:R-:W-:Y:S04]  /*0730*/  STG.E desc[UR4][R4.64], R11 ;  /* 0x0000000b04007986 */ /* 0x000fe8000c101904 */
[----:B------:R-:W-:Y:S01]  /*0740*/  STG.E desc[UR4][R6.64], R13 ;  /* 0x0000000d06007986 */ /* 0x000fe2000c101904 */
[----:B------:R-:W-:Y:S05]  /*0750*/  EXIT ;  /* 0x000000000000794d */ /* 0x000fea0003800000 */
        .weak           $__internal_0_$__cuda_sm20_sqrt_rn_f32_slowpath
        .type           $__internal_0_$__cuda_sm20_sqrt_rn_f32_slowpath,@function
        .size           $__internal_0_$__cuda_sm20_sqrt_rn_f32_slowpath,(.L_x_198 - $__internal_0_$__cuda_sm20_sqrt_rn_f32_slowpath)
$__internal_0_$__cuda_sm20_sqrt_rn_f32_slowpath:
[----:B------:R-:W-:-:S13]  /*0760*/  LOP3.LUT P1, RZ, R0, 0x7fffffff, RZ, 0xc0, !PT ;  /* 0x7fffffff00ff7812 */ /* 0x000fda000782c0ff */
[----:B------:R-:W-:Y:S01]  /*0770*/  @!P1 MOV R2, R0 ;  /* 0x0000000000029202 */ /* 0x000fe20000000f00 */
[----:B------:R-:W-:Y:S06]  /*0780*/  @!P1 BRA `(.L_x_196) ;  /* 0x0000000000409947 */ /* 0x000fec0003800000 */
[----:B------:R-:W-:-:S13]  /*0790*/  FSETP.GEU.FTZ.AND P1, PT, R0, RZ, PT ;  /* 0x000000ff0000720b */ /* 0x000fda0003f3e000 */
[----:B------:R-:W-:Y:S01]  /*07a0*/  @!P1 MOV R2, 0x7fffffff ;  /* 0x7fffffff00029802 */ /* 0x000fe20000000f00 */
[----:B------:R-:W-:Y:S06]  /*07b0*/  @!P1 BRA `(.L_x_196) ;  /* 0x0000000000349947 */ /* 0x000fec0003800000 */
[----:B------:R-:W-:-:S13]  /*07c0*/  FSETP.GTU.FTZ.AND P1, PT, |R0|, +INF , PT ;  /* 0x7f8000000000780b */ /* 0x000fda0003f3c200 */
[----:B------:R-:W-:Y:S01]  /*07d0*/  @P1 FADD.FTZ R2, R0, 1 ;  /* 0x3f80000000021421 */ /* 0x000fe20000010000 */
[----:B------:R-:W-:Y:S06]  /*07e0*/  @P1 BRA `(.L_x_196) ;  /* 0x0000000000281947 */ /* 0x000fec0003800000 */
[----:B------:R-:W-:-:S13]  /*07f0*/  FSETP.NEU.FTZ.AND P1, PT, |R0|, +INF , PT ;  /* 0x7f8000000000780b */ /* 0x000fda0003f3d200 */
[----:B------:R-:W-:-:S04]  /*0800*/  @P1 FFMA R3, R0, 1.84467440737095516160e+19, RZ ;  /* 0x5f80000000031823 */ /* 0x000fc800000000ff */
[----:B------:R-:W0:Y:S02]  /*0810*/  @P1 MUFU.RSQ R2, R3 ;  /* 0x0000000300021308 */ /* 0x000e240000001400 */
[----:B0-----:R-:W-:Y:S01]  /*0820*/  @P1 FMUL.FTZ R4, R3, R2 ;  /* 0x0000000203041220 */ /* 0x001fe20000410000 */
[----:B------:R-:W-:Y:S01]  /*0830*/  @P1 FMUL.FTZ R7, R2, 0.5 ;  /* 0x3f00000002071820 */ /* 0x000fe20000410000 */
[----:B------:R-:W-:Y:S02]  /*0840*/  @!P1 MOV R2, R0 ;  /* 0x0000000000029202 */ /* 0x000fe40000000f00 */
[----:B------:R-:W-:-:S04]  /*0850*/  @P1 FADD.FTZ R5, -R4, -RZ ;  /* 0x800000ff04051221 */ /* 0x000fc80000010100 */
[----:B------:R-:W-:-:S04]  /*0860*/  @P1 FFMA R5, R4, R5, R3 ;  /* 0x0000000504051223 */ /* 0x000fc80000000003 */
[----:B------:R-:W-:-:S04]  /*0870*/  @P1 FFMA R5, R5, R7, R4 ;  /* 0x0000000705051223 */ /* 0x000fc80000000004 */
[----:B------:R-:W-:-:S07]  /*0880*/  @P1 FMUL.FTZ R2, R5, 2.3283064365386962891e-10 ;  /* 0x2f80000005021820 */ /* 0x000fce0000410000 */
.L_x_196:
[----:B------:R-:W-:Y:S01]  /*0890*/  HFMA2 R3, -RZ, RZ, 0, 0 ;  /* 0x00000000ff037431 */ /* 0x000fe200000001ff */
[----:B------:R-:W-:Y:S02]  /*08a0*/  MOV R0, R2 ;  /* 0x0000000200007202 */ /* 0x000fe40000000f00 */
[----:B------:R-:W-:-:S04]  /*08b0*/  MOV R2, R8 ;  /* 0x0000000800027202 */ /* 0x000fc80000000f00 */
[----:B------:R-:W-:Y:S05]  /*08c0*/  RET.REL.NODEC R2 `(_Z17markVisibleKernelPKfiS0_S0_S0_PiS1_S1_) ;  /* 0xfffffff402cc7950 */ /* 0x000fea0003c3ffff */
.L_x_197:
        /* <DEDUP_REMOVED lines=11> */
.L_x_198:


//--------------------- .nv.shared._ZN3cub18CUB_300001_SM_10006detail4scan16DeviceScanKernelINS2_10policy_hubIiiimN4cuda3std3__44plusIvEEE10Policy1000EN6thrust24THRUST_300001_SM_1000_NS6detail15normal_iteratorINSD_10device_ptrIiEEEESI_NS0_13ScanTileStateIiLb1EEES9_NS1_10InputValueIiPiEEmiLb0EiEEvT0_T1_T2_iT3_T4_T5_ --------------------------
	.section	.nv.shared._ZN3cub18CUB_300001_SM_10006detail4scan16DeviceScanKernelINS2_10policy_hubIiiimN4cuda3std3__44plusIvEEE10Policy1000EN6thrust24THRUST_300001_SM_1000_NS6detail15normal_iteratorINSD_10device_ptrIiEEEESI_NS0_13ScanTileStateIiLb1EEES9_NS1_10InputValueIiPiEEmiLb0EiEEvT0_T1_T2_iT3_T4_T5_,"aw",@nobits
	.sectionflags	@""
	.align	16
.nv.shared._ZN3cub18CUB_300001_SM_10006detail4scan16DeviceScanKernelINS2_10policy_hubIiiimN4cuda3std3__44plusIvEEE10Policy1000EN6thrust24THRUST_300001_SM_1000_NS6detail15normal_iteratorINSD_10device_ptrIiEEEESI_NS0_13ScanTileStateIiLb1EEES9_NS1_10InputValueIiPiEEmiLb0EiEEvT0_T1_T2_iT3_T4_T5_:
	.zero		32656


//--------------------- .nv.shared.reserved.0     --------------------------
	.section	.nv.shared.reserved.0,"aw",@nobits
	.weak		__nv_reservedSMEM_offset_0_alias
	.size		__nv_reservedSMEM_offset_0_alias, 0, 64
	.other		__nv_reservedSMEM_offset_0_alias,@"STO_CUDA_RESERVED_SHARED STV_DEFAULT"
__nv_reservedSMEM_offset_0_alias:
	.zero		0
	.zero		64


//--------------------- .nv.global                --------------------------
	.section	.nv.global,"aw",@nobits
.nv.global:
	.type		_ZN34_INTERNAL_0c5a1324_4_k_cu_e728c9636thrust24THRUST_300001_SM_1000_NS3seqE,@object
	.size		_ZN34_INTERNAL_0c5a1324_4_k_cu_e728c9636thrust24THRUST_300001_SM_1000_NS3seqE,(_ZN34_INTERNAL_0c5a1324_4_k_cu_e728c9634cuda3std3__48in_placeE - _ZN34_INTERNAL_0c5a1324_4_k_cu_e728c9636thrust24THRUST_300001_SM_1000_NS3seqE)
_ZN34_INTERNAL_0c5a1324_4_k_cu_e728c9636thrust24THRUST_300001_SM_1000_NS3seqE:
	.zero		1
	.type		_ZN34_INTERNAL_0c5a1324_4_k_cu_e728c9634cuda3std3__48in_placeE,@object
	.size		_ZN34_INTERNAL_0c5a1324_4_k_cu_e728c9634cuda3std3__48in_placeE,(_ZN34_INTERNAL_0c5a1324_4_k_cu_e728c9634cuda3std6ranges3__45__cpo4sizeE - _ZN34_INTERNAL_0c5a1324_4_k_cu_e728c9634cuda3std3__48in_placeE)
_ZN34_INTERNAL_0c5a1324_4_k_cu_e728c9634cuda3std3__48in_placeE:
	.zero		1
	.type		_ZN34_INTERNAL_0c5a1324_4_k_cu_e728c9634cuda3std6ranges3__45__cpo4sizeE,@object
	.size		_ZN34_INTERNAL_0c5a1324_4_k_cu_e728c9634cuda3std6ranges3__45__cpo4sizeE,(_ZN34_INTERNAL_0c5a1324_4_k_cu_e728c9636thrust24THRUST_300001_SM_1000_NS12placeholders2_3E - _ZN34_INTERNAL_0c5a1324_4_k_cu_e728c9634cuda3std6ranges3__45__cpo4sizeE)
_ZN34_INTERNAL_0c5a1324_4_k_cu_e728c9634cuda3std6ranges3__45__cpo4sizeE:
	.zero		1
	.type		_ZN34_INTERNAL_0c5a1324_4_k_cu_e728c9636thrust24THRUST_300001_SM_1000_NS12placeholders2_3E,@object
	.size		_ZN34_INTERNAL_0c5a1324_4_k_cu_e728c9636thrust24THRUST_300001_SM_1000_NS12placeholders2_3E,(_ZN34_INTERNAL_0c5a1324_4_k_cu_e728c9634cuda3std3__45__cpo6cbeginE - _ZN34_INTERNAL_0c5a1324_4_k_cu_e728c9636thrust24THRUST_300001_SM_1000_NS12placeholders2_3E)
_ZN34_INTERNAL_0c5a1324_4_k_cu_e728c9636thrust24THRUST_300001_SM_1000_NS12placeholders2_3E:
	.zero		1
	.type		_ZN34_INTERNAL_0c5a1324_4_k_cu_e728c9634cuda3std3__45__cpo6cbeginE,@object
	.size		_ZN34_INTERNAL_0c5a1324_4_k_cu_e728c9634cuda3std3__45__cpo6cbeginE,(_ZN34_INTERNAL_0c5a1324_4_k_cu_e728c9634cuda3std6ranges3__45__cpo6cbeginE - _ZN34_INTERNAL_0c5a1324_4_k_cu_e728c9634cuda3std3__45__cpo6cbeginE)
_ZN34_INTERNAL_0c5a1324_4_k_cu_e728c9634cuda3std3__45__cpo6cbeginE:
	.zero		1
	.type		_ZN34_INTERNAL_0c5a1324_4_k_cu_e728c9634cuda3std6ranges3__45__cpo6cbeginE,@object
	.size		_ZN34_INTERNAL_0c5a1324_4_k_cu_e728c9634cuda3std6ranges3__45__cpo6cbeginE,(_ZN34_INTERNAL_0c5a1324_4_k_cu_e728c9636thrust24THRUST_300001_SM_1000_NS12placeholders2_7E - _ZN34_INTERNAL_0c5a1324_4_k_cu_e728c9634cuda3std6ranges3__45__cpo6cbeginE)
_ZN34_INTERNAL_0c5a1324_4_k_cu_e728c9634cuda3std6ranges3__45__cpo6cbeginE:
	.zero		1
	.type		_ZN34_INTERNAL_0c5a1324_4_k_cu_e728c9636thrust24THRUST_300001_SM_1000_NS12placeholders2_7E,@object
	.size		_ZN34_INTERNAL_0c5a1324_4_k_cu_e728c9636thrust24THRUST_300001_SM_1000_NS12placeholders2_7E,(_ZN34_INTERNAL_0c5a1324_4_k_cu_e728c9634cuda3std3__45__cpo7crbeginE - _ZN34_INTERNAL_0c5a1324_4_k_cu_e728c9636thrust24THRUST_300001_SM_1000_NS12placeholders2_7E)
_ZN34_INTERNAL_0c5a1324_4_k_cu_e728c9636thrust24THRUST_300001_SM_1000_NS12placeholders2_7E:
	.zero		1
	.type		_ZN34_INTERNAL_0c5a1324_4_k_cu_e728c9634cuda3std3__45__cpo7crbeginE,@object
	.size		_ZN34_INTERNAL_0c5a1324_4_k_cu_e728c9634cuda3std3__45__cpo7crbeginE,(_ZN34_INTERNAL_0c5a1324_4_k_cu_e728c9634cuda3std6ranges3__45__cpo4nextE - _ZN34_INTERNAL_0c5a1324_4_k_cu_e728c9634cuda3std3__45__cpo7crbeginE)
_ZN34_INTERNAL_0c5a1324_4_k_cu_e728c9634cuda3std3__45__cpo7crbeginE:
	.zero		1
	.type		_ZN34_INTERNAL_0c5a1324_4_k_cu_e728c9634cuda3std6ranges3__45__cpo4nextE,@object
	.size		_ZN34_INTERNAL_0c5a1324_4_k_cu_e728c9634cuda3std6ranges3__45__cpo4nextE,(_ZN34_INTERNAL_0c5a1324_4_k_cu_e728c9634cuda3std6ranges3__45__cpo4swapE - _ZN34_INTERNAL_0c5a1324_4_k_cu_e728c9634cuda3std6ranges3__45__cpo4nextE)
_ZN34_INTERNAL_0c5a1324_4_k_cu_e728c9634cuda3std6ranges3__45__cpo4nextE:
	.zero		1
	.type		_ZN34_INTERNAL_0c5a1324_4_k_cu_e728c9634cuda3std6ranges3__45__cpo4swapE,@object
	.size		_ZN34_INTERNAL_0c5a1324_4_k_cu_e728c9634cuda3std6ranges3__45__cpo4swapE,(_ZN34_INTERNAL_0c5a1324_4_k_cu_e728c9636thrust24THRUST_300001_SM_1000_NS8cuda_cub10par_nosyncE - _ZN34_INTERNAL_0c5a1324_4_k_cu_e728c9634cuda3std6ranges3__45__cpo4swapE)
_ZN34_INTERNAL_0c5a1324_4_k_cu_e728c9634cuda3std6ranges3__45__cpo4swapE:
	.zero		1
	.type		_ZN34_INTERNAL_0c5a1324_4_k_cu_e728c9636thrust24THRUST_300001_SM_1000_NS8cuda_cub10par_nosyncE,@object
	.size		_ZN34_INTERNAL_0c5a1324_4_k_cu_e728c9636thrust24THRUST_300001_SM_1000_NS8cuda_cub10par_nosyncE,(_ZN34_INTERNAL_0c5a1324_4_k_cu_e728c9636thrust24THRUST_300001_SM_1000_NS12placeholders2_9E - _ZN34_INTERNAL_0c5a1324_4_k_cu_e728c9636thrust24THRUST_300001_SM_1000_NS8cuda_cub10par_nosyncE)
_ZN34_INTERNAL_0c5a1324_4_k_cu_e728c9636thrust24THRUST_300001_SM_1000_NS8cuda_cub10par_nosyncE:
	.zero		1
	.type		_ZN34_INTERNAL_0c5a1324_4_k_cu_e728c9636thrust24THRUST_300001_SM_1000_NS12placeholders2_9E,@object
	.size		_ZN34_INTERNAL_0c5a1324_4_k_cu_e728c9636thrust24THRUST_300001_SM_1000_NS12placeholders2_9E,(_ZN34_INTERNAL_0c5a1324_4_k_cu_e728c9634cuda3std3__436_GLOBAL__N__0c5a1324_4_k_cu_e728c9636ignoreE - _ZN34_INTERNAL_0c5a1324_4_k_cu_e728c9636thrust24THRUST_300001_SM_1000_NS12placeholders2_9E)
_ZN34_INTERNAL_0c5a1324_4_k_cu_e728c9636thrust24THRUST_300001_SM_1000_NS12placeholders2_9E:
	.zero		1
	.type		_ZN34_INTERNAL_0c5a1324_4_k_cu_e728c9634cuda3std3__436_GLOBAL__N__0c5a1324_4_k_cu_e728c9636ignoreE,@object
	.size		_ZN34_INTERNAL_0c5a1324_4_k_cu_e728c9634cuda3std3__436_GLOBAL__N__0c5a1324_4_k_cu_e728c9636ignoreE,(_ZN34_INTERNAL_0c5a1324_4_k_cu_e728c9634cuda3std6ranges3__45__cpo4dataE - _ZN34_INTERNAL_0c5a1324_4_k_cu_e728c9634cuda3std3__436_GLOBAL__N__0c5a1324_4_k_cu_e728c9636ignoreE)
_ZN34_INTERNAL_0c5a1324_4_k_cu_e728c9634cuda3std3__436_GLOBAL__N__0c5a1324_4_k_cu_e728c9636ignoreE:
	.zero		1
	.type		_ZN34_INTERNAL_0c5a1324_4_k_cu_e728c9634cuda3std6ranges3__45__cpo4dataE,@object
	.size		_ZN34_INTERNAL_0c5a1324_4_k_cu_e728c9634cuda3std6ranges3__45__cpo4dataE,(_ZN34_INTERNAL_0c5a1324_4_k_cu_e728c9636thrust24THRUST_300001_SM_1000_NS12placeholders2_1E - _ZN34_INTERNAL_0c5a1324_4_k_cu_e728c9634cuda3std6ranges3__45__cpo4dataE)
_ZN34_INTERNAL_0c5a1324_4_k_cu_e728c9634cuda3std6ranges3__45__cpo4dataE:
	.zero		1
	.type		_ZN34_INTERNAL_0c5a1324_4_k_cu_e728c9636thrust24THRUST_300001_SM_1000_NS12placeholders2_1E,@object
	.size		_ZN34_INTERNAL_0c5a1324_4_k_cu_e728c9636thrust24THRUST_300001_SM_1000_NS12placeholders2_1E,(_ZN34_INTERNAL_0c5a1324_4_k_cu_e728c9634cuda3std3__45__cpo5beginE - _ZN34_INTERNAL_0c5a1324_4_k_cu_e728c9636thrust24THRUST_300001_SM_1000_NS12placeholders2_1E)
_ZN34_INTERNAL_0c5a1324_4_k_cu_e728c9636thrust24THRUST_300001_SM_1000_NS12placeholders2_1E:
	.zero		1
	.type		_ZN34_INTERNAL_0c5a1324_4_k_cu_e728c9634cuda3std3__45__cpo5beginE,@object
	.size		_ZN34_INTERNAL_0c5a1324_4_k_cu_e728c9634cuda3std3__45__cpo5beginE,(_ZN34_INTERNAL_0c5a1324_4_k_cu_e728c9634cuda3std6ranges3__45__cpo5beginE - _ZN34_INTERNAL_0c5a1324_4_k_cu_e728c9634cuda3std3__45__cpo5beginE)
_ZN34_INTERNAL_0c5a1324_4_k_cu_e728c9634cuda3std3__45__cpo5beginE:
	.zero		1
	.type		_ZN34_INTERNAL_0c5a1324_4_k_cu_e728c9634cuda3std6ranges3__45__cpo5beginE,@object
	.size		_ZN34_INTERNAL_0c5a1324_4_k_cu_e728c9634cuda3std6ranges3__45__cpo5beginE,(_ZN34_INTERNAL_0c5a1324_4_k_cu_e728c9636thrust24THRUST_300001_SM_1000_NS12placeholders2_5E - _ZN34_INTERNAL_0c5a1324_4_k_cu_e728c9634cuda3std6ranges3__45__cpo5beginE)
_ZN34_INTERNAL_0c5a1324_4_k_cu_e728c9634cuda3std6ranges3__45__cpo5beginE:
	.zero		1
	.type		_ZN34_INTERNAL_0c5a1324_4_k_cu_e728c9636thrust24THRUST_300001_SM_1000_NS12placeholders2_5E,@object
	.size		_ZN34_INTERNAL_0c5a1324_4_k_cu_e728c9636thrust24THRUST_300001_SM_1000_NS12placeholders2_5E,(_ZN34_INTERNAL_0c5a1324_4_k_cu_e728c9634cuda3std3__45__cpo6rbeginE - _ZN34_INTERNAL_0c5a1324_4_k_cu_e728c9636thrust24THRUST_300001_SM_1000_NS12placeholders2_5E)
_ZN34_INTERNAL_0c5a1324_4_k_cu_e728c9636thrust24THRUST_300001_SM_1000_NS12placeholders2_5E:
	.zero		1
	.type		_ZN34_INTERNAL_0c5a1324_4_k_cu_e728c9634cuda3std3__45__cpo6rbeginE,@object
	.size		_ZN34_INTERNAL_0c5a1324_4_k_cu_e728c9634cuda3std3__45__cpo6rbeginE,(_ZN34_INTERNAL_0c5a1324_4_k_cu_e728c9634cuda3std6ranges3__45__cpo7advanceE - _ZN34_INTERNAL_0c5a1324_4_k_cu_e728c9634cuda3std3__45__cpo6rbeginE)
_ZN34_INTERNAL_0c5a1324_4_k_cu_e728c9634cuda3std3__45__cpo6rbeginE:
	.zero		1
	.type		_ZN34_INTERNAL_0c5a1324_4_k_cu_e728c9634cuda3std6ranges3__45__cpo7advanceE,@object
	.size		_ZN34_INTERNAL_0c5a1324_4_k_cu_e728c9634cuda3std6ranges3__45__cpo7advanceE,(_ZN34_INTERNAL_0c5a1324_4_k_cu_e728c9634cuda3std3__47nulloptE - _ZN34_INTERNAL_0c5a1324_4_k_cu_e728c9634cuda3std6ranges3__45__cpo7advanceE)
_ZN34_INTERNAL_0c5a1324_4_k_cu_e728c9634cuda3std6ranges3__45__cpo7advanceE:
	.zero		1
	.type		_ZN34_INTERNAL_0c5a1324_4_k_cu_e728c9634cuda3std3__47nulloptE,@object
	.size		_ZN34_INTERNAL_0c5a1324_4_k_cu_e728c9634cuda3std3__47nulloptE,(_ZN34_INTERNAL_0c5a1324_4_k_cu_e728c9634cuda3std6ranges3__45__cpo8distanceE - _ZN34_INTERNAL_0c5a1324_4_k_cu_e728c9634cuda3std3__47nulloptE)
_ZN34_INTERNAL_0c5a1324_4_k_cu_e728c9634cuda3std3__47nulloptE:
	.zero		1
	.type		_ZN34_INTERNAL_0c5a1324_4_k_cu_e728c9634cuda3std6ranges3__45__cpo8distanceE,@object
	.size		_ZN34_INTERNAL_0c5a1324_4_k_cu_e728c9634cuda3std6ranges3__45__cpo8distanceE,(_ZN34_INTERNAL_0c5a1324_4_k_cu_e728c9636thrust24THRUST_300001_SM_1000_NS12placeholders3_10E - _ZN34_INTERNAL_0c5a1324_4_k_cu_e728c9634cuda3std6ranges3__45__cpo8distanceE)
_ZN34_INTERNAL_0c5a1324_4_k_cu_e728c9634cuda3std6ranges3__45__cpo8distanceE:
	.zero		1
	.type		_ZN34_INTERNAL_0c5a1324_4_k_cu_e728c9636thrust24THRUST_300001_SM_1000_NS12placeholders3_10E,@object
	.size		_ZN34_INTERNAL_0c5a1324_4_k_cu_e728c9636thrust24THRUST_300001_SM_1000_NS12placeholders3_10E,(_ZN34_INTERNAL_0c5a1324_4_k_cu_e728c9634cuda3std3__419piecewise_constructE - _ZN34_INTERNAL_0c5a1324_4_k_cu_e728c9636thrust24THRUST_300001_SM_1000_NS12placeholders3_10E)
_ZN34_INTERNAL_0c5a1324_4_k_cu_e728c9636thrust24THRUST_300001_SM_1000_NS12placeholders3_10E:
	.zero		1
	.type		_ZN34_INTERNAL_0c5a1324_4_k_cu_e728c9634cuda3std3__419piecewise_constructE,@object
	.size		_ZN34_INTERNAL_0c5a1324_4_k_cu_e728c9634cuda3std3__419piecewise_constructE,(_ZN34_INTERNAL_0c5a1324_4_k_cu_e728c9634cuda3std6ranges3__45__cpo5cdataE - _ZN34_INTERNAL_0c5a1324_4_k_cu_e728c9634cuda3std3__419piecewise_constructE)
_ZN34_INTERNAL_0c5a1324_4_k_cu_e728c9634cuda3std3__419piecewise_constructE:
	.zero		1
	.type		_ZN34_INTERNAL_0c5a1324_4_k_cu_e728c9634cuda3std6ranges3__45__cpo5cdataE,@object
	.size		_ZN34_INTERNAL_0c5a1324_4_k_cu_e728c9634cuda3std6ranges3__45__cpo5cdataE,(_ZN34_INTERNAL_0c5a1324_4_k_cu_e728c9636thrust24THRUST_300001_SM_1000_NS12placeholders2_2E - _ZN34_INTERNAL_0c5a1324_4_k_cu_e728c9634cuda3std6ranges3__45__cpo5cdataE)
_ZN34_INTERNAL_0c5a1324_4_k_cu_e728c9634cuda3std6ranges3__45__cpo5cdataE:
	.zero		1
	.type		_ZN34_INTERNAL_0c5a1324_4_k_cu_e728c9636thrust24THRUST_300001_SM_1000_NS12placeholders2_2E,@object
	.size		_ZN34_INTERNAL_0c5a1324_4_k_cu_e728c9636thrust24THRUST_300001_SM_1000_NS12placeholders2_2E,(_ZN34_INTERNAL_0c5a1324_4_k_cu_e728c9634cuda3std3__45__cpo3endE - _ZN34_INTERNAL_0c5a1324_4_k_cu_e728c9636thrust24THRUST_300001_SM_1000_NS12placeholders2_2E)
_ZN34_INTERNAL_0c5a1324_4_k_cu_e728c9636thrust24THRUST_300001_SM_1000_NS12placeholders2_2E:
	.zero		1
	.type		_ZN34_INTERNAL_0c5a1324_4_k_cu_e728c9634cuda3std3__45__cpo3endE,@object
	.size		_ZN34_INTERNAL_0c5a1324_4_k_cu_e728c9634cuda3std3__45__cpo3endE,(_ZN34_INTERNAL_0c5a1324_4_k_cu_e728c9634cuda3std6ranges3__45__cpo3endE - _ZN34_INTERNAL_0c5a1324_4_k_cu_e728c9634cuda3std3__45__cpo3endE)
_ZN34_INTERNAL_0c5a1324_4_k_cu_e728c9634cuda3std3__45__cpo3endE:
	.zero		1
	.type		_ZN34_INTERNAL_0c5a1324_4_k_cu_e728c9634cuda3std6ranges3__45__cpo3endE,@object
	.size		_ZN34_INTERNAL_0c5a1324_4_k_cu_e728c9634cuda3std6ranges3__45__cpo3endE,(_ZN34_INTERNAL_0c5a1324_4_k_cu_e728c9636thrust24THRUST_300001_SM_1000_NS12placeholders2_6E - _ZN34_INTERNAL_0c5a1324_4_k_cu_e728c9634cuda3std6ranges3__45__cpo3endE)
_ZN34_INTERNAL_0c5a1324_4_k_cu_e728c9634cuda3std6ranges3__45__cpo3endE:
	.zero		1
	.type		_ZN34_INTERNAL_0c5a1324_4_k_cu_e728c9636thrust24THRUST_300001_SM_1000_NS12placeholders2_6E,@object
	.size		_ZN34_INTERNAL_0c5a1324_4_k_cu_e728c9636thrust24THRUST_300001_SM_1000_NS12placeholders2_6E,(_ZN34_INTERNAL_0c5a1324_4_k_cu_e728c9634cuda3std3__45__cpo4rendE - _ZN34_INTERNAL_0c5a1324_4_k_cu_e728c9636thrust24THRUST_300001_SM_1000_NS12placeholders2_6E)
_ZN34_INTERNAL_0c5a1324_4_k_cu_e728c9636thrust24THRUST_300001_SM_1000_NS12placeholders2_6E:
	.zero		1
	.type		_ZN34_INTERNAL_0c5a1324_4_k_cu_e728c9634cuda3std3__45__cpo4rendE,@object
	.size		_ZN34_INTERNAL_0c5a1324_4_k_cu_e728c9634cuda3std3__45__cpo4rendE,(_ZN34_INTERNAL_0c5a1324_4_k_cu_e728c9634cuda3std6ranges3__45__cpo9iter_swapE - _ZN34_INTERNAL_0c5a1324_4_k_cu_e728c9634cuda3std3__45__cpo4rendE)
_ZN34_INTERNAL_0c5a1324_4_k_cu_e728c9634cuda3std3__45__cpo4rendE:
	.zero		1
	.type		_ZN34_INTERNAL_0c5a1324_4_k_cu_e728c9634cuda3std6ranges3__45__cpo9iter_swapE,@object
	.size		_ZN34_INTERNAL_0c5a1324_4_k_cu_e728c9634cuda3std6ranges3__45__cpo9iter_swapE,(_ZN34_INTERNAL_0c5a1324_4_k_cu_e728c9634cuda3std3__48unexpectE - _ZN34_INTERNAL_0c5a1324_4_k_cu_e728c9634cuda3std6ranges3__45__cpo9iter_swapE)
_ZN34_INTERNAL_0c5a1324_4_k_cu_e728c9634cuda3std6ranges3__45__cpo9iter_swapE:
	.zero		1
	.type		_ZN34_INTERNAL_0c5a1324_4_k_cu_e728c9634cuda3std3__48unexpectE,@object
	.size		_ZN34_INTERNAL_0c5a1324_4_k_cu_e728c9634cuda3std3__48unexpectE,(_ZN34_INTERNAL_0c5a1324_4_k_cu_e728c9636thrust24THRUST_300001_SM_1000_NS8cuda_cub3parE - _ZN34_INTERNAL_0c5a1324_4_k_cu_e728c9634cuda3std3__48unexpectE)
_ZN34_INTERNAL_0c5a1324_4_k_cu_e728c9634cuda3std3__48unexpectE:
	.zero		1
	.type		_ZN34_INTERNAL_0c5a1324_4_k_cu_e728c9636thrust24THRUST_300001_SM_1000_NS8cuda_cub3parE,@object
	.size		_ZN34_INTERNAL_0c5a1324_4_k_cu_e728c9636thrust24THRUST_300001_SM_1000_NS8cuda_cub3parE,(_ZN34_INTERNAL_0c5a1324_4_k_cu_e728c9636thrust24THRUST_300001_SM_1000_NS12placeholders2_4E - _ZN34_INTERNAL_0c5a1324_4_k_cu_e728c9636thrust24THRUST_300001_SM_1000_NS8cuda_cub3parE)
_ZN34_INTERNAL_0c5a1324_4_k_cu_e728c9636thrust24THRUST_300001_SM_1000_NS8cuda_cub3parE:
	.zero		1
	.type		_ZN34_INTERNAL_0c5a1324_4_k_cu_e728c9636thrust24THRUST_300001_SM_1000_NS12placeholders2_4E,@object
	.size		_ZN34_INTERNAL_0c5a1324_4_k_cu_e728c9636thrust24THRUST_300001_SM_1000_NS12placeholders2_4E,(_ZN34_INTERNAL_0c5a1324_4_k_cu_e728c9634cuda3std3__45__cpo4cendE - _ZN34_INTERNAL_0c5a1324_4_k_cu_e728c9636thrust24THRUST_300001_SM_1000_NS12placeholders2_4E)
_ZN34_INTERNAL_0c5a1324_4_k_cu_e728c9636thrust24THRUST_300001_SM_1000_NS12placeholders2_4E:
	.zero		1
	.type		_ZN34_INTERNAL_0c5a1324_4_k_cu_e728c9634cuda3std3__45__cpo4cendE,@object
	.size		_ZN34_INTERNAL_0c5a1324_4_k_cu_e728c9634cuda3std3__45__cpo4cendE,(_ZN34_INTERNAL_0c5a1324_4_k_cu_e728c9634cuda3std6ranges3__45__cpo4cendE - _ZN34_INTERNAL_0c5a1324_4_k_cu_e728c9634cuda3std3__45__cpo4cendE)
_ZN34_INTERNAL_0c5a1324_4_k_cu_e728c9634cuda3std3__45__cpo4cendE:
	.zero		1
	.type		_ZN34_INTERNAL_0c5a1324_4_k_cu_e728c9634cuda3std6ranges3__45__cpo4cendE,@object
	.size		_ZN34_INTERNAL_0c5a1324_4_k_cu_e728c9634cuda3std6ranges3__45__cpo4cendE,(_ZN34_INTERNAL_0c5a1324_4_k_cu_e728c9634cuda3std3__420unreachable_sentinelE - _ZN34_INTERNAL_0c5a1324_4_k_cu_e728c9634cuda3std6ranges3__45__cpo4cendE)
_ZN34_INTERNAL_0c5a1324_4_k_cu_e728c9634cuda3std6ranges3__45__cpo4cendE:
	.zero		1
	.type		_ZN34_INTERNAL_0c5a1324_4_k_cu_e728c9634cuda3std3__420unreachable_sentinelE,@object
	.size		_ZN34_INTERNAL_0c5a1324_4_k_cu_e728c9634cuda3std3__420unreachable_sentinelE,(_ZN34_INTERNAL_0c5a1324_4_k_cu_e728c9634cuda3std6ranges3__45__cpo5ssizeE - _ZN34_INTERNAL_0c5a1324_4_k_cu_e728c9634cuda3std3__420unreachable_sentinelE)
_ZN34_INTERNAL_0c5a1324_4_k_cu_e728c9634cuda3std3__420unreachable_sentinelE:
	.zero		1
	.type		_ZN34_INTERNAL_0c5a1324_4_k_cu_e728c9634cuda3std6ranges3__45__cpo5ssizeE,@object
	.size		_ZN34_INTERNAL_0c5a1324_4_k_cu_e728c9634cuda3std6ranges3__45__cpo5ssizeE,(_ZN34_INTERNAL_0c5a1324_4_k_cu_e728c9636thrust24THRUST_300001_SM_1000_NS12placeholders2_8E - _ZN34_INTERNAL_0c5a1324_4_k_cu_e728c9634cuda3std6ranges3__45__cpo5ssizeE)
_ZN34_INTERNAL_0c5a1324_4_k_cu_e728c9634cuda3std6ranges3__45__cpo5ssizeE:
	.zero		1
	.type		_ZN34_INTERNAL_0c5a1324_4_k_cu_e728c9636thrust24THRUST_300001_SM_1000_NS12placeholders2_8E,@object
	.size		_ZN34_INTERNAL_0c5a1324_4_k_cu_e728c9636thrust24THRUST_300001_SM_1000_NS12placeholders2_8E,(_ZN34_INTERNAL_0c5a1324_4_k_cu_e728c9634cuda3std3__45__cpo5crendE - _ZN34_INTERNAL_0c5a1324_4_k_cu_e728c9636thrust24THRUST_300001_SM_1000_NS12placeholders2_8E)
_ZN34_INTERNAL_0c5a1324_4_k_cu_e728c9636thrust24THRUST_300001_SM_1000_NS12placeholders2_8E:
	.zero		1
	.type		_ZN34_INTERNAL_0c5a1324_4_k_cu_e728c9634cuda3std3__45__cpo5crendE,@object
	.size		_ZN34_INTERNAL_0c5a1324_4_k_cu_e728c9634cuda3std3__45__cpo5crendE,(_ZN34_INTERNAL_0c5a1324_4_k_cu_e728c9634cuda3std6ranges3__45__cpo4prevE - _ZN34_INTERNAL_0c5a1324_4_k_cu_e728c9634cuda3std3__45__cpo5crendE)
_ZN34_INTERNAL_0c5a1324_4_k_cu_e728c9634cuda3std3__45__cpo5crendE:
	.zero		1
	.type		_ZN34_INTERNAL_0c5a1324_4_k_cu_e728c9634cuda3std6ranges3__45__cpo4prevE,@object
	.size		_ZN34_INTERNAL_0c5a1324_4_k_cu_e728c9634cuda3std6ranges3__45__cpo4prevE,(_ZN34_INTERNAL_0c5a1324_4_k_cu_e728c9634cuda3std6ranges3__45__cpo9iter_moveE - _ZN34_INTERNAL_0c5a1324_4_k_cu_e728c9634cuda3std6ranges3__45__cpo4prevE)
_ZN34_INTERNAL_0c5a1324_4_k_cu_e728c9634cuda3std6ranges3__45__cpo4prevE:
	.zero		1
	.type		_ZN34_INTERNAL_0c5a1324_4_k_cu_e728c9634cuda3std6ranges3__45__cpo9iter_moveE,@object
	.size		_ZN34_INTERNAL_0c5a1324_4_k_cu_e728c9634cuda3std6ranges3__45__cpo9iter_moveE,(_ZN34_INTERNAL_0c5a1324_4_k_cu_e728c9636thrust24THRUST_300001_SM_1000_NS6system6detail10sequential3seqE - _ZN34_INTERNAL_0c5a1324_4_k_cu_e728c9634cuda3std6ranges3__45__cpo9iter_moveE)
_ZN34_INTERNAL_0c5a1324_4_k_cu_e728c9634cuda3std6ranges3__45__cpo9iter_moveE:
	.zero		1
	.type		_ZN34_INTERNAL_0c5a1324_4_k_cu_e728c9636thrust24THRUST_300001_SM_1000_NS6system6detail10sequential3seqE,@object
	.size		_ZN34_INTERNAL_0c5a1324_4_k_cu_e728c9636thrust24THRUST_300001_SM_1000_NS6system6detail10sequential3seqE,(.L_31 - _ZN34_INTERNAL_0c5a1324_4_k_cu_e728c9636thrust24THRUST_300001_SM_1000_NS6system6detail10sequential3seqE)
_ZN34_INTERNAL_0c5a1324_4_k_cu_e728c9636thrust24THRUST_300001_SM_1000_NS6system6detail10sequential3seqE:
	.zero		1
.L_31:


//--------------------- .nv.shared._ZN3cub18CUB_300001_SM_10006detail4scan16DeviceScanKernelINS2_10policy_hubIiiijN4cuda3std3__44plusIvEEE10Policy1000EN6thrust24THRUST_300001_SM_1000_NS6detail15normal_iteratorINSD_10device_ptrIiEEEESI_NS0_13ScanTileStateIiLb1EEES9_NS1_10InputValueIiPiEEjiLb0EiEEvT0_T1_T2_iT3_T4_T5_ --------------------------
	.section	.nv.shared._ZN3cub18CUB_300001_SM_10006detail4scan16DeviceScanKernelINS2_10policy_hubIiiijN4cuda3std3__44plusIvEEE10Policy1000EN6thrust24THRUST_300001_SM_1000_NS6detail15normal_iteratorINSD_10device_ptrIiEEEESI_NS0_13ScanTileStateIiLb1EEES9_NS1_10InputValueIiPiEEjiLb0EiEEvT0_T1_T2_iT3_T4_T5_,"aw",@nobits
	.sectionflags	@""
	.align	16
.nv.shared._ZN3cub18CUB_300001_SM_10006detail4scan16DeviceScanKernelINS2_10policy_hubIiiijN4cuda3std3__44plusIvEEE10Policy1000EN6thrust24THRUST_300001_SM_1000_NS6detail15normal_iteratorINSD_10device_ptrIiEEEESI_NS0_13ScanTileStateIiLb1EEES9_NS1_10InputValueIiPiEEjiLb0EiEEvT0_T1_T2_iT3_T4_T5_:
	.zero		34832


//--------------------- .nv.constant0._ZN3cub18CUB_300001_SM_10006detail4scan16DeviceScanKernelINS2_10policy_hubIiiimN4cuda3std3__44plusIvEEE10Policy1000EN6thrust24THRUST_300001_SM_1000_NS6detail15normal_iteratorINSD_10device_ptrIiEEEESI_NS0_13ScanTileStateIiLb1EEES9_NS1_10InputValueIiPiEEmiLb0EiEEvT0_T1_T2_iT3_T4_T5_ --------------------------
	.section	.nv.constant0._ZN3cub18CUB_300001_SM_10006detail4scan16DeviceScanKernelINS2_10policy_hubIiiimN4cuda3std3__44plusIvEEE10Policy1000EN6thrust24THRUST_300001_SM_1000_NS6detail15normal_iteratorINSD_10device_ptrIiEEEESI_NS0_13ScanTileStateIiLb1EEES9_NS1_10InputValueIiPiEEmiLb0EiEEvT0_T1_T2_iT3_T4_T5_,"a",@progbits
	.sectionflags	@""
	.align	4
.nv.constant0._ZN3cub18CUB_300001_SM_10006detail4scan16DeviceScanKernelINS2_10policy_hubIiiimN4cuda3std3__44plusIvEEE10Policy1000EN6thrust24THRUST_300001_SM_1000_NS6detail15normal_iteratorINSD_10device_ptrIiEEEESI_NS0_13ScanTileStateIiLb1EEES9_NS1_10InputValueIiPiEEmiLb0EiEEvT0_T1_T2_iT3_T4_T5_:
	.zero		952


//--------------------- .nv.constant0._ZN3cub18CUB_300001_SM_10006detail4scan16DeviceScanKernelINS2_10policy_hubIiiijN4cuda3std3__44plusIvEEE10Policy1000EN6thrust24THRUST_300001_SM_1000_NS6detail15normal_iteratorINSD_10device_ptrIiEEEESI_NS0_13ScanTileStateIiLb1EEES9_NS1_10InputValueIiPiEEjiLb0EiEEvT0_T1_T2_iT3_T4_T5_ --------------------------
	.section	.nv.constant0._ZN3cub18CUB_300001_SM_10006detail4scan16DeviceScanKernelINS2_10policy_hubIiiijN4cuda3std3__44plusIvEEE10Policy1000EN6thrust24THRUST_300001_SM_1000_NS6detail15normal_iteratorINSD_10device_ptrIiEEEESI_NS0_13ScanTileStateIiLb1EEES9_NS1_10InputValueIiPiEEjiLb0EiEEvT0_T1_T2_iT3_T4_T5_,"a",@progbits
	.sectionflags	@""
	.align	4
.nv.constant0._ZN3cub18CUB_300001_SM_10006detail4scan16DeviceScanKernelINS2_10policy_hubIiiijN4cuda3std3__44plusIvEEE10Policy1000EN6thrust24THRUST_300001_SM_1000_NS6detail15normal_iteratorINSD_10device_ptrIiEEEESI_NS0_13ScanTileStateIiLb1EEES9_NS1_10InputValueIiPiEEjiLb0EiEEvT0_T1_T2_iT3_T4_T5_:
	.zero		948


//--------------------- .nv.constant0._ZN3cub18CUB_300001_SM_10006detail4scan20DeviceScanInitKernelINS0_13ScanTileStateIiLb1EEEEEvT_i --------------------------
	.section	.nv.constant0._ZN3cub18CUB_300001_SM_10006detail4scan20DeviceScanInitKernelINS0_13ScanTileStateIiLb1EEEEEvT_i,"a",@progbits
	.sectionflags	@""
	.align	4
.nv.constant0._ZN3cub18CUB_300001_SM_10006detail4scan20DeviceScanInitKernelINS0_13ScanTileStateIiLb1EEEEEvT_i:
	.zero		908


//--------------------- .nv.constant0._ZN3cub18CUB_300001_SM_10006detail8for_each13static_kernelINS2_12policy_hub_t12policy_500_tEmN6thrust24THRUST_300001_SM_1000_NS8cuda_cub20__uninitialized_fill7functorINS7_10device_ptrIiEEiEEEEvT0_T1_ --------------------------
	.section	.nv.constant0._ZN3cub18CUB_300001_SM_10006detail8for_each13static_kernelINS2_12policy_hub_t12policy_500_tEmN6thrust24THRUST_300001_SM_1000_NS8cuda_cub20__uninitialized_fill7functorINS7_10device_ptrIiEEiEEEEvT0_T1_,"a",@progbits
	.sectionflags	@""
	.align	4
.nv.constant0._ZN3cub18CUB_300001_SM_10006detail8for_each13static_kernelINS2_12policy_hub_t12policy_500_tEmN6thrust24THRUST_300001_SM_1000_NS8cuda_cub20__uninitialized_fill7functorINS7_10device_ptrIiEEiEEEEvT0_T1_:
	.zero		920


//--------------------- .nv.constant0._ZN3cub18CUB_300001_SM_10006detail11EmptyKernelIvEEvv --------------------------
	.section	.nv.constant0._ZN3cub18CUB_300001_SM_10006detail11EmptyKernelIvEEvv,"a",@progbits
	.sectionflags	@""
	.align	4
.nv.constant0._ZN3cub18CUB_300001_SM_10006detail11EmptyKernelIvEEvv:
	.zero		896


//--------------------- .nv.constant0._Z13compactKernelPKfiPKiS2_Pf --------------------------
	.section	.nv.constant0._Z13compactKernelPKfiPKiS2_Pf,"a",@progbits
	.sectionflags	@""
	.align	4
.nv.constant0._Z13compactKernelPKfiPKiS2_Pf:
	.zero		936


//--------------------- .nv.constant0._Z17markVisibleKernelPKfiS0_S0_S0_PiS1_S1_ --------------------------
	.section	.nv.constant0._Z17markVisibleKernelPKfiS0_S0_S0_PiS1_S1_,"a",@progbits
	.sectionflags	@""
	.align	4
.nv.constant0._Z17markVisibleKernelPKfiS0_S0_S0_PiS1_S1_:
	.zero		960


//--------------------- SYMBOLS --------------------------

	.type		.nv.reservedSmem.offset0,@object
	.size		.nv.reservedSmem.offset0,0x4
	.type		.nv.reservedSmem.cap,@object
	.size		.nv.reservedSmem.cap,0x4
